	.target	sm_80

	.elftype	@"ET_EXEC"


//--------------------- .note.nv.tkinfo           --------------------------
	.section	.note.nv.tkinfo,"",@"SHT_NOTE"
	.sectionflags	@"SHF_NOTE_NV_TKINFO"
	.tkinfo
        /*0018*/ 	.word	0x00000002
        /*0030*/ 	.string	""
        /*0030*/ 	.string	"ptxas"
        /*0030*/ 	.string	"Cuda compilation tools, release 13.0, V13.0.88"
        /*0030*/ 	.string	"Build cuda_13.0.r13.0/compiler.36424714_0"
        /*0030*/ 	.string	"-arch sm_80 -m 64 "



//--------------------- .note.nv.cuinfo           --------------------------
	.section	.note.nv.cuinfo,"",@"SHT_NOTE"
	.sectionflags	@"SHF_NOTE_NV_CUINFO"
        /*0018*/ 	.short	0x0002
        /*001a*/ 	.short	0x0050
        /*001c*/ 	.short	0x0082
	.zero		2


//--------------------- .nv.info                  --------------------------
	.section	.nv.info,"",@"SHT_CUDA_INFO"
	.align	4


	//----- nvinfo : EIATTR_REGCOUNT
	.align		4
        /*0000*/ 	.byte	0x04, 0x2f
        /*0002*/ 	.short	(.L_20 - .L_19)
	.align		4
.L_19:
        /*0004*/ 	.word	index@(_ZN17fastertransformer24mappingRemovePaddingDataEPiPKii)
        /*0008*/ 	.word	0x0000000a


	//----- nvinfo : EIATTR_FRAME_SIZE
	.align		4
.L_20:
        /*000c*/ 	.byte	0x04, 0x11
        /*000e*/ 	.short	(.L_22 - .L_21)
	.align		4
.L_21:
        /*0010*/ 	.word	index@(_ZN17fastertransformer24mappingRemovePaddingDataEPiPKii)
        /*0014*/ 	.word	0x00000000


	//----- nvinfo : EIATTR_REGCOUNT
	.align		4
.L_22:
        /*0018*/ 	.byte	0x04, 0x2f
        /*001a*/ 	.short	(.L_24 - .L_23)
	.align		4
.L_23:
        /*001c*/ 	.word	index@(_ZN17fastertransformer20add_V_bias_transformI6__halfEEvPaPKiPKT_iiiiiPKfS9_S9_b)
        /*0020*/ 	.word	0x0000001e


	//----- nvinfo : EIATTR_FRAME_SIZE
	.align		4
.L_24:
        /*0024*/ 	.byte	0x04, 0x11
        /*0026*/ 	.short	(.L_26 - .L_25)
	.align		4
.L_25:
        /*0028*/ 	.word	index@(_ZN17fastertransformer20add_V_bias_transformI6__halfEEvPaPKiPKT_iiiiiPKfS9_S9_b)
        /*002c*/ 	.word	0x00000000


	//----- nvinfo : EIATTR_REGCOUNT
	.align		4
.L_26:
        /*0030*/ 	.byte	0x04, 0x2f
        /*0032*/ 	.short	(.L_28 - .L_27)
	.align		4
.L_27:
        /*0034*/ 	.word	index@(_ZN17fastertransformer36add_V_bias_transform_rebuild_paddingI6__halfEEvPaPKiPKT_S4_iiiiiiPKfS9_S9_b)
        /*0038*/ 	.word	0x00000020


	//----- nvinfo : EIATTR_FRAME_SIZE
	.align		4
.L_28:
        /*003c*/ 	.byte	0x04, 0x11
        /*003e*/ 	.short	(.L_30 - .L_29)
	.align		4
.L_29:
        /*0040*/ 	.word	index@(_ZN17fastertransformer36add_V_bias_transform_rebuild_paddingI6__halfEEvPaPKiPKT_S4_iiiiiiPKfS9_S9_b)
        /*0044*/ 	.word	0x00000000


	//----- nvinfo : EIATTR_REGCOUNT
	.align		4
.L_30:
        /*0048*/ 	.byte	0x04, 0x2f
        /*004a*/ 	.short	(.L_32 - .L_31)
	.align		4
.L_31:
        /*004c*/ 	.word	index@(_ZN17fastertransformer21add_QK_bias_transformIfEEvPaS1_PKiPKT_S3_S6_iiiiiiPKfS8_S8_S8_S8_S8_b)
        /*0050*/ 	.word	0x0000001f


	//----- nvinfo : EIATTR_FRAME_SIZE
	.align		4
.L_32:
        /*0054*/ 	.byte	0x04, 0x11
        /*0056*/ 	.short	(.L_34 - .L_33)
	.align		4
.L_33:
        /*0058*/ 	.word	index@(_ZN17fastertransformer21add_QK_bias_transformIfEEvPaS1_PKiPKT_S3_S6_iiiiiiPKfS8_S8_S8_S8_S8_b)
        /*005c*/ 	.word	0x00000000


	//----- nvinfo : EIATTR_REGCOUNT
	.align		4
.L_34:
        /*0060*/ 	.byte	0x04, 0x2f
        /*0062*/ 	.short	(.L_36 - .L_35)
	.align		4
.L_35:
        /*0064*/ 	.word	index@(_ZN17fastertransformer28add_QK_bias_transform_varlenIfEEvPaS1_PKiPKT_S3_S6_iiiiiiiiPKfS8_S8_S8_S8_S8_b)
        /*0068*/ 	.word	0x0000001f


	//----- nvinfo : EIATTR_FRAME_SIZE
	.align		4
.L_36:
        /*006c*/ 	.byte	0x04, 0x11
        /*006e*/ 	.short	(.L_38 - .L_37)
	.align		4
.L_37:
        /*0070*/ 	.word	index@(_ZN17fastertransformer28add_QK_bias_transform_varlenIfEEvPaS1_PKiPKT_S3_S6_iiiiiiiiPKfS8_S8_S8_S8_S8_b)
        /*0074*/ 	.word	0x00000000


	//----- nvinfo : EIATTR_REGCOUNT
	.align		4
.L_38:
        /*0078*/ 	.byte	0x04, 0x2f
        /*007a*/ 	.short	(.L_40 - .L_39)
	.align		4
.L_39:
        /*007c*/ 	.word	index@(_ZN17fastertransformer21add_QK_bias_transformI6__halfEEvPaS2_PKiPKT_S4_S7_iiiiiiPKfS9_S9_S9_S9_S9_b)
        /*0080*/ 	.word	0x00000020


	//----- nvinfo : EIATTR_FRAME_SIZE
	.align		4
.L_40:
        /*0084*/ 	.byte	0x04, 0x11
        /*0086*/ 	.short	(.L_42 - .L_41)
	.align		4
.L_41:
        /*0088*/ 	.word	index@(_ZN17fastertransformer21add_QK_bias_transformI6__halfEEvPaS2_PKiPKT_S4_S7_iiiiiiPKfS9_S9_S9_S9_S9_b)
        /*008c*/ 	.word	0x00000000


	//----- nvinfo : EIATTR_REGCOUNT
	.align		4
.L_42:
        /*0090*/ 	.byte	0x04, 0x2f
        /*0092*/ 	.short	(.L_44 - .L_43)
	.align		4
.L_43:
        /*0094*/ 	.word	index@(_ZN17fastertransformer28add_QK_bias_transform_varlenI6__halfEEvPaS2_PKiPKT_S4_S7_iiiiiiiiPKfS9_S9_S9_S9_S9_b)
        /*0098*/ 	.word	0x00000020


	//----- nvinfo : EIATTR_FRAME_SIZE
	.align		4
.L_44:
        /*009c*/ 	.byte	0x04, 0x11
        /*009e*/ 	.short	(.L_46 - .L_45)
	.align		4
.L_45:
        /*00a0*/ 	.word	index@(_ZN17fastertransformer28add_QK_bias_transform_varlenI6__halfEEvPaS2_PKiPKT_S4_S7_iiiiiiiiPKfS9_S9_S9_S9_S9_b)
        /*00a4*/ 	.word	0x00000000


	//----- nvinfo : EIATTR_REGCOUNT
	.align		4
.L_46:
        /*00a8*/ 	.byte	0x04, 0x2f
        /*00aa*/ 	.short	(.L_48 - .L_47)
	.align		4
.L_47:
        /*00ac*/ 	.word	index@(_ZN17fastertransformer28add_QK_bias_transform_varlenIfEEvPaS1_PKaPKT_S3_S6_iiiiiiiiPKfS8_S8_S8_b)
        /*00b0*/ 	.word	0x0000001a


	//----- nvinfo : EIATTR_FRAME_SIZE
	.align		4
.L_48:
        /*00b4*/ 	.byte	0x04, 0x11
        /*00b6*/ 	.short	(.L_50 - .L_49)
	.align		4
.L_49:
        /*00b8*/ 	.word	index@(_ZN17fastertransformer28add_QK_bias_transform_varlenIfEEvPaS1_PKaPKT_S3_S6_iiiiiiiiPKfS8_S8_S8_b)
        /*00bc*/ 	.word	0x00000000


	//----- nvinfo : EIATTR_REGCOUNT
	.align		4
.L_50:
        /*00c0*/ 	.byte	0x04, 0x2f
        /*00c2*/ 	.short	(.L_52 - .L_51)
	.align		4
.L_51:
        /*00c4*/ 	.word	index@(_ZN17fastertransformer28add_QK_bias_transform_varlenI6__halfEEvPaS2_PKaPKT_S4_S7_iiiiiiiiPKfS9_S9_S9_b)
        /*00c8*/ 	.word	0x00000019


	//----- nvinfo : EIATTR_FRAME_SIZE
	.align		4
.L_52:
        /*00cc*/ 	.byte	0x04, 0x11
        /*00ce*/ 	.short	(.L_54 - .L_53)
	.align		4
.L_53:
        /*00d0*/ 	.word	index@(_ZN17fastertransformer28add_QK_bias_transform_varlenI6__halfEEvPaS2_PKaPKT_S4_S7_iiiiiiiiPKfS9_S9_S9_b)
        /*00d4*/ 	.word	0x00000000


	//----- nvinfo : EIATTR_REGCOUNT
	.align		4
.L_54:
        /*00d8*/ 	.byte	0x04, 0x2f
        /*00da*/ 	.short	(.L_56 - .L_55)
	.align		4
.L_55:
        /*00dc*/ 	.word	index@(_ZN17fastertransformer32add_QK_bias_transform_varlen_rowIfEEvPaS1_PKaPKT_S3_S6_iiiiiiiiPKfS8_S8_S8_bi)
        /*00e0*/ 	.word	0x0000001a


	//----- nvinfo : EIATTR_FRAME_SIZE
	.align		4
.L_56:
        /*00e4*/ 	.byte	0x04, 0x11
        /*00e6*/ 	.short	(.L_58 - .L_57)
	.align		4
.L_57:
        /*00e8*/ 	.word	index@(_ZN17fastertransformer32add_QK_bias_transform_varlen_rowIfEEvPaS1_PKaPKT_S3_S6_iiiiiiiiPKfS8_S8_S8_bi)
        /*00ec*/ 	.word	0x00000000


	//----- nvinfo : EIATTR_REGCOUNT
	.align		4
.L_58:
        /*00f0*/ 	.byte	0x04, 0x2f
        /*00f2*/ 	.short	(.L_60 - .L_59)
	.align		4
.L_59:
        /*00f4*/ 	.word	index@(_ZN17fastertransformer32add_QK_bias_transform_varlen_rowI6__halfEEvPaS2_PKaPKT_S4_S7_iiiiiiiiPKfS9_S9_S9_bi)
        /*00f8*/ 	.word	0x00000019


	//----- nvinfo : EIATTR_FRAME_SIZE
	.align		4
.L_60:
        /*00fc*/ 	.byte	0x04, 0x11
        /*00fe*/ 	.short	(.L_62 - .L_61)
	.align		4
.L_61:
        /*0100*/ 	.word	index@(_ZN17fastertransformer32add_QK_bias_transform_varlen_rowI6__halfEEvPaS2_PKaPKT_S4_S7_iiiiiiiiPKfS9_S9_S9_bi)
        /*0104*/ 	.word	0x00000000


	//----- nvinfo : EIATTR_REGCOUNT
	.align		4
.L_62:
        /*0108*/ 	.byte	0x04, 0x2f
        /*010a*/ 	.short	(.L_64 - .L_63)
	.align		4
.L_63:
        /*010c*/ 	.word	index@(_ZN17fastertransformer37add_QK_bias_transform_rebuild_paddingIfEEvPaS1_PKiPKT_S3_S6_S3_iiiiiiiPKfS8_S8_S8_S8_S8_b)
        /*0110*/ 	.word	0x00000020


	//----- nvinfo : EIATTR_FRAME_SIZE
	.align		4
.L_64:
        /*0114*/ 	.byte	0x04, 0x11
        /*0116*/ 	.short	(.L_66 - .L_65)
	.align		4
.L_65:
        /*0118*/ 	.word	index@(_ZN17fastertransformer37add_QK_bias_transform_rebuild_paddingIfEEvPaS1_PKiPKT_S3_S6_S3_iiiiiiiPKfS8_S8_S8_S8_S8_b)
        /*011c*/ 	.word	0x00000000


	//----- nvinfo : EIATTR_REGCOUNT
	.align		4
.L_66:
        /*0120*/ 	.byte	0x04, 0x2f
        /*0122*/ 	.short	(.L_68 - .L_67)
	.align		4
.L_67:
        /*0124*/ 	.word	index@(_ZN17fastertransformer37add_QK_bias_transform_rebuild_paddingI6__halfEEvPaS2_PKiPKT_S4_S7_S4_iiiiiiiPKfS9_S9_S9_S9_S9_b)
        /*0128*/ 	.word	0x00000020


	//----- nvinfo : EIATTR_FRAME_SIZE
	.align		4
.L_68:
        /*012c*/ 	.byte	0x04, 0x11
        /*012e*/ 	.short	(.L_70 - .L_69)
	.align		4
.L_69:
        /*0130*/ 	.word	index@(_ZN17fastertransformer37add_QK_bias_transform_rebuild_paddingI6__halfEEvPaS2_PKiPKT_S4_S7_S4_iiiiiiiPKfS9_S9_S9_S9_S9_b)
        /*0134*/ 	.word	0x00000000


	//----- nvinfo : EIATTR_REGCOUNT
	.align		4
.L_70:
        /*0138*/ 	.byte	0x04, 0x2f
        /*013a*/ 	.short	(.L_72 - .L_71)
	.align		4
.L_71:
        /*013c*/ 	.word	index@(_ZN17fastertransformer44add_QK_bias_transform_rebuild_padding_varlenIfEEvPaS1_PKaPKT_S3_S6_PKiiiiiiiiiiPKfSA_SA_SA_b)
        /*0140*/ 	.word	0x0000001e


	//----- nvinfo : EIATTR_FRAME_SIZE
	.align		4
.L_72:
        /*0144*/ 	.byte	0x04, 0x11
        /*0146*/ 	.short	(.L_74 - .L_73)
	.align		4
.L_73:
        /*0148*/ 	.word	index@(_ZN17fastertransformer44add_QK_bias_transform_rebuild_padding_varlenIfEEvPaS1_PKaPKT_S3_S6_PKiiiiiiiiiiPKfSA_SA_SA_b)
        /*014c*/ 	.word	0x00000000


	//----- nvinfo : EIATTR_REGCOUNT
	.align		4
.L_74:
        /*0150*/ 	.byte	0x04, 0x2f
        /*0152*/ 	.short	(.L_76 - .L_75)
	.align		4
.L_75:
        /*0154*/ 	.word	index@(_ZN17fastertransformer44add_QK_bias_transform_rebuild_padding_varlenI6__halfEEvPaS2_PKaPKT_S4_S7_PKiiiiiiiiiiPKfSB_SB_SB_b)
        /*0158*/ 	.word	0x0000001c


	//----- nvinfo : EIATTR_FRAME_SIZE
	.align		4
.L_76:
        /*015c*/ 	.byte	0x04, 0x11
        /*015e*/ 	.short	(.L_78 - .L_77)
	.align		4
.L_77:
        /*0160*/ 	.word	index@(_ZN17fastertransformer44add_QK_bias_transform_rebuild_padding_varlenI6__halfEEvPaS2_PKaPKT_S4_S7_PKiiiiiiiiiiPKfSB_SB_SB_b)
        /*0164*/ 	.word	0x00000000


	//----- nvinfo : EIATTR_REGCOUNT
	.align		4
.L_78:
        /*0168*/ 	.byte	0x04, 0x2f
        /*016a*/ 	.short	(.L_80 - .L_79)
	.align		4
.L_79:
        /*016c*/ 	.word	index@(_ZN17fastertransformer48add_QK_bias_transform_rebuild_padding_varlen_rowIfEEvPaS1_PKaPKT_S3_S6_PKiiiiiiiiiiPKfSA_SA_SA_bi)
        /*0170*/ 	.word	0x0000001e


	//----- nvinfo : EIATTR_FRAME_SIZE
	.align		4
.L_80:
        /*0174*/ 	.byte	0x04, 0x11
        /*0176*/ 	.short	(.L_82 - .L_81)
	.align		4
.L_81:
        /*0178*/ 	.word	index@(_ZN17fastertransformer48add_QK_bias_transform_rebuild_padding_varlen_rowIfEEvPaS1_PKaPKT_S3_S6_PKiiiiiiiiiiPKfSA_SA_SA_bi)
        /*017c*/ 	.word	0x00000000


	//----- nvinfo : EIATTR_REGCOUNT
	.align		4
.L_82:
        /*0180*/ 	.byte	0x04, 0x2f
        /*0182*/ 	.short	(.L_84 - .L_83)
	.align		4
.L_83:
        /*0184*/ 	.word	index@(_ZN17fastertransformer48add_QK_bias_transform_rebuild_padding_varlen_rowI6__halfEEvPaS2_PKaPKT_S4_S7_PKiiiiiiiiiiPKfSB_SB_SB_bi)
        /*0188*/ 	.word	0x0000001c


	//----- nvinfo : EIATTR_FRAME_SIZE
	.align		4
.L_84:
        /*018c*/ 	.byte	0x04, 0x11
        /*018e*/ 	.short	(.L_86 - .L_85)
	.align		4
.L_85:
        /*0190*/ 	.word	index@(_ZN17fastertransformer48add_QK_bias_transform_rebuild_padding_varlen_rowI6__halfEEvPaS2_PKaPKT_S4_S7_PKiiiiiiiiiiPKfSB_SB_SB_bi)
        /*0194*/ 	.word	0x00000000


	//----- nvinfo : EIATTR_REGCOUNT
	.align		4
.L_86:
        /*0198*/ 	.byte	0x04, 0x2f
        /*019a*/ 	.short	(.L_88 - .L_87)
	.align		4
.L_87:
        /*019c*/ 	.word	index@(_ZN17fastertransformer20add_V_bias_transformIfEEvPaPKiPKT_iiiiiPKfS8_S8_b)
        /*01a0*/ 	.word	0x00000020


	//----- nvinfo : EIATTR_FRAME_SIZE
	.align		4
.L_88:
        /*01a4*/ 	.byte	0x04, 0x11
        /*01a6*/ 	.short	(.L_90 - .L_89)
	.align		4
.L_89:
        /*01a8*/ 	.word	index@(_ZN17fastertransformer20add_V_bias_transformIfEEvPaPKiPKT_iiiiiPKfS8_S8_b)
        /*01ac*/ 	.word	0x00000000


	//----- nvinfo : EIATTR_REGCOUNT
	.align		4
.L_90:
        /*01b0*/ 	.byte	0x04, 0x2f
        /*01b2*/ 	.short	(.L_92 - .L_91)
	.align		4
.L_91:
        /*01b4*/ 	.word	index@(_ZN17fastertransformer27add_V_bias_transform_varlenIfEEvPaPKiPKT_iiiiiPKfS8_S8_b)
        /*01b8*/ 	.word	0x00000020


	//----- nvinfo : EIATTR_FRAME_SIZE
	.align		4
.L_92:
        /*01bc*/ 	.byte	0x04, 0x11
        /*01be*/ 	.short	(.L_94 - .L_93)
	.align		4
.L_93:
        /*01c0*/ 	.word	index@(_ZN17fastertransformer27add_V_bias_transform_varlenIfEEvPaPKiPKT_iiiiiPKfS8_S8_b)
        /*01c4*/ 	.word	0x00000000


	//----- nvinfo : EIATTR_REGCOUNT
	.align		4
.L_94:
        /*01c8*/ 	.byte	0x04, 0x2f
        /*01ca*/ 	.short	(.L_96 - .L_95)
	.align		4
.L_95:
        /*01cc*/ 	.word	index@(_ZN17fastertransformer27add_V_bias_transform_varlenI6__halfEEvPaPKiPKT_iiiiiPKfS9_S9_b)
        /*01d0*/ 	.word	0x00000020


	//----- nvinfo : EIATTR_FRAME_SIZE
	.align		4
.L_96:
        /*01d4*/ 	.byte	0x04, 0x11
        /*01d6*/ 	.short	(.L_98 - .L_97)
	.align		4
.L_97:
        /*01d8*/ 	.word	index@(_ZN17fastertransformer27add_V_bias_transform_varlenI6__halfEEvPaPKiPKT_iiiiiPKfS9_S9_b)
        /*01dc*/ 	.word	0x00000000


	//----- nvinfo : EIATTR_REGCOUNT
	.align		4
.L_98:
        /*01e0*/ 	.byte	0x04, 0x2f
        /*01e2*/ 	.short	(.L_100 - .L_99)
	.align		4
.L_99:
        /*01e4*/ 	.word	index@(_ZN17fastertransformer27add_V_bias_transform_varlenIfEEvPaPKaPKT_iiiiiiPKfS8_b)
        /*01e8*/ 	.word	0x00000017


	//----- nvinfo : EIATTR_FRAME_SIZE
	.align		4
.L_100:
        /*01ec*/ 	.byte	0x04, 0x11
        /*01ee*/ 	.short	(.L_102 - .L_101)
	.align		4
.L_101:
        /*01f0*/ 	.word	index@(_ZN17fastertransformer27add_V_bias_transform_varlenIfEEvPaPKaPKT_iiiiiiPKfS8_b)
        /*01f4*/ 	.word	0x00000000


	//----- nvinfo : EIATTR_REGCOUNT
	.align		4
.L_102:
        /*01f8*/ 	.byte	0x04, 0x2f
        /*01fa*/ 	.short	(.L_104 - .L_103)
	.align		4
.L_103:
        /*01fc*/ 	.word	index@(_ZN17fastertransformer27add_V_bias_transform_varlenI6__halfEEvPaPKaPKT_iiiiiiPKfS9_b)
        /*0200*/ 	.word	0x00000018


	//----- nvinfo : EIATTR_FRAME_SIZE
	.align		4
.L_104:
        /*0204*/ 	.byte	0x04, 0x11
        /*0206*/ 	.short	(.L_106 - .L_105)
	.align		4
.L_105:
        /*0208*/ 	.word	index@(_ZN17fastertransformer27add_V_bias_transform_varlenI6__halfEEvPaPKaPKT_iiiiiiPKfS9_b)
        /*020c*/ 	.word	0x00000000


	//----- nvinfo : EIATTR_REGCOUNT
	.align		4
.L_106:
        /*0210*/ 	.byte	0x04, 0x2f
        /*0212*/ 	.short	(.L_108 - .L_107)
	.align		4
.L_107:
        /*0214*/ 	.word	index@(_ZN17fastertransformer31add_V_bias_transform_varlen_rowIfEEvPaPKaPKT_iiiiiiPKfS8_bi)
        /*0218*/ 	.word	0x00000017


	//----- nvinfo : EIATTR_FRAME_SIZE
	.align		4
.L_108:
        /*021c*/ 	.byte	0x04, 0x11
        /*021e*/ 	.short	(.L_110 - .L_109)
	.align		4
.L_109:
        /*0220*/ 	.word	index@(_ZN17fastertransformer31add_V_bias_transform_varlen_rowIfEEvPaPKaPKT_iiiiiiPKfS8_bi)
        /*0224*/ 	.word	0x00000000


	//----- nvinfo : EIATTR_REGCOUNT
	.align		4
.L_110:
        /*0228*/ 	.byte	0x04, 0x2f
        /*022a*/ 	.short	(.L_112 - .L_111)
	.align		4
.L_111:
        /*022c*/ 	.word	index@(_ZN17fastertransformer31add_V_bias_transform_varlen_rowI6__halfEEvPaPKaPKT_iiiiiiPKfS9_bi)
        /*0230*/ 	.word	0x00000018


	//----- nvinfo : EIATTR_FRAME_SIZE
	.align		4
.L_112:
        /*0234*/ 	.byte	0x04, 0x11
        /*0236*/ 	.short	(.L_114 - .L_113)
	.align		4
.L_113:
        /*0238*/ 	.word	index@(_ZN17fastertransformer31add_V_bias_transform_varlen_rowI6__halfEEvPaPKaPKT_iiiiiiPKfS9_bi)
        /*023c*/ 	.word	0x00000000


	//----- nvinfo : EIATTR_REGCOUNT
	.align		4
.L_114:
        /*0240*/ 	.byte	0x04, 0x2f
        /*0242*/ 	.short	(.L_116 - .L_115)
	.align		4
.L_115:
        /*0244*/ 	.word	index@(_ZN17fastertransformer36add_V_bias_transform_rebuild_paddingIfEEvPaPKiPKT_S3_iiiiiiPKfS8_S8_b)
        /*0248*/ 	.word	0x00000020


	//----- nvinfo : EIATTR_FRAME_SIZE
	.align		4
.L_116:
        /*024c*/ 	.byte	0x04, 0x11
        /*024e*/ 	.short	(.L_118 - .L_117)
	.align		4
.L_117:
        /*0250*/ 	.word	index@(_ZN17fastertransformer36add_V_bias_transform_rebuild_paddingIfEEvPaPKiPKT_S3_iiiiiiPKfS8_S8_b)
        /*0254*/ 	.word	0x00000000


	//----- nvinfo : EIATTR_REGCOUNT
	.align		4
.L_118:
        /*0258*/ 	.byte	0x04, 0x2f
        /*025a*/ 	.short	(.L_120 - .L_119)
	.align		4
.L_119:
        /*025c*/ 	.word	index@(_ZN17fastertransformer43add_V_bias_transform_rebuild_padding_varlenIfEEvPaPKaPKT_PKiiiiiiiiPKfSA_b)
        /*0260*/ 	.word	0x00000018


	//----- nvinfo : EIATTR_FRAME_SIZE
	.align		4
.L_120:
        /*0264*/ 	.byte	0x04, 0x11
        /*0266*/ 	.short	(.L_122 - .L_121)
	.align		4
.L_121:
        /*0268*/ 	.word	index@(_ZN17fastertransformer43add_V_bias_transform_rebuild_padding_varlenIfEEvPaPKaPKT_PKiiiiiiiiPKfSA_b)
        /*026c*/ 	.word	0x00000000


	//----- nvinfo : EIATTR_REGCOUNT
	.align		4
.L_122:
        /*0270*/ 	.byte	0x04, 0x2f
        /*0272*/ 	.short	(.L_124 - .L_123)
	.align		4
.L_123:
        /*0274*/ 	.word	index@(_ZN17fastertransformer43add_V_bias_transform_rebuild_padding_varlenI6__halfEEvPaPKaPKT_PKiiiiiiiiPKfSB_b)
        /*0278*/ 	.word	0x00000019


	//----- nvinfo : EIATTR_FRAME_SIZE
	.align		4
.L_124:
        /*027c*/ 	.byte	0x04, 0x11
        /*027e*/ 	.short	(.L_126 - .L_125)
	.align		4
.L_125:
        /*0280*/ 	.word	index@(_ZN17fastertransformer43add_V_bias_transform_rebuild_padding_varlenI6__halfEEvPaPKaPKT_PKiiiiiiiiPKfSB_b)
        /*0284*/ 	.word	0x00000000


	//----- nvinfo : EIATTR_REGCOUNT
	.align		4
.L_126:
        /*0288*/ 	.byte	0x04, 0x2f
        /*028a*/ 	.short	(.L_128 - .L_127)
	.align		4
.L_127:
        /*028c*/ 	.word	index@(_ZN17fastertransformer47add_V_bias_transform_rebuild_padding_varlen_rowIfEEvPaPKaPKT_PKiiiiiiiiPKfSA_bi)
        /*0290*/ 	.word	0x00000018


	//----- nvinfo : EIATTR_FRAME_SIZE
	.align		4
.L_128:
        /*0294*/ 	.byte	0x04, 0x11
        /*0296*/ 	.short	(.L_130 - .L_129)
	.align		4
.L_129:
        /*0298*/ 	.word	index@(_ZN17fastertransformer47add_V_bias_transform_rebuild_padding_varlen_rowIfEEvPaPKaPKT_PKiiiiiiiiPKfSA_bi)
        /*029c*/ 	.word	0x00000000


	//----- nvinfo : EIATTR_REGCOUNT
	.align		4
.L_130:
        /*02a0*/ 	.byte	0x04, 0x2f
        /*02a2*/ 	.short	(.L_132 - .L_131)
	.align		4
.L_131:
        /*02a4*/ 	.word	index@(_ZN17fastertransformer47add_V_bias_transform_rebuild_padding_varlen_rowI6__halfEEvPaPKaPKT_PKiiiiiiiiPKfSB_bi)
        /*02a8*/ 	.word	0x00000019


	//----- nvinfo : EIATTR_FRAME_SIZE
	.align		4
.L_132:
        /*02ac*/ 	.byte	0x04, 0x11
        /*02ae*/ 	.short	(.L_134 - .L_133)
	.align		4
.L_133:
        /*02b0*/ 	.word	index@(_ZN17fastertransformer47add_V_bias_transform_rebuild_padding_varlen_rowI6__halfEEvPaPKaPKT_PKiiiiiiiiPKfSB_bi)
        /*02b4*/ 	.word	0x00000000


	//----- nvinfo : EIATTR_MIN_STACK_SIZE
	.align		4
.L_134:
        /*02b8*/ 	.byte	0x04, 0x12
        /*02ba*/ 	.short	(.L_136 - .L_135)
	.align		4
.L_135:
        /*02bc*/ 	.word	index@(_ZN17fastertransformer47add_V_bias_transform_rebuild_padding_varlen_rowI6__halfEEvPaPKaPKT_PKiiiiiiiiPKfSB_bi)
        /*02c0*/ 	.word	0x00000000


	//----- nvinfo : EIATTR_MIN_STACK_SIZE
	.align		4
.L_136:
        /*02c4*/ 	.byte	0x04, 0x12
        /*02c6*/ 	.short	(.L_138 - .L_137)
	.align		4
.L_137:
        /*02c8*/ 	.word	index@(_ZN17fastertransformer47add_V_bias_transform_rebuild_padding_varlen_rowIfEEvPaPKaPKT_PKiiiiiiiiPKfSA_bi)
        /*02cc*/ 	.word	0x00000000


	//----- nvinfo : EIATTR_MIN_STACK_SIZE
	.align		4
.L_138:
        /*02d0*/ 	.byte	0x04, 0x12
        /*02d2*/ 	.short	(.L_140 - .L_139)
	.align		4
.L_139:
        /*02d4*/ 	.word	index@(_ZN17fastertransformer43add_V_bias_transform_rebuild_padding_varlenI6__halfEEvPaPKaPKT_PKiiiiiiiiPKfSB_b)
        /*02d8*/ 	.word	0x00000000


	//----- nvinfo : EIATTR_MIN_STACK_SIZE
	.align		4
.L_140:
        /*02dc*/ 	.byte	0x04, 0x12
        /*02de*/ 	.short	(.L_142 - .L_141)
	.align		4
.L_141:
        /*02e0*/ 	.word	index@(_ZN17fastertransformer43add_V_bias_transform_rebuild_padding_varlenIfEEvPaPKaPKT_PKiiiiiiiiPKfSA_b)
        /*02e4*/ 	.word	0x00000000


	//----- nvinfo : EIATTR_MIN_STACK_SIZE
	.align		4
.L_142:
        /*02e8*/ 	.byte	0x04, 0x12
        /*02ea*/ 	.short	(.L_144 - .L_143)
	.align		4
.L_143:
        /*02ec*/ 	.word	index@(_ZN17fastertransformer36add_V_bias_transform_rebuild_paddingIfEEvPaPKiPKT_S3_iiiiiiPKfS8_S8_b)
        /*02f0*/ 	.word	0x00000000


	//----- nvinfo : EIATTR_MIN_STACK_SIZE
	.align		4
.L_144:
        /*02f4*/ 	.byte	0x04, 0x12
        /*02f6*/ 	.short	(.L_146 - .L_145)
	.align		4
.L_145:
        /*02f8*/ 	.word	index@(_ZN17fastertransformer31add_V_bias_transform_varlen_rowI6__halfEEvPaPKaPKT_iiiiiiPKfS9_bi)
        /*02fc*/ 	.word	0x00000000


	//----- nvinfo : EIATTR_MIN_STACK_SIZE
	.align		4
.L_146:
        /*0300*/ 	.byte	0x04, 0x12
        /*0302*/ 	.short	(.L_148 - .L_147)
	.align		4
.L_147:
        /*0304*/ 	.word	index@(_ZN17fastertransformer31add_V_bias_transform_varlen_rowIfEEvPaPKaPKT_iiiiiiPKfS8_bi)
        /*0308*/ 	.word	0x00000000


	//----- nvinfo : EIATTR_MIN_STACK_SIZE
	.align		4
.L_148:
        /*030c*/ 	.byte	0x04, 0x12
        /*030e*/ 	.short	(.L_150 - .L_149)
	.align		4
.L_149:
        /*0310*/ 	.word	index@(_ZN17fastertransformer27add_V_bias_transform_varlenI6__halfEEvPaPKaPKT_iiiiiiPKfS9_b)
        /*0314*/ 	.word	0x00000000


	//----- nvinfo : EIATTR_MIN_STACK_SIZE
	.align		4
.L_150:
        /*0318*/ 	.byte	0x04, 0x12
        /*031a*/ 	.short	(.L_152 - .L_151)
	.align		4
.L_151:
        /*031c*/ 	.word	index@(_ZN17fastertransformer27add_V_bias_transform_varlenIfEEvPaPKaPKT_iiiiiiPKfS8_b)
        /*0320*/ 	.word	0x00000000


	//----- nvinfo : EIATTR_MIN_STACK_SIZE
	.align		4
.L_152:
        /*0324*/ 	.byte	0x04, 0x12
        /*0326*/ 	.short	(.L_154 - .L_153)
	.align		4
.L_153:
        /*0328*/ 	.word	index@(_ZN17fastertransformer27add_V_bias_transform_varlenI6__halfEEvPaPKiPKT_iiiiiPKfS9_S9_b)
        /*032c*/ 	.word	0x00000000


	//----- nvinfo : EIATTR_MIN_STACK_SIZE
	.align		4
.L_154:
        /*0330*/ 	.byte	0x04, 0x12
        /*0332*/ 	.short	(.L_156 - .L_155)
	.align		4
.L_155:
        /*0334*/ 	.word	index@(_ZN17fastertransformer27add_V_bias_transform_varlenIfEEvPaPKiPKT_iiiiiPKfS8_S8_b)
        /*0338*/ 	.word	0x00000000


	//----- nvinfo : EIATTR_MIN_STACK_SIZE
	.align		4
.L_156:
        /*033c*/ 	.byte	0x04, 0x12
        /*033e*/ 	.short	(.L_158 - .L_157)
	.align		4
.L_157:
        /*0340*/ 	.word	index@(_ZN17fastertransformer20add_V_bias_transformIfEEvPaPKiPKT_iiiiiPKfS8_S8_b)
        /*0344*/ 	.word	0x00000000


	//----- nvinfo : EIATTR_MIN_STACK_SIZE
	.align		4
.L_158:
        /*0348*/ 	.byte	0x04, 0x12
        /*034a*/ 	.short	(.L_160 - .L_159)
	.align		4
.L_159:
        /*034c*/ 	.word	index@(_ZN17fastertransformer48add_QK_bias_transform_rebuild_padding_varlen_rowI6__halfEEvPaS2_PKaPKT_S4_S7_PKiiiiiiiiiiPKfSB_SB_SB_bi)
        /*0350*/ 	.word	0x00000000


	//----- nvinfo : EIATTR_MIN_STACK_SIZE
	.align		4
.L_160:
        /*0354*/ 	.byte	0x04, 0x12
        /*0356*/ 	.short	(.L_162 - .L_161)
	.align		4
.L_161:
        /*0358*/ 	.word	index@(_ZN17fastertransformer48add_QK_bias_transform_rebuild_padding_varlen_rowIfEEvPaS1_PKaPKT_S3_S6_PKiiiiiiiiiiPKfSA_SA_SA_bi)
        /*035c*/ 	.word	0x00000000


	//----- nvinfo : EIATTR_MIN_STACK_SIZE
	.align		4
.L_162:
        /*0360*/ 	.byte	0x04, 0x12
        /*0362*/ 	.short	(.L_164 - .L_163)
	.align		4
.L_163:
        /*0364*/ 	.word	index@(_ZN17fastertransformer44add_QK_bias_transform_rebuild_padding_varlenI6__halfEEvPaS2_PKaPKT_S4_S7_PKiiiiiiiiiiPKfSB_SB_SB_b)
        /*0368*/ 	.word	0x00000000


	//----- nvinfo : EIATTR_MIN_STACK_SIZE
	.align		4
.L_164:
        /*036c*/ 	.byte	0x04, 0x12
        /*036e*/ 	.short	(.L_166 - .L_165)
	.align		4
.L_165:
        /*0370*/ 	.word	index@(_ZN17fastertransformer44add_QK_bias_transform_rebuild_padding_varlenIfEEvPaS1_PKaPKT_S3_S6_PKiiiiiiiiiiPKfSA_SA_SA_b)
        /*0374*/ 	.word	0x00000000


	//----- nvinfo : EIATTR_MIN_STACK_SIZE
	.align		4
.L_166:
        /*0378*/ 	.byte	0x04, 0x12
        /*037a*/ 	.short	(.L_168 - .L_167)
	.align		4
.L_167:
        /*037c*/ 	.word	index@(_ZN17fastertransformer37add_QK_bias_transform_rebuild_paddingI6__halfEEvPaS2_PKiPKT_S4_S7_S4_iiiiiiiPKfS9_S9_S9_S9_S9_b)
        /*0380*/ 	.word	0x00000000


	//----- nvinfo : EIATTR_MIN_STACK_SIZE
	.align		4
.L_168:
        /*0384*/ 	.byte	0x04, 0x12
        /*0386*/ 	.short	(.L_170 - .L_169)
	.align		4
.L_169:
        /*0388*/ 	.word	index@(_ZN17fastertransformer37add_QK_bias_transform_rebuild_paddingIfEEvPaS1_PKiPKT_S3_S6_S3_iiiiiiiPKfS8_S8_S8_S8_S8_b)
        /*038c*/ 	.word	0x00000000


	//----- nvinfo : EIATTR_MIN_STACK_SIZE
	.align		4
.L_170:
        /*0390*/ 	.byte	0x04, 0x12
        /*0392*/ 	.short	(.L_172 - .L_171)
	.align		4
.L_171:
        /*0394*/ 	.word	index@(_ZN17fastertransformer32add_QK_bias_transform_varlen_rowI6__halfEEvPaS2_PKaPKT_S4_S7_iiiiiiiiPKfS9_S9_S9_bi)
        /*0398*/ 	.word	0x00000000


	//----- nvinfo : EIATTR_MIN_STACK_SIZE
	.align		4
.L_172:
        /*039c*/ 	.byte	0x04, 0x12
        /*039e*/ 	.short	(.L_174 - .L_173)
	.align		4
.L_173:
        /*03a0*/ 	.word	index@(_ZN17fastertransformer32add_QK_bias_transform_varlen_rowIfEEvPaS1_PKaPKT_S3_S6_iiiiiiiiPKfS8_S8_S8_bi)
        /*03a4*/ 	.word	0x00000000


	//----- nvinfo : EIATTR_MIN_STACK_SIZE
	.align		4
.L_174:
        /*03a8*/ 	.byte	0x04, 0x12
        /*03aa*/ 	.short	(.L_176 - .L_175)
	.align		4
.L_175:
        /*03ac*/ 	.word	index@(_ZN17fastertransformer28add_QK_bias_transform_varlenI6__halfEEvPaS2_PKaPKT_S4_S7_iiiiiiiiPKfS9_S9_S9_b)
        /*03b0*/ 	.word	0x00000000


	//----- nvinfo : EIATTR_MIN_STACK_SIZE
	.align		4
.L_176:
        /*03b4*/ 	.byte	0x04, 0x12
        /*03b6*/ 	.short	(.L_178 - .L_177)
	.align		4
.L_177:
        /*03b8*/ 	.word	index@(_ZN17fastertransformer28add_QK_bias_transform_varlenIfEEvPaS1_PKaPKT_S3_S6_iiiiiiiiPKfS8_S8_S8_b)
        /*03bc*/ 	.word	0x00000000


	//----- nvinfo : EIATTR_MIN_STACK_SIZE
	.align		4
.L_178:
        /*03c0*/ 	.byte	0x04, 0x12
        /*03c2*/ 	.short	(.L_180 - .L_179)
	.align		4
.L_179:
        /*03c4*/ 	.word	index@(_ZN17fastertransformer28add_QK_bias_transform_varlenI6__halfEEvPaS2_PKiPKT_S4_S7_iiiiiiiiPKfS9_S9_S9_S9_S9_b)
        /*03c8*/ 	.word	0x00000000


	//----- nvinfo : EIATTR_MIN_STACK_SIZE
	.align		4
.L_180:
        /*03cc*/ 	.byte	0x04, 0x12
        /*03ce*/ 	.short	(.L_182 - .L_181)
	.align		4
.L_181:
        /*03d0*/ 	.word	index@(_ZN17fastertransformer21add_QK_bias_transformI6__halfEEvPaS2_PKiPKT_S4_S7_iiiiiiPKfS9_S9_S9_S9_S9_b)
        /*03d4*/ 	.word	0x00000000


	//----- nvinfo : EIATTR_MIN_STACK_SIZE
	.align		4
.L_182:
        /*03d8*/ 	.byte	0x04, 0x12
        /*03da*/ 	.short	(.L_184 - .L_183)
	.align		4
.L_183:
        /*03dc*/ 	.word	index@(_ZN17fastertransformer28add_QK_bias_transform_varlenIfEEvPaS1_PKiPKT_S3_S6_iiiiiiiiPKfS8_S8_S8_S8_S8_b)
        /*03e0*/ 	.word	0x00000000


	//----- nvinfo : EIATTR_MIN_STACK_SIZE
	.align		4
.L_184:
        /*03e4*/ 	.byte	0x04, 0x12
        /*03e6*/ 	.short	(.L_186 - .L_185)
	.align		4
.L_185:
        /*03e8*/ 	.word	index@(_ZN17fastertransformer21add_QK_bias_transformIfEEvPaS1_PKiPKT_S3_S6_iiiiiiPKfS8_S8_S8_S8_S8_b)
        /*03ec*/ 	.word	0x00000000


	//----- nvinfo : EIATTR_MIN_STACK_SIZE
	.align		4
.L_186:
        /*03f0*/ 	.byte	0x04, 0x12
        /*03f2*/ 	.short	(.L_188 - .L_187)
	.align		4
.L_187:
        /*03f4*/ 	.word	index@(_ZN17fastertransformer36add_V_bias_transform_rebuild_paddingI6__halfEEvPaPKiPKT_S4_iiiiiiPKfS9_S9_b)
        /*03f8*/ 	.word	0x00000000


	//----- nvinfo : EIATTR_MIN_STACK_SIZE
	.align		4
.L_188:
        /*03fc*/ 	.byte	0x04, 0x12
        /*03fe*/ 	.short	(.L_190 - .L_189)
	.align		4
.L_189:
        /*0400*/ 	.word	index@(_ZN17fastertransformer20add_V_bias_transformI6__halfEEvPaPKiPKT_iiiiiPKfS9_S9_b)
        /*0404*/ 	.word	0x00000000


	//----- nvinfo : EIATTR_MIN_STACK_SIZE
	.align		4
.L_190:
        /*0408*/ 	.byte	0x04, 0x12
        /*040a*/ 	.short	(.L_192 - .L_191)
	.align		4
.L_191:
        /*040c*/ 	.word	index@(_ZN17fastertransformer24mappingRemovePaddingDataEPiPKii)
        /*0410*/ 	.word	0x00000000
.L_192:


//--------------------- .nv.info._ZN17fastertransformer47add_V_bias_transform_rebuild_padding_varlen_rowI6__halfEEvPaPKaPKT_PKiiiiiiiiPKfSB_bi --------------------------
	.section	.nv.info._ZN17fastertransformer47add_V_bias_transform_rebuild_padding_varlen_rowI6__halfEEvPaPKaPKT_PKiiiiiiiiPKfSB_bi,"",@"SHT_CUDA_INFO"
	.sectionflags	@""
	.align	4


	//----- nvinfo : EIATTR_CUDA_API_VERSION
	.align		4
        /*0000*/ 	.byte	0x04, 0x37
        /*0002*/ 	.short	(.L_194 - .L_193)
.L_193:
        /*0004*/ 	.word	0x00000082


	//----- nvinfo : EIATTR_SW2861232_WAR
	.align		4
.L_194:
        /*0008*/ 	.byte	0x01, 0x35
	.zero		2


	//----- nvinfo : EIATTR_PARAM_CBANK
	.align		4
        /*000c*/ 	.byte	0x04, 0x0a
        /*000e*/ 	.short	(.L_196 - .L_195)
	.align		4
.L_195:
        /*0010*/ 	.word	index@(.nv.constant0._ZN17fastertransformer47add_V_bias_transform_rebuild_padding_varlen_rowI6__halfEEvPaPKaPKT_PKiiiiiiiiPKfSB_bi)
        /*0014*/ 	.short	0x0160
        /*0016*/ 	.short	0x0058


	//----- nvinfo : EIATTR_CBANK_PARAM_SIZE
	.align		4
.L_196:
        /*0018*/ 	.byte	0x03, 0x19
        /*001a*/ 	.short	0x0058


	//----- nvinfo : EIATTR_KPARAM_INFO
	.align		4
        /*001c*/ 	.byte	0x04, 0x17
        /*001e*/ 	.short	(.L_198 - .L_197)
.L_197:
        /*0020*/ 	.word	0x00000000
        /*0024*/ 	.short	0x000e
        /*0026*/ 	.short	0x0054
        /*0028*/ 	.byte	0x00, 0xf0, 0x11, 0x00


	//----- nvinfo : EIATTR_KPARAM_INFO
	.align		4
.L_198:
        /*002c*/ 	.byte	0x04, 0x17
        /*002e*/ 	.short	(.L_200 - .L_199)
.L_199:
        /*0030*/ 	.word	0x00000000
        /*0034*/ 	.short	0x000d
        /*0036*/ 	.short	0x0050
        /*0038*/ 	.byte	0x00, 0xf0, 0x05, 0x00


	//----- nvinfo : EIATTR_KPARAM_INFO
	.align		4
.L_200:
        /*003c*/ 	.byte	0x04, 0x17
        /*003e*/ 	.short	(.L_202 - .L_201)
.L_201:
        /*0040*/ 	.word	0x00000000
        /*0044*/ 	.short	0x000c
        /*0046*/ 	.short	0x0048
        /*0048*/ 	.byte	0x00, 0xf0, 0x21, 0x00


	//----- nvinfo : EIATTR_KPARAM_INFO
	.align		4
.L_202:
        /*004c*/ 	.byte	0x04, 0x17
        /*004e*/ 	.short	(.L_204 - .L_203)
.L_203:
        /*0050*/ 	.word	0x00000000
        /*0054*/ 	.short	0x000b
        /*0056*/ 	.short	0x0040
        /*0058*/ 	.byte	0x00, 0xf0, 0x21, 0x00


	//----- nvinfo : EIATTR_KPARAM_INFO
	.align		4
.L_204:
        /*005c*/ 	.byte	0x04, 0x17
        /*005e*/ 	.short	(.L_206 - .L_205)
.L_205:
        /*0060*/ 	.word	0x00000000
        /*0064*/ 	.short	0x000a
        /*0066*/ 	.short	0x0038
        /*0068*/ 	.byte	0x00, 0xf0, 0x11, 0x00


	//----- nvinfo : EIATTR_KPARAM_INFO
	.align		4
.L_206:
        /*006c*/ 	.byte	0x04, 0x17
        /*006e*/ 	.short	(.L_208 - .L_207)
.L_207:
        /*0070*/ 	.word	0x00000000
        /*0074*/ 	.short	0x0009
        /*0076*/ 	.short	0x0034
        /*0078*/ 	.byte	0x00, 0xf0, 0x11, 0x00


	//----- nvinfo : EIATTR_KPARAM_INFO
	.align		4
.L_208:
        /*007c*/ 	.byte	0x04, 0x17
        /*007e*/ 	.short	(.L_210 - .L_209)
.L_209:
        /*0080*/ 	.word	0x00000000
        /*0084*/ 	.short	0x0008
        /*0086*/ 	.short	0x0030
        /*0088*/ 	.byte	0x00, 0xf0, 0x11, 0x00


	//----- nvinfo : EIATTR_KPARAM_INFO
	.align		4
.L_210:
        /*008c*/ 	.byte	0x04, 0x17
        /*008e*/ 	.short	(.L_212 - .L_211)
.L_211:
        /*0090*/ 	.word	0x00000000
        /*0094*/ 	.short	0x0007
        /*0096*/ 	.short	0x002c
        /*0098*/ 	.byte	0x00, 0xf0, 0x11, 0x00


	//----- nvinfo : EIATTR_KPARAM_INFO
	.align		4
.L_212:
        /*009c*/ 	.byte	0x04, 0x17
        /*009e*/ 	.short	(.L_214 - .L_213)
.L_213:
        /*00a0*/ 	.word	0x00000000
        /*00a4*/ 	.short	0x0006
        /*00a6*/ 	.short	0x0028
        /*00a8*/ 	.byte	0x00, 0xf0, 0x11, 0x00


	//----- nvinfo : EIATTR_KPARAM_INFO
	.align		4
.L_214:
        /*00ac*/ 	.byte	0x04, 0x17
        /*00ae*/ 	.short	(.L_216 - .L_215)
.L_215:
        /*00b0*/ 	.word	0x00000000
        /*00b4*/ 	.short	0x0005
        /*00b6*/ 	.short	0x0024
        /*00b8*/ 	.byte	0x00, 0xf0, 0x11, 0x00


	//----- nvinfo : EIATTR_KPARAM_INFO
	.align		4
.L_216:
        /*00bc*/ 	.byte	0x04, 0x17
        /*00be*/ 	.short	(.L_218 - .L_217)
.L_217:
        /*00c0*/ 	.word	0x00000000
        /*00c4*/ 	.short	0x0004
        /*00c6*/ 	.short	0x0020
        /*00c8*/ 	.byte	0x00, 0xf0, 0x11, 0x00


	//----- nvinfo : EIATTR_KPARAM_INFO
	.align		4
.L_218:
        /*00cc*/ 	.byte	0x04, 0x17
        /*00ce*/ 	.short	(.L_220 - .L_219)
.L_219:
        /*00d0*/ 	.word	0x00000000
        /*00d4*/ 	.short	0x0003
        /*00d6*/ 	.short	0x0018
        /*00d8*/ 	.byte	0x00, 0xf0, 0x21, 0x00


	//----- nvinfo : EIATTR_KPARAM_INFO
	.align		4
.L_220:
        /*00dc*/ 	.byte	0x04, 0x17
        /*00de*/ 	.short	(.L_222 - .L_221)
.L_221:
        /*00e0*/ 	.word	0x00000000
        /*00e4*/ 	.short	0x0002
        /*00e6*/ 	.short	0x0010
        /*00e8*/ 	.byte	0x00, 0xf0, 0x21, 0x00


	//----- nvinfo : EIATTR_KPARAM_INFO
	.align		4
.L_222:
        /*00ec*/ 	.byte	0x04, 0x17
        /*00ee*/ 	.short	(.L_224 - .L_223)
.L_223:
        /*00f0*/ 	.word	0x00000000
        /*00f4*/ 	.short	0x0001
        /*00f6*/ 	.short	0x0008
        /*00f8*/ 	.byte	0x00, 0xf0, 0x21, 0x00


	//----- nvinfo : EIATTR_KPARAM_INFO
	.align		4
.L_224:
        /*00fc*/ 	.byte	0x04, 0x17
        /*00fe*/ 	.short	(.L_226 - .L_225)
.L_225:
        /*0100*/ 	.word	0x00000000
        /*0104*/ 	.short	0x0000
        /*0106*/ 	.short	0x0000
        /*0108*/ 	.byte	0x00, 0xf0, 0x21, 0x00


	//----- nvinfo : EIATTR_MAXREG_COUNT
	.align		4
.L_226:
        /*010c*/ 	.byte	0x03, 0x1b
        /*010e*/ 	.short	0x00ff


	//----- nvinfo : EIATTR_NUM_BARRIERS
	.align		4
        /*0110*/ 	.byte	0x02, 0x4c
        /*0112*/ 	.byte	0x01
	.zero		1


	//----- nvinfo : EIATTR_MERCURY_ISA_VERSION
	.align		4
        /*0114*/ 	.byte	0x03, 0x5f
        /*0116*/ 	.short	0x0000


	//----- nvinfo : EIATTR_EXIT_INSTR_OFFSETS
	.align		4
        /*0118*/ 	.byte	0x04, 0x1c
        /*011a*/ 	.short	(.L_228 - .L_227)


	//   ....[0]....
.L_227:
        /*011c*/ 	.word	0x000009e0


	//----- nvinfo : EIATTR_CTAIDZ_USED
	.align		4
.L_228:
        /*0120*/ 	.byte	0x01, 0x04
	.zero		2


	//----- nvinfo : EIATTR_CRS_STACK_SIZE
	.align		4
        /*0124*/ 	.byte	0x04, 0x1e
        /*0126*/ 	.short	(.L_230 - .L_229)
.L_229:
        /*0128*/ 	.word	0x00000000
.L_230:


//--------------------- .nv.info._ZN17fastertransformer47add_V_bias_transform_rebuild_padding_varlen_rowIfEEvPaPKaPKT_PKiiiiiiiiPKfSA_bi --------------------------
	.section	.nv.info._ZN17fastertransformer47add_V_bias_transform_rebuild_padding_varlen_rowIfEEvPaPKaPKT_PKiiiiiiiiPKfSA_bi,"",@"SHT_CUDA_INFO"
	.sectionflags	@""
	.align	4


	//----- nvinfo : EIATTR_CUDA_API_VERSION
	.align		4
        /*0000*/ 	.byte	0x04, 0x37
        /*0002*/ 	.short	(.L_232 - .L_231)
.L_231:
        /*0004*/ 	.word	0x00000082


	//----- nvinfo : EIATTR_SW2861232_WAR
	.align		4
.L_232:
        /*0008*/ 	.byte	0x01, 0x35
	.zero		2


	//----- nvinfo : EIATTR_PARAM_CBANK
	.align		4
        /*000c*/ 	.byte	0x04, 0x0a
        /*000e*/ 	.short	(.L_234 - .L_233)
	.align		4
.L_233:
        /*0010*/ 	.word	index@(.nv.constant0._ZN17fastertransformer47add_V_bias_transform_rebuild_padding_varlen_rowIfEEvPaPKaPKT_PKiiiiiiiiPKfSA_bi)
        /*0014*/ 	.short	0x0160
        /*0016*/ 	.short	0x0058


	//----- nvinfo : EIATTR_CBANK_PARAM_SIZE
	.align		4
.L_234:
        /*0018*/ 	.byte	0x03, 0x19
        /*001a*/ 	.short	0x0058


	//----- nvinfo : EIATTR_KPARAM_INFO
	.align		4
        /*001c*/ 	.byte	0x04, 0x17
        /*001e*/ 	.short	(.L_236 - .L_235)
.L_235:
        /*0020*/ 	.word	0x00000000
        /*0024*/ 	.short	0x000e
        /*0026*/ 	.short	0x0054
        /*0028*/ 	.byte	0x00, 0xf0, 0x11, 0x00


	//----- nvinfo : EIATTR_KPARAM_INFO
	.align		4
.L_236:
        /*002c*/ 	.byte	0x04, 0x17
        /*002e*/ 	.short	(.L_238 - .L_237)
.L_237:
        /*0030*/ 	.word	0x00000000
        /*0034*/ 	.short	0x000d
        /*0036*/ 	.short	0x0050
        /*0038*/ 	.byte	0x00, 0xf0, 0x05, 0x00


	//----- nvinfo : EIATTR_KPARAM_INFO
	.align		4
.L_238:
        /*003c*/ 	.byte	0x04, 0x17
        /*003e*/ 	.short	(.L_240 - .L_239)
.L_239:
        /*0040*/ 	.word	0x00000000
        /*0044*/ 	.short	0x000c
        /*0046*/ 	.short	0x0048
        /*0048*/ 	.byte	0x00, 0xf0, 0x21, 0x00


	//----- nvinfo : EIATTR_KPARAM_INFO
	.align		4
.L_240:
        /*004c*/ 	.byte	0x04, 0x17
        /*004e*/ 	.short	(.L_242 - .L_241)
.L_241:
        /*0050*/ 	.word	0x00000000
        /*0054*/ 	.short	0x000b
        /*0056*/ 	.short	0x0040
        /*0058*/ 	.byte	0x00, 0xf0, 0x21, 0x00


	//----- nvinfo : EIATTR_KPARAM_INFO
	.align		4
.L_242:
        /*005c*/ 	.byte	0x04, 0x17
        /*005e*/ 	.short	(.L_244 - .L_243)
.L_243:
        /*0060*/ 	.word	0x00000000
        /*0064*/ 	.short	0x000a
        /*0066*/ 	.short	0x0038
        /*0068*/ 	.byte	0x00, 0xf0, 0x11, 0x00


	//----- nvinfo : EIATTR_KPARAM_INFO
	.align		4
.L_244:
        /*006c*/ 	.byte	0x04, 0x17
        /*006e*/ 	.short	(.L_246 - .L_245)
.L_245:
        /*0070*/ 	.word	0x00000000
        /*0074*/ 	.short	0x0009
        /*0076*/ 	.short	0x0034
        /*0078*/ 	.byte	0x00, 0xf0, 0x11, 0x00


	//----- nvinfo : EIATTR_KPARAM_INFO
	.align		4
.L_246:
        /*007c*/ 	.byte	0x04, 0x17
        /*007e*/ 	.short	(.L_248 - .L_247)
.L_247:
        /*0080*/ 	.word	0x00000000
        /*0084*/ 	.short	0x0008
        /*0086*/ 	.short	0x0030
        /*0088*/ 	.byte	0x00, 0xf0, 0x11, 0x00


	//----- nvinfo : EIATTR_KPARAM_INFO
	.align		4
.L_248:
        /*008c*/ 	.byte	0x04, 0x17
        /*008e*/ 	.short	(.L_250 - .L_249)
.L_249:
        /*0090*/ 	.word	0x00000000
        /*0094*/ 	.short	0x0007
        /*0096*/ 	.short	0x002c
        /*0098*/ 	.byte	0x00, 0xf0, 0x11, 0x00


	//----- nvinfo : EIATTR_KPARAM_INFO
	.align		4
.L_250:
        /*009c*/ 	.byte	0x04, 0x17
        /*009e*/ 	.short	(.L_252 - .L_251)
.L_251:
        /*00a0*/ 	.word	0x00000000
        /*00a4*/ 	.short	0x0006
        /*00a6*/ 	.short	0x0028
        /*00a8*/ 	.byte	0x00, 0xf0, 0x11, 0x00


	//----- nvinfo : EIATTR_KPARAM_INFO
	.align		4
.L_252:
        /*00ac*/ 	.byte	0x04, 0x17
        /*00ae*/ 	.short	(.L_254 - .L_253)
.L_253:
        /*00b0*/ 	.word	0x00000000
        /*00b4*/ 	.short	0x0005
        /*00b6*/ 	.short	0x0024
        /*00b8*/ 	.byte	0x00, 0xf0, 0x11, 0x00


	//----- nvinfo : EIATTR_KPARAM_INFO
	.align		4
.L_254:
        /*00bc*/ 	.byte	0x04, 0x17
        /*00be*/ 	.short	(.L_256 - .L_255)
.L_255:
        /*00c0*/ 	.word	0x00000000
        /*00c4*/ 	.short	0x0004
        /*00c6*/ 	.short	0x0020
        /*00c8*/ 	.byte	0x00, 0xf0, 0x11, 0x00


	//----- nvinfo : EIATTR_KPARAM_INFO
	.align		4
.L_256:
        /*00cc*/ 	.byte	0x04, 0x17
        /*00ce*/ 	.short	(.L_258 - .L_257)
.L_257:
        /*00d0*/ 	.word	0x00000000
        /*00d4*/ 	.short	0x0003
        /*00d6*/ 	.short	0x0018
        /*00d8*/ 	.byte	0x00, 0xf0, 0x21, 0x00


	//----- nvinfo : EIATTR_KPARAM_INFO
	.align		4
.L_258:
        /*00dc*/ 	.byte	0x04, 0x17
        /*00de*/ 	.short	(.L_260 - .L_259)
.L_259:
        /*00e0*/ 	.word	0x00000000
        /*00e4*/ 	.short	0x0002
        /*00e6*/ 	.short	0x0010
        /*00e8*/ 	.byte	0x00, 0xf0, 0x21, 0x00


	//----- nvinfo : EIATTR_KPARAM_INFO
	.align		4
.L_260:
        /*00ec*/ 	.byte	0x04, 0x17
        /*00ee*/ 	.short	(.L_262 - .L_261)
.L_261:
        /*00f0*/ 	.word	0x00000000
        /*00f4*/ 	.short	0x0001
        /*00f6*/ 	.short	0x0008
        /*00f8*/ 	.byte	0x00, 0xf0, 0x21, 0x00


	//----- nvinfo : EIATTR_KPARAM_INFO
	.align		4
.L_262:
        /*00fc*/ 	.byte	0x04, 0x17
        /*00fe*/ 	.short	(.L_264 - .L_263)
.L_263:
        /*0100*/ 	.word	0x00000000
        /*0104*/ 	.short	0x0000
        /*0106*/ 	.short	0x0000
        /*0108*/ 	.byte	0x00, 0xf0, 0x21, 0x00


	//----- nvinfo : EIATTR_MAXREG_COUNT
	.align		4
.L_264:
        /*010c*/ 	.byte	0x03, 0x1b
        /*010e*/ 	.short	0x00ff


	//----- nvinfo : EIATTR_NUM_BARRIERS
	.align		4
        /*0110*/ 	.byte	0x02, 0x4c
        /*0112*/ 	.byte	0x01
	.zero		1


	//----- nvinfo : EIATTR_MERCURY_ISA_VERSION
	.align		4
        /*0114*/ 	.byte	0x03, 0x5f
        /*0116*/ 	.short	0x0000


	//----- nvinfo : EIATTR_EXIT_INSTR_OFFSETS
	.align		4
        /*0118*/ 	.byte	0x04, 0x1c
        /*011a*/ 	.short	(.L_266 - .L_265)


	//   ....[0]....
.L_265:
        /*011c*/ 	.word	0x00000990


	//----- nvinfo : EIATTR_CTAIDZ_USED
	.align		4
.L_266:
        /*0120*/ 	.byte	0x01, 0x04
	.zero		2


	//----- nvinfo : EIATTR_CRS_STACK_SIZE
	.align		4
        /*0124*/ 	.byte	0x04, 0x1e
        /*0126*/ 	.short	(.L_268 - .L_267)
.L_267:
        /*0128*/ 	.word	0x00000000
.L_268:


//--------------------- .nv.info._ZN17fastertransformer43add_V_bias_transform_rebuild_padding_varlenI6__halfEEvPaPKaPKT_PKiiiiiiiiPKfSB_b --------------------------
	.section	.nv.info._ZN17fastertransformer43add_V_bias_transform_rebuild_padding_varlenI6__halfEEvPaPKaPKT_PKiiiiiiiiPKfSB_b,"",@"SHT_CUDA_INFO"
	.sectionflags	@""
	.align	4


	//----- nvinfo : EIATTR_CUDA_API_VERSION
	.align		4
        /*0000*/ 	.byte	0x04, 0x37
        /*0002*/ 	.short	(.L_270 - .L_269)
.L_269:
        /*0004*/ 	.word	0x00000082


	//----- nvinfo : EIATTR_SW2861232_WAR
	.align		4
.L_270:
        /*0008*/ 	.byte	0x01, 0x35
	.zero		2


	//----- nvinfo : EIATTR_PARAM_CBANK
	.align		4
        /*000c*/ 	.byte	0x04, 0x0a
        /*000e*/ 	.short	(.L_272 - .L_271)
	.align		4
.L_271:
        /*0010*/ 	.word	index@(.nv.constant0._ZN17fastertransformer43add_V_bias_transform_rebuild_padding_varlenI6__halfEEvPaPKaPKT_PKiiiiiiiiPKfSB_b)
        /*0014*/ 	.short	0x0160
        /*0016*/ 	.short	0x0051


	//----- nvinfo : EIATTR_CBANK_PARAM_SIZE
	.align		4
.L_272:
        /*0018*/ 	.byte	0x03, 0x19
        /*001a*/ 	.short	0x0051


	//----- nvinfo : EIATTR_KPARAM_INFO
	.align		4
        /*001c*/ 	.byte	0x04, 0x17
        /*001e*/ 	.short	(.L_274 - .L_273)
.L_273:
        /*0020*/ 	.word	0x00000000
        /*0024*/ 	.short	0x000d
        /*0026*/ 	.short	0x0050
        /*0028*/ 	.byte	0x00, 0xf0, 0x05, 0x00


	//----- nvinfo : EIATTR_KPARAM_INFO
	.align		4
.L_274:
        /*002c*/ 	.byte	0x04, 0x17
        /*002e*/ 	.short	(.L_276 - .L_275)
.L_275:
        /*0030*/ 	.word	0x00000000
        /*0034*/ 	.short	0x000c
        /*0036*/ 	.short	0x0048
        /*0038*/ 	.byte	0x00, 0xf0, 0x21, 0x00


	//----- nvinfo : EIATTR_KPARAM_INFO
	.align		4
.L_276:
        /*003c*/ 	.byte	0x04, 0x17
        /*003e*/ 	.short	(.L_278 - .L_277)
.L_277:
        /*0040*/ 	.word	0x00000000
        /*0044*/ 	.short	0x000b
        /*0046*/ 	.short	0x0040
        /*0048*/ 	.byte	0x00, 0xf0, 0x21, 0x00


	//----- nvinfo : EIATTR_KPARAM_INFO
	.align		4
.L_278:
        /*004c*/ 	.byte	0x04, 0x17
        /*004e*/ 	.short	(.L_280 - .L_279)
.L_279:
        /*0050*/ 	.word	0x00000000
        /*0054*/ 	.short	0x000a
        /*0056*/ 	.short	0x0038
        /*0058*/ 	.byte	0x00, 0xf0, 0x11, 0x00


	//----- nvinfo : EIATTR_KPARAM_INFO
	.align		4
.L_280:
        /*005c*/ 	.byte	0x04, 0x17
        /*005e*/ 	.short	(.L_282 - .L_281)
.L_281:
        /*0060*/ 	.word	0x00000000
        /*0064*/ 	.short	0x0009
        /*0066*/ 	.short	0x0034
        /*0068*/ 	.byte	0x00, 0xf0, 0x11, 0x00


	//----- nvinfo : EIATTR_KPARAM_INFO
	.align		4
.L_282:
        /*006c*/ 	.byte	0x04, 0x17
        /*006e*/ 	.short	(.L_284 - .L_283)
.L_283:
        /*0070*/ 	.word	0x00000000
        /*0074*/ 	.short	0x0008
        /*0076*/ 	.short	0x0030
        /*0078*/ 	.byte	0x00, 0xf0, 0x11, 0x00


	//----- nvinfo : EIATTR_KPARAM_INFO
	.align		4
.L_284:
        /*007c*/ 	.byte	0x04, 0x17
        /*007e*/ 	.short	(.L_286 - .L_285)
.L_285:
        /*0080*/ 	.word	0x00000000
        /*0084*/ 	.short	0x0007
        /*0086*/ 	.short	0x002c
        /*0088*/ 	.byte	0x00, 0xf0, 0x11, 0x00


	//----- nvinfo : EIATTR_KPARAM_INFO
	.align		4
.L_286:
        /*008c*/ 	.byte	0x04, 0x17
        /*008e*/ 	.short	(.L_288 - .L_287)
.L_287:
        /*0090*/ 	.word	0x00000000
        /*0094*/ 	.short	0x0006
        /*0096*/ 	.short	0x0028
        /*0098*/ 	.byte	0x00, 0xf0, 0x11, 0x00


	//----- nvinfo : EIATTR_KPARAM_INFO
	.align		4
.L_288:
        /*009c*/ 	.byte	0x04, 0x17
        /*009e*/ 	.short	(.L_290 - .L_289)
.L_289:
        /*00a0*/ 	.word	0x00000000
        /*00a4*/ 	.short	0x0005
        /*00a6*/ 	.short	0x0024
        /*00a8*/ 	.byte	0x00, 0xf0, 0x11, 0x00


	//----- nvinfo : EIATTR_KPARAM_INFO
	.align		4
.L_290:
        /*00ac*/ 	.byte	0x04, 0x17
        /*00ae*/ 	.short	(.L_292 - .L_291)
.L_291:
        /*00b0*/ 	.word	0x00000000
        /*00b4*/ 	.short	0x0004
        /*00b6*/ 	.short	0x0020
        /*00b8*/ 	.byte	0x00, 0xf0, 0x11, 0x00


	//----- nvinfo : EIATTR_KPARAM_INFO
	.align		4
.L_292:
        /*00bc*/ 	.byte	0x04, 0x17
        /*00be*/ 	.short	(.L_294 - .L_293)
.L_293:
        /*00c0*/ 	.word	0x00000000
        /*00c4*/ 	.short	0x0003
        /*00c6*/ 	.short	0x0018
        /*00c8*/ 	.byte	0x00, 0xf0, 0x21, 0x00


	//----- nvinfo : EIATTR_KPARAM_INFO
	.align		4
.L_294:
        /*00cc*/ 	.byte	0x04, 0x17
        /*00ce*/ 	.short	(.L_296 - .L_295)
.L_295:
        /*00d0*/ 	.word	0x00000000
        /*00d4*/ 	.short	0x0002
        /*00d6*/ 	.short	0x0010
        /*00d8*/ 	.byte	0x00, 0xf0, 0x21, 0x00


	//----- nvinfo : EIATTR_KPARAM_INFO
	.align		4
.L_296:
        /*00dc*/ 	.byte	0x04, 0x17
        /*00de*/ 	.short	(.L_298 - .L_297)
.L_297:
        /*00e0*/ 	.word	0x00000000
        /*00e4*/ 	.short	0x0001
        /*00e6*/ 	.short	0x0008
        /*00e8*/ 	.byte	0x00, 0xf0, 0x21, 0x00


	//----- nvinfo : EIATTR_KPARAM_INFO
	.align		4
.L_298:
        /*00ec*/ 	.byte	0x04, 0x17
        /*00ee*/ 	.short	(.L_300 - .L_299)
.L_299:
        /*00f0*/ 	.word	0x00000000
        /*00f4*/ 	.short	0x0000
        /*00f6*/ 	.short	0x0000
        /*00f8*/ 	.byte	0x00, 0xf0, 0x21, 0x00


	//----- nvinfo : EIATTR_MAXREG_COUNT
	.align		4
.L_300:
        /*00fc*/ 	.byte	0x03, 0x1b
        /*00fe*/ 	.short	0x00ff


	//----- nvinfo : EIATTR_NUM_BARRIERS
	.align		4
        /*0100*/ 	.byte	0x02, 0x4c
        /*0102*/ 	.byte	0x01
	.zero		1


	//----- nvinfo : EIATTR_MERCURY_ISA_VERSION
	.align		4
        /*0104*/ 	.byte	0x03, 0x5f
        /*0106*/ 	.short	0x0000


	//----- nvinfo : EIATTR_EXIT_INSTR_OFFSETS
	.align		4
        /*0108*/ 	.byte	0x04, 0x1c
        /*010a*/ 	.short	(.L_302 - .L_301)


	//   ....[0]....
.L_301:
        /*010c*/ 	.word	0x00000a10


	//----- nvinfo : EIATTR_CTAIDZ_USED
	.align		4
.L_302:
        /*0110*/ 	.byte	0x01, 0x04
	.zero		2


	//----- nvinfo : EIATTR_CRS_STACK_SIZE
	.align		4
        /*0114*/ 	.byte	0x04, 0x1e
        /*0116*/ 	.short	(.L_304 - .L_303)
.L_303:
        /*0118*/ 	.word	0x00000000
.L_304:


//--------------------- .nv.info._ZN17fastertransformer43add_V_bias_transform_rebuild_padding_varlenIfEEvPaPKaPKT_PKiiiiiiiiPKfSA_b --------------------------
	.section	.nv.info._ZN17fastertransformer43add_V_bias_transform_rebuild_padding_varlenIfEEvPaPKaPKT_PKiiiiiiiiPKfSA_b,"",@"SHT_CUDA_INFO"
	.sectionflags	@""
	.align	4


	//----- nvinfo : EIATTR_CUDA_API_VERSION
	.align		4
        /*0000*/ 	.byte	0x04, 0x37
        /*0002*/ 	.short	(.L_306 - .L_305)
.L_305:
        /*0004*/ 	.word	0x00000082


	//----- nvinfo : EIATTR_SW2861232_WAR
	.align		4
.L_306:
        /*0008*/ 	.byte	0x01, 0x35
	.zero		2


	//----- nvinfo : EIATTR_PARAM_CBANK
	.align		4
        /*000c*/ 	.byte	0x04, 0x0a
        /*000e*/ 	.short	(.L_308 - .L_307)
	.align		4
.L_307:
        /*0010*/ 	.word	index@(.nv.constant0._ZN17fastertransformer43add_V_bias_transform_rebuild_padding_varlenIfEEvPaPKaPKT_PKiiiiiiiiPKfSA_b)
        /*0014*/ 	.short	0x0160
        /*0016*/ 	.short	0x0051


	//----- nvinfo : EIATTR_CBANK_PARAM_SIZE
	.align		4
.L_308:
        /*0018*/ 	.byte	0x03, 0x19
        /*001a*/ 	.short	0x0051


	//----- nvinfo : EIATTR_KPARAM_INFO
	.align		4
        /*001c*/ 	.byte	0x04, 0x17
        /*001e*/ 	.short	(.L_310 - .L_309)
.L_309:
        /*0020*/ 	.word	0x00000000
        /*0024*/ 	.short	0x000d
        /*0026*/ 	.short	0x0050
        /*0028*/ 	.byte	0x00, 0xf0, 0x05, 0x00


	//----- nvinfo : EIATTR_KPARAM_INFO
	.align		4
.L_310:
        /*002c*/ 	.byte	0x04, 0x17
        /*002e*/ 	.short	(.L_312 - .L_311)
.L_311:
        /*0030*/ 	.word	0x00000000
        /*0034*/ 	.short	0x000c
        /*0036*/ 	.short	0x0048
        /*0038*/ 	.byte	0x00, 0xf0, 0x21, 0x00


	//----- nvinfo : EIATTR_KPARAM_INFO
	.align		4
.L_312:
        /*003c*/ 	.byte	0x04, 0x17
        /*003e*/ 	.short	(.L_314 - .L_313)
.L_313:
        /*0040*/ 	.word	0x00000000
        /*0044*/ 	.short	0x000b
        /*0046*/ 	.short	0x0040
        /*0048*/ 	.byte	0x00, 0xf0, 0x21, 0x00


	//----- nvinfo : EIATTR_KPARAM_INFO
	.align		4
.L_314:
        /*004c*/ 	.byte	0x04, 0x17
        /*004e*/ 	.short	(.L_316 - .L_315)
.L_315:
        /*0050*/ 	.word	0x00000000
        /*0054*/ 	.short	0x000a
        /*0056*/ 	.short	0x0038
        /*0058*/ 	.byte	0x00, 0xf0, 0x11, 0x00


	//----- nvinfo : EIATTR_KPARAM_INFO
	.align		4
.L_316:
        /*005c*/ 	.byte	0x04, 0x17
        /*005e*/ 	.short	(.L_318 - .L_317)
.L_317:
        /*0060*/ 	.word	0x00000000
        /*0064*/ 	.short	0x0009
        /*0066*/ 	.short	0x0034
        /*0068*/ 	.byte	0x00, 0xf0, 0x11, 0x00


	//----- nvinfo : EIATTR_KPARAM_INFO
	.align		4
.L_318:
        /*006c*/ 	.byte	0x04, 0x17
        /*006e*/ 	.short	(.L_320 - .L_319)
.L_319:
        /*0070*/ 	.word	0x00000000
        /*0074*/ 	.short	0x0008
        /*0076*/ 	.short	0x0030
        /*0078*/ 	.byte	0x00, 0xf0, 0x11, 0x00


	//----- nvinfo : EIATTR_KPARAM_INFO
	.align		4
.L_320:
        /*007c*/ 	.byte	0x04, 0x17
        /*007e*/ 	.short	(.L_322 - .L_321)
.L_321:
        /*0080*/ 	.word	0x00000000
        /*0084*/ 	.short	0x0007
        /*0086*/ 	.short	0x002c
        /*0088*/ 	.byte	0x00, 0xf0, 0x11, 0x00


	//----- nvinfo : EIATTR_KPARAM_INFO
	.align		4
.L_322:
        /*008c*/ 	.byte	0x04, 0x17
        /*008e*/ 	.short	(.L_324 - .L_323)
.L_323:
        /*0090*/ 	.word	0x00000000
        /*0094*/ 	.short	0x0006
        /*0096*/ 	.short	0x0028
        /*0098*/ 	.byte	0x00, 0xf0, 0x11, 0x00


	//----- nvinfo : EIATTR_KPARAM_INFO
	.align		4
.L_324:
        /*009c*/ 	.byte	0x04, 0x17
        /*009e*/ 	.short	(.L_326 - .L_325)
.L_325:
        /*00a0*/ 	.word	0x00000000
        /*00a4*/ 	.short	0x0005
        /*00a6*/ 	.short	0x0024
        /*00a8*/ 	.byte	0x00, 0xf0, 0x11, 0x00


	//----- nvinfo : EIATTR_KPARAM_INFO
	.align		4
.L_326:
        /*00ac*/ 	.byte	0x04, 0x17
        /*00ae*/ 	.short	(.L_328 - .L_327)
.L_327:
        /*00b0*/ 	.word	0x00000000
        /*00b4*/ 	.short	0x0004
        /*00b6*/ 	.short	0x0020
        /*00b8*/ 	.byte	0x00, 0xf0, 0x11, 0x00


	//----- nvinfo : EIATTR_KPARAM_INFO
	.align		4
.L_328:
        /*00bc*/ 	.byte	0x04, 0x17
        /*00be*/ 	.short	(.L_330 - .L_329)
.L_329:
        /*00c0*/ 	.word	0x00000000
        /*00c4*/ 	.short	0x0003
        /*00c6*/ 	.short	0x0018
        /*00c8*/ 	.byte	0x00, 0xf0, 0x21, 0x00


	//----- nvinfo : EIATTR_KPARAM_INFO
	.align		4
.L_330:
        /*00cc*/ 	.byte	0x04, 0x17
        /*00ce*/ 	.short	(.L_332 - .L_331)
.L_331:
        /*00d0*/ 	.word	0x00000000
        /*00d4*/ 	.short	0x0002
        /*00d6*/ 	.short	0x0010
        /*00d8*/ 	.byte	0x00, 0xf0, 0x21, 0x00


	//----- nvinfo : EIATTR_KPARAM_INFO
	.align		4
.L_332:
        /*00dc*/ 	.byte	0x04, 0x17
        /*00de*/ 	.short	(.L_334 - .L_333)
.L_333:
        /*00e0*/ 	.word	0x00000000
        /*00e4*/ 	.short	0x0001
        /*00e6*/ 	.short	0x0008
        /*00e8*/ 	.byte	0x00, 0xf0, 0x21, 0x00


	//----- nvinfo : EIATTR_KPARAM_INFO
	.align		4
.L_334:
        /*00ec*/ 	.byte	0x04, 0x17
        /*00ee*/ 	.short	(.L_336 - .L_335)
.L_335:
        /*00f0*/ 	.word	0x00000000
        /*00f4*/ 	.short	0x0000
        /*00f6*/ 	.short	0x0000
        /*00f8*/ 	.byte	0x00, 0xf0, 0x21, 0x00


	//----- nvinfo : EIATTR_MAXREG_COUNT
	.align		4
.L_336:
        /*00fc*/ 	.byte	0x03, 0x1b
        /*00fe*/ 	.short	0x00ff


	//----- nvinfo : EIATTR_NUM_BARRIERS
	.align		4
        /*0100*/ 	.byte	0x02, 0x4c
        /*0102*/ 	.byte	0x01
	.zero		1


	//----- nvinfo : EIATTR_MERCURY_ISA_VERSION
	.align		4
        /*0104*/ 	.byte	0x03, 0x5f
        /*0106*/ 	.short	0x0000


	//----- nvinfo : EIATTR_EXIT_INSTR_OFFSETS
	.align		4
        /*0108*/ 	.byte	0x04, 0x1c
        /*010a*/ 	.short	(.L_338 - .L_337)


	//   ....[0]....
.L_337:
        /*010c*/ 	.word	0x000009d0


	//----- nvinfo : EIATTR_CTAIDZ_USED
	.align		4
.L_338:
        /*0110*/ 	.byte	0x01, 0x04
	.zero		2


	//----- nvinfo : EIATTR_CRS_STACK_SIZE
	.align		4
        /*0114*/ 	.byte	0x04, 0x1e
        /*0116*/ 	.short	(.L_340 - .L_339)
.L_339:
        /*0118*/ 	.word	0x00000000
.L_340:


//--------------------- .nv.info._ZN17fastertransformer36add_V_bias_transform_rebuild_paddingIfEEvPaPKiPKT_S3_iiiiiiPKfS8_S8_b --------------------------
	.section	.nv.info._ZN17fastertransformer36add_V_bias_transform_rebuild_paddingIfEEvPaPKiPKT_S3_iiiiiiPKfS8_S8_b,"",@"SHT_CUDA_INFO"
	.sectionflags	@""
	.align	4


	//----- nvinfo : EIATTR_CUDA_API_VERSION
	.align		4
        /*0000*/ 	.byte	0x04, 0x37
        /*0002*/ 	.short	(.L_342 - .L_341)
.L_341:
        /*0004*/ 	.word	0x00000082


	//----- nvinfo : EIATTR_SW2861232_WAR
	.align		4
.L_342:
        /*0008*/ 	.byte	0x01, 0x35
	.zero		2


	//----- nvinfo : EIATTR_PARAM_CBANK
	.align		4
        /*000c*/ 	.byte	0x04, 0x0a
        /*000e*/ 	.short	(.L_344 - .L_343)
	.align		4
.L_343:
        /*0010*/ 	.word	index@(.nv.constant0._ZN17fastertransformer36add_V_bias_transform_rebuild_paddingIfEEvPaPKiPKT_S3_iiiiiiPKfS8_S8_b)
        /*0014*/ 	.short	0x0160
        /*0016*/ 	.short	0x0051


	//----- nvinfo : EIATTR_CBANK_PARAM_SIZE
	.align		4
.L_344:
        /*0018*/ 	.byte	0x03, 0x19
        /*001a*/ 	.short	0x0051


	//----- nvinfo : EIATTR_KPARAM_INFO
	.align		4
        /*001c*/ 	.byte	0x04, 0x17
        /*001e*/ 	.short	(.L_346 - .L_345)
.L_345:
        /*0020*/ 	.word	0x00000000
        /*0024*/ 	.short	0x000d
        /*0026*/ 	.short	0x0050
        /*0028*/ 	.byte	0x00, 0xf0, 0x05, 0x00


	//----- nvinfo : EIATTR_KPARAM_INFO
	.align		4
.L_346:
        /*002c*/ 	.byte	0x04, 0x17
        /*002e*/ 	.short	(.L_348 - .L_347)
.L_347:
        /*0030*/ 	.word	0x00000000
        /*0034*/ 	.short	0x000c
        /*0036*/ 	.short	0x0048
        /*0038*/ 	.byte	0x00, 0xf0, 0x21, 0x00


	//----- nvinfo : EIATTR_KPARAM_INFO
	.align		4
.L_348:
        /*003c*/ 	.byte	0x04, 0x17
        /*003e*/ 	.short	(.L_350 - .L_349)
.L_349:
        /*0040*/ 	.word	0x00000000
        /*0044*/ 	.short	0x000b
        /*0046*/ 	.short	0x0040
        /*0048*/ 	.byte	0x00, 0xf0, 0x21, 0x00


	//----- nvinfo : EIATTR_KPARAM_INFO
	.align		4
.L_350:
        /*004c*/ 	.byte	0x04, 0x17
        /*004e*/ 	.short	(.L_352 - .L_351)
.L_351:
        /*0050*/ 	.word	0x00000000
        /*0054*/ 	.short	0x000a
        /*0056*/ 	.short	0x0038
        /*0058*/ 	.byte	0x00, 0xf0, 0x21, 0x00


	//----- nvinfo : EIATTR_KPARAM_INFO
	.align		4
.L_352:
        /*005c*/ 	.byte	0x04, 0x17
        /*005e*/ 	.short	(.L_354 - .L_353)
.L_353:
        /*0060*/ 	.word	0x00000000
        /*0064*/ 	.short	0x0009
        /*0066*/ 	.short	0x0034
        /*0068*/ 	.byte	0x00, 0xf0, 0x11, 0x00


	//----- nvinfo : EIATTR_KPARAM_INFO
	.align		4
.L_354:
        /*006c*/ 	.byte	0x04, 0x17
        /*006e*/ 	.short	(.L_356 - .L_355)
.L_355:
        /*0070*/ 	.word	0x00000000
        /*0074*/ 	.short	0x0008
        /*0076*/ 	.short	0x0030
        /*0078*/ 	.byte	0x00, 0xf0, 0x11, 0x00


	//----- nvinfo : EIATTR_KPARAM_INFO
	.align		4
.L_356:
        /*007c*/ 	.byte	0x04, 0x17
        /*007e*/ 	.short	(.L_358 - .L_357)
.L_357:
        /*0080*/ 	.word	0x00000000
        /*0084*/ 	.short	0x0007
        /*0086*/ 	.short	0x002c
        /*0088*/ 	.byte	0x00, 0xf0, 0x11, 0x00


	//----- nvinfo : EIATTR_KPARAM_INFO
	.align		4
.L_358:
        /*008c*/ 	.byte	0x04, 0x17
        /*008e*/ 	.short	(.L_360 - .L_359)
.L_359:
        /*0090*/ 	.word	0x00000000
        /*0094*/ 	.short	0x0006
        /*0096*/ 	.short	0x0028
        /*0098*/ 	.byte	0x00, 0xf0, 0x11, 0x00


	//----- nvinfo : EIATTR_KPARAM_INFO
	.align		4
.L_360:
        /*009c*/ 	.byte	0x04, 0x17
        /*009e*/ 	.short	(.L_362 - .L_361)
.L_361:
        /*00a0*/ 	.word	0x00000000
        /*00a4*/ 	.short	0x0005
        /*00a6*/ 	.short	0x0024
        /*00a8*/ 	.byte	0x00, 0xf0, 0x11, 0x00


	//----- nvinfo : EIATTR_KPARAM_INFO
	.align		4
.L_362:
        /*00ac*/ 	.byte	0x04, 0x17
        /*00ae*/ 	.short	(.L_364 - .L_363)
.L_363:
        /*00b0*/ 	.word	0x00000000
        /*00b4*/ 	.short	0x0004
        /*00b6*/ 	.short	0x0020
        /*00b8*/ 	.byte	0x00, 0xf0, 0x11, 0x00


	//----- nvinfo : EIATTR_KPARAM_INFO
	.align		4
.L_364:
        /*00bc*/ 	.byte	0x04, 0x17
        /*00be*/ 	.short	(.L_366 - .L_365)
.L_365:
        /*00c0*/ 	.word	0x00000000
        /*00c4*/ 	.short	0x0003
        /*00c6*/ 	.short	0x0018
        /*00c8*/ 	.byte	0x00, 0xf0, 0x21, 0x00


	//----- nvinfo : EIATTR_KPARAM_INFO
	.align		4
.L_366:
        /*00cc*/ 	.byte	0x04, 0x17
        /*00ce*/ 	.short	(.L_368 - .L_367)
.L_367:
        /*00d0*/ 	.word	0x00000000
        /*00d4*/ 	.short	0x0002
        /*00d6*/ 	.short	0x0010
        /*00d8*/ 	.byte	0x00, 0xf0, 0x21, 0x00


	//----- nvinfo : EIATTR_KPARAM_INFO
	.align		4
.L_368:
        /*00dc*/ 	.byte	0x04, 0x17
        /*00de*/ 	.short	(.L_370 - .L_369)
.L_369:
        /*00e0*/ 	.word	0x00000000
        /*00e4*/ 	.short	0x0001
        /*00e6*/ 	.short	0x0008
        /*00e8*/ 	.byte	0x00, 0xf0, 0x21, 0x00


	//----- nvinfo : EIATTR_KPARAM_INFO
	.align		4
.L_370:
        /*00ec*/ 	.byte	0x04, 0x17
        /*00ee*/ 	.short	(.L_372 - .L_371)
.L_371:
        /*00f0*/ 	.word	0x00000000
        /*00f4*/ 	.short	0x0000
        /*00f6*/ 	.short	0x0000
        /*00f8*/ 	.byte	0x00, 0xf0, 0x21, 0x00


	//----- nvinfo : EIATTR_MAXREG_COUNT
	.align		4
.L_372:
        /*00fc*/ 	.byte	0x03, 0x1b
        /*00fe*/ 	.short	0x00ff


	//----- nvinfo : EIATTR_NUM_BARRIERS
	.align		4
        /*0100*/ 	.byte	0x02, 0x4c
        /*0102*/ 	.byte	0x01
	.zero		1


	//----- nvinfo : EIATTR_MERCURY_ISA_VERSION
	.align		4
        /*0104*/ 	.byte	0x03, 0x5f
        /*0106*/ 	.short	0x0000


	//----- nvinfo : EIATTR_EXIT_INSTR_OFFSETS
	.align		4
        /*0108*/ 	.byte	0x04, 0x1c
        /*010a*/ 	.short	(.L_374 - .L_373)


	//   ....[0]....
.L_373:
        /*010c*/ 	.word	0x00000940


	//----- nvinfo : EIATTR_CTAIDZ_USED
	.align		4
.L_374:
        /*0110*/ 	.byte	0x01, 0x04
	.zero		2


	//----- nvinfo : EIATTR_CRS_STACK_SIZE
	.align		4
        /*0114*/ 	.byte	0x04, 0x1e
        /*0116*/ 	.short	(.L_376 - .L_375)
.L_375:
        /*0118*/ 	.word	0x00000000
.L_376:


//--------------------- .nv.info._ZN17fastertransformer31add_V_bias_transform_varlen_rowI6__halfEEvPaPKaPKT_iiiiiiPKfS9_bi --------------------------
	.section	.nv.info._ZN17fastertransformer31add_V_bias_transform_varlen_rowI6__halfEEvPaPKaPKT_iiiiiiPKfS9_bi,"",@"SHT_CUDA_INFO"
	.sectionflags	@""
	.align	4


	//----- nvinfo : EIATTR_CUDA_API_VERSION
	.align		4
        /*0000*/ 	.byte	0x04, 0x37
        /*0002*/ 	.short	(.L_378 - .L_377)
.L_377:
        /*0004*/ 	.word	0x00000082


	//----- nvinfo : EIATTR_SW2861232_WAR
	.align		4
.L_378:
        /*0008*/ 	.byte	0x01, 0x35
	.zero		2


	//----- nvinfo : EIATTR_PARAM_CBANK
	.align		4
        /*000c*/ 	.byte	0x04, 0x0a
        /*000e*/ 	.short	(.L_380 - .L_379)
	.align		4
.L_379:
        /*0010*/ 	.word	index@(.nv.constant0._ZN17fastertransformer31add_V_bias_transform_varlen_rowI6__halfEEvPaPKaPKT_iiiiiiPKfS9_bi)
        /*0014*/ 	.short	0x0160
        /*0016*/ 	.short	0x0048


	//----- nvinfo : EIATTR_CBANK_PARAM_SIZE
	.align		4
.L_380:
        /*0018*/ 	.byte	0x03, 0x19
        /*001a*/ 	.short	0x0048


	//----- nvinfo : EIATTR_KPARAM_INFO
	.align		4
        /*001c*/ 	.byte	0x04, 0x17
        /*001e*/ 	.short	(.L_382 - .L_381)
.L_381:
        /*0020*/ 	.word	0x00000000
        /*0024*/ 	.short	0x000c
        /*0026*/ 	.short	0x0044
        /*0028*/ 	.byte	0x00, 0xf0, 0x11, 0x00


	//----- nvinfo : EIATTR_KPARAM_INFO
	.align		4
.L_382:
        /*002c*/ 	.byte	0x04, 0x17
        /*002e*/ 	.short	(.L_384 - .L_383)
.L_383:
        /*0030*/ 	.word	0x00000000
        /*0034*/ 	.short	0x000b
        /*0036*/ 	.short	0x0040
        /*0038*/ 	.byte	0x00, 0xf0, 0x05, 0x00


	//----- nvinfo : EIATTR_KPARAM_INFO
	.align		4
.L_384:
        /*003c*/ 	.byte	0x04, 0x17
        /*003e*/ 	.short	(.L_386 - .L_385)
.L_385:
        /*0040*/ 	.word	0x00000000
        /*0044*/ 	.short	0x000a
        /*0046*/ 	.short	0x0038
        /*0048*/ 	.byte	0x00, 0xf0, 0x21, 0x00


	//----- nvinfo : EIATTR_KPARAM_INFO
	.align		4
.L_386:
        /*004c*/ 	.byte	0x04, 0x17
        /*004e*/ 	.short	(.L_388 - .L_387)
.L_387:
        /*0050*/ 	.word	0x00000000
        /*0054*/ 	.short	0x0009
        /*0056*/ 	.short	0x0030
        /*0058*/ 	.byte	0x00, 0xf0, 0x21, 0x00


	//----- nvinfo : EIATTR_KPARAM_INFO
	.align		4
.L_388:
        /*005c*/ 	.byte	0x04, 0x17
        /*005e*/ 	.short	(.L_390 - .L_389)
.L_389:
        /*0060*/ 	.word	0x00000000
        /*0064*/ 	.short	0x0008
        /*0066*/ 	.short	0x002c
        /*0068*/ 	.byte	0x00, 0xf0, 0x11, 0x00


	//----- nvinfo : EIATTR_KPARAM_INFO
	.align		4
.L_390:
        /*006c*/ 	.byte	0x04, 0x17
        /*006e*/ 	.short	(.L_392 - .L_391)
.L_391:
        /*0070*/ 	.word	0x00000000
        /*0074*/ 	.short	0x0007
        /*0076*/ 	.short	0x0028
        /*0078*/ 	.byte	0x00, 0xf0, 0x11, 0x00


	//----- nvinfo : EIATTR_KPARAM_INFO
	.align		4
.L_392:
        /*007c*/ 	.byte	0x04, 0x17
        /*007e*/ 	.short	(.L_394 - .L_393)
.L_393:
        /*0080*/ 	.word	0x00000000
        /*0084*/ 	.short	0x0006
        /*0086*/ 	.short	0x0024
        /*0088*/ 	.byte	0x00, 0xf0, 0x11, 0x00


	//----- nvinfo : EIATTR_KPARAM_INFO
	.align		4
.L_394:
        /*008c*/ 	.byte	0x04, 0x17
        /*008e*/ 	.short	(.L_396 - .L_395)
.L_395:
        /*0090*/ 	.word	0x00000000
        /*0094*/ 	.short	0x0005
        /*0096*/ 	.short	0x0020
        /*0098*/ 	.byte	0x00, 0xf0, 0x11, 0x00


	//----- nvinfo : EIATTR_KPARAM_INFO
	.align		4
.L_396:
        /*009c*/ 	.byte	0x04, 0x17
        /*009e*/ 	.short	(.L_398 - .L_397)
.L_397:
        /*00a0*/ 	.word	0x00000000
        /*00a4*/ 	.short	0x0004
        /*00a6*/ 	.short	0x001c
        /*00a8*/ 	.byte	0x00, 0xf0, 0x11, 0x00


	//----- nvinfo : EIATTR_KPARAM_INFO
	.align		4
.L_398:
        /*00ac*/ 	.byte	0x04, 0x17
        /*00ae*/ 	.short	(.L_400 - .L_399)
.L_399:
        /*00b0*/ 	.word	0x00000000
        /*00b4*/ 	.short	0x0003
        /*00b6*/ 	.short	0x0018
        /*00b8*/ 	.byte	0x00, 0xf0, 0x11, 0x00


	//----- nvinfo : EIATTR_KPARAM_INFO
	.align		4
.L_400:
        /*00bc*/ 	.byte	0x04, 0x17
        /*00be*/ 	.short	(.L_402 - .L_401)
.L_401:
        /*00c0*/ 	.word	0x00000000
        /*00c4*/ 	.short	0x0002
        /*00c6*/ 	.short	0x0010
        /*00c8*/ 	.byte	0x00, 0xf0, 0x21, 0x00


	//----- nvinfo : EIATTR_KPARAM_INFO
	.align		4
.L_402:
        /*00cc*/ 	.byte	0x04, 0x17
        /*00ce*/ 	.short	(.L_404 - .L_403)
.L_403:
        /*00d0*/ 	.word	0x00000000
        /*00d4*/ 	.short	0x0001
        /*00d6*/ 	.short	0x0008
        /*00d8*/ 	.byte	0x00, 0xf0, 0x21, 0x00


	//----- nvinfo : EIATTR_KPARAM_INFO
	.align		4
.L_404:
        /*00dc*/ 	.byte	0x04, 0x17
        /*00de*/ 	.short	(.L_406 - .L_405)
.L_405:
        /*00e0*/ 	.word	0x00000000
        /*00e4*/ 	.short	0x0000
        /*00e6*/ 	.short	0x0000
        /*00e8*/ 	.byte	0x00, 0xf0, 0x21, 0x00


	//----- nvinfo : EIATTR_MAXREG_COUNT
	.align		4
.L_406:
        /*00ec*/ 	.byte	0x03, 0x1b
        /*00ee*/ 	.short	0x00ff


	//----- nvinfo : EIATTR_NUM_BARRIERS
	.align		4
        /*00f0*/ 	.byte	0x02, 0x4c
        /*00f2*/ 	.byte	0x01
	.zero		1


	//----- nvinfo : EIATTR_MERCURY_ISA_VERSION
	.align		4
        /*00f4*/ 	.byte	0x03, 0x5f
        /*00f6*/ 	.short	0x0000


	//----- nvinfo : EIATTR_EXIT_INSTR_OFFSETS
	.align		4
        /*00f8*/ 	.byte	0x04, 0x1c
        /*00fa*/ 	.short	(.L_408 - .L_407)


	//   ....[0]....
.L_407:
        /*00fc*/ 	.word	0x00000850


	//----- nvinfo : EIATTR_CTAIDZ_USED
	.align		4
.L_408:
        /*0100*/ 	.byte	0x01, 0x04
	.zero		2


	//----- nvinfo : EIATTR_CRS_STACK_SIZE
	.align		4
        /*0104*/ 	.byte	0x04, 0x1e
        /*0106*/ 	.short	(.L_410 - .L_409)
.L_409:
        /*0108*/ 	.word	0x00000000
.L_410:


//--------------------- .nv.info._ZN17fastertransformer31add_V_bias_transform_varlen_rowIfEEvPaPKaPKT_iiiiiiPKfS8_bi --------------------------
	.section	.nv.info._ZN17fastertransformer31add_V_bias_transform_varlen_rowIfEEvPaPKaPKT_iiiiiiPKfS8_bi,"",@"SHT_CUDA_INFO"
	.sectionflags	@""
	.align	4


	//----- nvinfo : EIATTR_CUDA_API_VERSION
	.align		4
        /*0000*/ 	.byte	0x04, 0x37
        /*0002*/ 	.short	(.L_412 - .L_411)
.L_411:
        /*0004*/ 	.word	0x00000082


	//----- nvinfo : EIATTR_SW2861232_WAR
	.align		4
.L_412:
        /*0008*/ 	.byte	0x01, 0x35
	.zero		2


	//----- nvinfo : EIATTR_PARAM_CBANK
	.align		4
        /*000c*/ 	.byte	0x04, 0x0a
        /*000e*/ 	.short	(.L_414 - .L_413)
	.align		4
.L_413:
        /*0010*/ 	.word	index@(.nv.constant0._ZN17fastertransformer31add_V_bias_transform_varlen_rowIfEEvPaPKaPKT_iiiiiiPKfS8_bi)
        /*0014*/ 	.short	0x0160
        /*0016*/ 	.short	0x0048


	//----- nvinfo : EIATTR_CBANK_PARAM_SIZE
	.align		4
.L_414:
        /*0018*/ 	.byte	0x03, 0x19
        /*001a*/ 	.short	0x0048


	//----- nvinfo : EIATTR_KPARAM_INFO
	.align		4
        /*001c*/ 	.byte	0x04, 0x17
        /*001e*/ 	.short	(.L_416 - .L_415)
.L_415:
        /*0020*/ 	.word	0x00000000
        /*0024*/ 	.short	0x000c
        /*0026*/ 	.short	0x0044
        /*0028*/ 	.byte	0x00, 0xf0, 0x11, 0x00


	//----- nvinfo : EIATTR_KPARAM_INFO
	.align		4
.L_416:
        /*002c*/ 	.byte	0x04, 0x17
        /*002e*/ 	.short	(.L_418 - .L_417)
.L_417:
        /*0030*/ 	.word	0x00000000
        /*0034*/ 	.short	0x000b
        /*0036*/ 	.short	0x0040
        /*0038*/ 	.byte	0x00, 0xf0, 0x05, 0x00


	//----- nvinfo : EIATTR_KPARAM_INFO
	.align		4
.L_418:
        /*003c*/ 	.byte	0x04, 0x17
        /*003e*/ 	.short	(.L_420 - .L_419)
.L_419:
        /*0040*/ 	.word	0x00000000
        /*0044*/ 	.short	0x000a
        /*0046*/ 	.short	0x0038
        /*0048*/ 	.byte	0x00, 0xf0, 0x21, 0x00


	//----- nvinfo : EIATTR_KPARAM_INFO
	.align		4
.L_420:
        /*004c*/ 	.byte	0x04, 0x17
        /*004e*/ 	.short	(.L_422 - .L_421)
.L_421:
        /*0050*/ 	.word	0x00000000
        /*0054*/ 	.short	0x0009
        /*0056*/ 	.short	0x0030
        /*0058*/ 	.byte	0x00, 0xf0, 0x21, 0x00


	//----- nvinfo : EIATTR_KPARAM_INFO
	.align		4
.L_422:
        /*005c*/ 	.byte	0x04, 0x17
        /*005e*/ 	.short	(.L_424 - .L_423)
.L_423:
        /*0060*/ 	.word	0x00000000
        /*0064*/ 	.short	0x0008
        /*0066*/ 	.short	0x002c
        /*0068*/ 	.byte	0x00, 0xf0, 0x11, 0x00


	//----- nvinfo : EIATTR_KPARAM_INFO
	.align		4
.L_424:
        /*006c*/ 	.byte	0x04, 0x17
        /*006e*/ 	.short	(.L_426 - .L_425)
.L_425:
        /*0070*/ 	.word	0x00000000
        /*0074*/ 	.short	0x0007
        /*0076*/ 	.short	0x0028
        /*0078*/ 	.byte	0x00, 0xf0, 0x11, 0x00


	//----- nvinfo : EIATTR_KPARAM_INFO
	.align		4
.L_426:
        /*007c*/ 	.byte	0x04, 0x17
        /*007e*/ 	.short	(.L_428 - .L_427)
.L_427:
        /*0080*/ 	.word	0x00000000
        /*0084*/ 	.short	0x0006
        /*0086*/ 	.short	0x0024
        /*0088*/ 	.byte	0x00, 0xf0, 0x11, 0x00


	//----- nvinfo : EIATTR_KPARAM_INFO
	.align		4
.L_428:
        /*008c*/ 	.byte	0x04, 0x17
        /*008e*/ 	.short	(.L_430 - .L_429)
.L_429:
        /*0090*/ 	.word	0x00000000
        /*0094*/ 	.short	0x0005
        /*0096*/ 	.short	0x0020
        /*0098*/ 	.byte	0x00, 0xf0, 0x11, 0x00


	//----- nvinfo : EIATTR_KPARAM_INFO
	.align		4
.L_430:
        /*009c*/ 	.byte	0x04, 0x17
        /*009e*/ 	.short	(.L_432 - .L_431)
.L_431:
        /*00a0*/ 	.word	0x00000000
        /*00a4*/ 	.short	0x0004
        /*00a6*/ 	.short	0x001c
        /*00a8*/ 	.byte	0x00, 0xf0, 0x11, 0x00


	//----- nvinfo : EIATTR_KPARAM_INFO
	.align		4
.L_432:
        /*00ac*/ 	.byte	0x04, 0x17
        /*00ae*/ 	.short	(.L_434 - .L_433)
.L_433:
        /*00b0*/ 	.word	0x00000000
        /*00b4*/ 	.short	0x0003
        /*00b6*/ 	.short	0x0018
        /*00b8*/ 	.byte	0x00, 0xf0, 0x11, 0x00


	//----- nvinfo : EIATTR_KPARAM_INFO
	.align		4
.L_434:
        /*00bc*/ 	.byte	0x04, 0x17
        /*00be*/ 	.short	(.L_436 - .L_435)
.L_435:
        /*00c0*/ 	.word	0x00000000
        /*00c4*/ 	.short	0x0002
        /*00c6*/ 	.short	0x0010
        /*00c8*/ 	.byte	0x00, 0xf0, 0x21, 0x00


	//----- nvinfo : EIATTR_KPARAM_INFO
	.align		4
.L_436:
        /*00cc*/ 	.byte	0x04, 0x17
        /*00ce*/ 	.short	(.L_438 - .L_437)
.L_437:
        /*00d0*/ 	.word	0x00000000
        /*00d4*/ 	.short	0x0001
        /*00d6*/ 	.short	0x0008
        /*00d8*/ 	.byte	0x00, 0xf0, 0x21, 0x00


	//----- nvinfo : EIATTR_KPARAM_INFO
	.align		4
.L_438:
        /*00dc*/ 	.byte	0x04, 0x17
        /*00de*/ 	.short	(.L_440 - .L_439)
.L_439:
        /*00e0*/ 	.word	0x00000000
        /*00e4*/ 	.short	0x0000
        /*00e6*/ 	.short	0x0000
        /*00e8*/ 	.byte	0x00, 0xf0, 0x21, 0x00


	//----- nvinfo : EIATTR_MAXREG_COUNT
	.align		4
.L_440:
        /*00ec*/ 	.byte	0x03, 0x1b
        /*00ee*/ 	.short	0x00ff


	//----- nvinfo : EIATTR_NUM_BARRIERS
	.align		4
        /*00f0*/ 	.byte	0x02, 0x4c
        /*00f2*/ 	.byte	0x01
	.zero		1


	//----- nvinfo : EIATTR_MERCURY_ISA_VERSION
	.align		4
        /*00f4*/ 	.byte	0x03, 0x5f
        /*00f6*/ 	.short	0x0000


	//----- nvinfo : EIATTR_EXIT_INSTR_OFFSETS
	.align		4
        /*00f8*/ 	.byte	0x04, 0x1c
        /*00fa*/ 	.short	(.L_442 - .L_441)


	//   ....[0]....
.L_441:
        /*00fc*/ 	.word	0x00000800


	//----- nvinfo : EIATTR_CTAIDZ_USED
	.align		4
.L_442:
        /*0100*/ 	.byte	0x01, 0x04
	.zero		2


	//----- nvinfo : EIATTR_CRS_STACK_SIZE
	.align		4
        /*0104*/ 	.byte	0x04, 0x1e
        /*0106*/ 	.short	(.L_444 - .L_443)
.L_443:
        /*0108*/ 	.word	0x00000000
.L_444:


//--------------------- .nv.info._ZN17fastertransformer27add_V_bias_transform_varlenI6__halfEEvPaPKaPKT_iiiiiiPKfS9_b --------------------------
	.section	.nv.info._ZN17fastertransformer27add_V_bias_transform_varlenI6__halfEEvPaPKaPKT_iiiiiiPKfS9_b,"",@"SHT_CUDA_INFO"
	.sectionflags	@""
	.align	4


	//----- nvinfo : EIATTR_CUDA_API_VERSION
	.align		4
        /*0000*/ 	.byte	0x04, 0x37
        /*0002*/ 	.short	(.L_446 - .L_445)
.L_445:
        /*0004*/ 	.word	0x00000082


	//----- nvinfo : EIATTR_SW2861232_WAR
	.align		4
.L_446:
        /*0008*/ 	.byte	0x01, 0x35
	.zero		2


	//----- nvinfo : EIATTR_PARAM_CBANK
	.align		4
        /*000c*/ 	.byte	0x04, 0x0a
        /*000e*/ 	.short	(.L_448 - .L_447)
	.align		4
.L_447:
        /*0010*/ 	.word	index@(.nv.constant0._ZN17fastertransformer27add_V_bias_transform_varlenI6__halfEEvPaPKaPKT_iiiiiiPKfS9_b)
        /*0014*/ 	.short	0x0160
        /*0016*/ 	.short	0x0041


	//----- nvinfo : EIATTR_CBANK_PARAM_SIZE
	.align		4
.L_448:
        /*0018*/ 	.byte	0x03, 0x19
        /*001a*/ 	.short	0x0041


	//----- nvinfo : EIATTR_KPARAM_INFO
	.align		4
        /*001c*/ 	.byte	0x04, 0x17
        /*001e*/ 	.short	(.L_450 - .L_449)
.L_449:
        /*0020*/ 	.word	0x00000000
        /*0024*/ 	.short	0x000b
        /*0026*/ 	.short	0x0040
        /*0028*/ 	.byte	0x00, 0xf0, 0x05, 0x00


	//----- nvinfo : EIATTR_KPARAM_INFO
	.align		4
.L_450:
        /*002c*/ 	.byte	0x04, 0x17
        /*002e*/ 	.short	(.L_452 - .L_451)
.L_451:
        /*0030*/ 	.word	0x00000000
        /*0034*/ 	.short	0x000a
        /*0036*/ 	.short	0x0038
        /*0038*/ 	.byte	0x00, 0xf0, 0x21, 0x00


	//----- nvinfo : EIATTR_KPARAM_INFO
	.align		4
.L_452:
        /*003c*/ 	.byte	0x04, 0x17
        /*003e*/ 	.short	(.L_454 - .L_453)
.L_453:
        /*0040*/ 	.word	0x00000000
        /*0044*/ 	.short	0x0009
        /*0046*/ 	.short	0x0030
        /*0048*/ 	.byte	0x00, 0xf0, 0x21, 0x00


	//----- nvinfo : EIATTR_KPARAM_INFO
	.align		4
.L_454:
        /*004c*/ 	.byte	0x04, 0x17
        /*004e*/ 	.short	(.L_456 - .L_455)
.L_455:
        /*0050*/ 	.word	0x00000000
        /*0054*/ 	.short	0x0008
        /*0056*/ 	.short	0x002c
        /*0058*/ 	.byte	0x00, 0xf0, 0x11, 0x00


	//----- nvinfo : EIATTR_KPARAM_INFO
	.align		4
.L_456:
        /*005c*/ 	.byte	0x04, 0x17
        /*005e*/ 	.short	(.L_458 - .L_457)
.L_457:
        /*0060*/ 	.word	0x00000000
        /*0064*/ 	.short	0x0007
        /*0066*/ 	.short	0x0028
        /*0068*/ 	.byte	0x00, 0xf0, 0x11, 0x00


	//----- nvinfo : EIATTR_KPARAM_INFO
	.align		4
.L_458:
        /*006c*/ 	.byte	0x04, 0x17
        /*006e*/ 	.short	(.L_460 - .L_459)
.L_459:
        /*0070*/ 	.word	0x00000000
        /*0074*/ 	.short	0x0006
        /*0076*/ 	.short	0x0024
        /*0078*/ 	.byte	0x00, 0xf0, 0x11, 0x00


	//----- nvinfo : EIATTR_KPARAM_INFO
	.align		4
.L_460:
        /*007c*/ 	.byte	0x04, 0x17
        /*007e*/ 	.short	(.L_462 - .L_461)
.L_461:
        /*0080*/ 	.word	0x00000000
        /*0084*/ 	.short	0x0005
        /*0086*/ 	.short	0x0020
        /*0088*/ 	.byte	0x00, 0xf0, 0x11, 0x00


	//----- nvinfo : EIATTR_KPARAM_INFO
	.align		4
.L_462:
        /*008c*/ 	.byte	0x04, 0x17
        /*008e*/ 	.short	(.L_464 - .L_463)
.L_463:
        /*0090*/ 	.word	0x00000000
        /*0094*/ 	.short	0x0004
        /*0096*/ 	.short	0x001c
        /*0098*/ 	.byte	0x00, 0xf0, 0x11, 0x00


	//----- nvinfo : EIATTR_KPARAM_INFO
	.align		4
.L_464:
        /*009c*/ 	.byte	0x04, 0x17
        /*009e*/ 	.short	(.L_466 - .L_465)
.L_465:
        /*00a0*/ 	.word	0x00000000
        /*00a4*/ 	.short	0x0003
        /*00a6*/ 	.short	0x0018
        /*00a8*/ 	.byte	0x00, 0xf0, 0x11, 0x00


	//----- nvinfo : EIATTR_KPARAM_INFO
	.align		4
.L_466:
        /*00ac*/ 	.byte	0x04, 0x17
        /*00ae*/ 	.short	(.L_468 - .L_467)
.L_467:
        /*00b0*/ 	.word	0x00000000
        /*00b4*/ 	.short	0x0002
        /*00b6*/ 	.short	0x0010
        /*00b8*/ 	.byte	0x00, 0xf0, 0x21, 0x00


	//----- nvinfo : EIATTR_KPARAM_INFO
	.align		4
.L_468:
        /*00bc*/ 	.byte	0x04, 0x17
        /*00be*/ 	.short	(.L_470 - .L_469)
.L_469:
        /*00c0*/ 	.word	0x00000000
        /*00c4*/ 	.short	0x0001
        /*00c6*/ 	.short	0x0008
        /*00c8*/ 	.byte	0x00, 0xf0, 0x21, 0x00


	//----- nvinfo : EIATTR_KPARAM_INFO
	.align		4
.L_470:
        /*00cc*/ 	.byte	0x04, 0x17
        /*00ce*/ 	.short	(.L_472 - .L_471)
.L_471:
        /*00d0*/ 	.word	0x00000000
        /*00d4*/ 	.short	0x0000
        /*00d6*/ 	.short	0x0000
        /*00d8*/ 	.byte	0x00, 0xf0, 0x21, 0x00


	//----- nvinfo : EIATTR_MAXREG_COUNT
	.align		4
.L_472:
        /*00dc*/ 	.byte	0x03, 0x1b
        /*00de*/ 	.short	0x00ff


	//----- nvinfo : EIATTR_NUM_BARRIERS
	.align		4
        /*00e0*/ 	.byte	0x02, 0x4c
        /*00e2*/ 	.byte	0x01
	.zero		1


	//----- nvinfo : EIATTR_MERCURY_ISA_VERSION
	.align		4
        /*00e4*/ 	.byte	0x03, 0x5f
        /*00e6*/ 	.short	0x0000


	//----- nvinfo : EIATTR_EXIT_INSTR_OFFSETS
	.align		4
        /*00e8*/ 	.byte	0x04, 0x1c
        /*00ea*/ 	.short	(.L_474 - .L_473)


	//   ....[0]....
.L_473:
        /*00ec*/ 	.word	0x000008a0


	//----- nvinfo : EIATTR_CTAIDZ_USED
	.align		4
.L_474:
        /*00f0*/ 	.byte	0x01, 0x04
	.zero		2


	//----- nvinfo : EIATTR_CRS_STACK_SIZE
	.align		4
        /*00f4*/ 	.byte	0x04, 0x1e
        /*00f6*/ 	.short	(.L_476 - .L_475)
.L_475:
        /*00f8*/ 	.word	0x00000000
.L_476:


//--------------------- .nv.info._ZN17fastertransformer27add_V_bias_transform_varlenIfEEvPaPKaPKT_iiiiiiPKfS8_b --------------------------
	.section	.nv.info._ZN17fastertransformer27add_V_bias_transform_varlenIfEEvPaPKaPKT_iiiiiiPKfS8_b,"",@"SHT_CUDA_INFO"
	.sectionflags	@""
	.align	4


	//----- nvinfo : EIATTR_CUDA_API_VERSION
	.align		4
        /*0000*/ 	.byte	0x04, 0x37
        /*0002*/ 	.short	(.L_478 - .L_477)
.L_477:
        /*0004*/ 	.word	0x00000082


	//----- nvinfo : EIATTR_SW2861232_WAR
	.align		4
.L_478:
        /*0008*/ 	.byte	0x01, 0x35
	.zero		2


	//----- nvinfo : EIATTR_PARAM_CBANK
	.align		4
        /*000c*/ 	.byte	0x04, 0x0a
        /*000e*/ 	.short	(.L_480 - .L_479)
	.align		4
.L_479:
        /*0010*/ 	.word	index@(.nv.constant0._ZN17fastertransformer27add_V_bias_transform_varlenIfEEvPaPKaPKT_iiiiiiPKfS8_b)
        /*0014*/ 	.short	0x0160
        /*0016*/ 	.short	0x0041


	//----- nvinfo : EIATTR_CBANK_PARAM_SIZE
	.align		4
.L_480:
        /*0018*/ 	.byte	0x03, 0x19
        /*001a*/ 	.short	0x0041


	//----- nvinfo : EIATTR_KPARAM_INFO
	.align		4
        /*001c*/ 	.byte	0x04, 0x17
        /*001e*/ 	.short	(.L_482 - .L_481)
.L_481:
        /*0020*/ 	.word	0x00000000
        /*0024*/ 	.short	0x000b
        /*0026*/ 	.short	0x0040
        /*0028*/ 	.byte	0x00, 0xf0, 0x05, 0x00


	//----- nvinfo : EIATTR_KPARAM_INFO
	.align		4
.L_482:
        /*002c*/ 	.byte	0x04, 0x17
        /*002e*/ 	.short	(.L_484 - .L_483)
.L_483:
        /*0030*/ 	.word	0x00000000
        /*0034*/ 	.short	0x000a
        /*0036*/ 	.short	0x0038
        /*0038*/ 	.byte	0x00, 0xf0, 0x21, 0x00


	//----- nvinfo : EIATTR_KPARAM_INFO
	.align		4
.L_484:
        /*003c*/ 	.byte	0x04, 0x17
        /*003e*/ 	.short	(.L_486 - .L_485)
.L_485:
        /*0040*/ 	.word	0x00000000
        /*0044*/ 	.short	0x0009
        /*0046*/ 	.short	0x0030
        /*0048*/ 	.byte	0x00, 0xf0, 0x21, 0x00


	//----- nvinfo : EIATTR_KPARAM_INFO
	.align		4
.L_486:
        /*004c*/ 	.byte	0x04, 0x17
        /*004e*/ 	.short	(.L_488 - .L_487)
.L_487:
        /*0050*/ 	.word	0x00000000
        /*0054*/ 	.short	0x0008
        /*0056*/ 	.short	0x002c
        /*0058*/ 	.byte	0x00, 0xf0, 0x11, 0x00


	//----- nvinfo : EIATTR_KPARAM_INFO
	.align		4
.L_488:
        /*005c*/ 	.byte	0x04, 0x17
        /*005e*/ 	.short	(.L_490 - .L_489)
.L_489:
        /*0060*/ 	.word	0x00000000
        /*0064*/ 	.short	0x0007
        /*0066*/ 	.short	0x0028
        /*0068*/ 	.byte	0x00, 0xf0, 0x11, 0x00


	//----- nvinfo : EIATTR_KPARAM_INFO
	.align		4
.L_490:
        /*006c*/ 	.byte	0x04, 0x17
        /*006e*/ 	.short	(.L_492 - .L_491)
.L_491:
        /*0070*/ 	.word	0x00000000
        /*0074*/ 	.short	0x0006
        /*0076*/ 	.short	0x0024
        /*0078*/ 	.byte	0x00, 0xf0, 0x11, 0x00


	//----- nvinfo : EIATTR_KPARAM_INFO
	.align		4
.L_492:
        /*007c*/ 	.byte	0x04, 0x17
        /*007e*/ 	.short	(.L_494 - .L_493)
.L_493:
        /*0080*/ 	.word	0x00000000
        /*0084*/ 	.short	0x0005
        /*0086*/ 	.short	0x0020
        /*0088*/ 	.byte	0x00, 0xf0, 0x11, 0x00


	//----- nvinfo : EIATTR_KPARAM_INFO
	.align		4
.L_494:
        /*008c*/ 	.byte	0x04, 0x17
        /*008e*/ 	.short	(.L_496 - .L_495)
.L_495:
        /*0090*/ 	.word	0x00000000
        /*0094*/ 	.short	0x0004
        /*0096*/ 	.short	0x001c
        /*0098*/ 	.byte	0x00, 0xf0, 0x11, 0x00


	//----- nvinfo : EIATTR_KPARAM_INFO
	.align		4
.L_496:
        /*009c*/ 	.byte	0x04, 0x17
        /*009e*/ 	.short	(.L_498 - .L_497)
.L_497:
        /*00a0*/ 	.word	0x00000000
        /*00a4*/ 	.short	0x0003
        /*00a6*/ 	.short	0x0018
        /*00a8*/ 	.byte	0x00, 0xf0, 0x11, 0x00


	//----- nvinfo : EIATTR_KPARAM_INFO
	.align		4
.L_498:
        /*00ac*/ 	.byte	0x04, 0x17
        /*00ae*/ 	.short	(.L_500 - .L_499)
.L_499:
        /*00b0*/ 	.word	0x00000000
        /*00b4*/ 	.short	0x0002
        /*00b6*/ 	.short	0x0010
        /*00b8*/ 	.byte	0x00, 0xf0, 0x21, 0x00


	//----- nvinfo : EIATTR_KPARAM_INFO
	.align		4
.L_500:
        /*00bc*/ 	.byte	0x04, 0x17
        /*00be*/ 	.short	(.L_502 - .L_501)
.L_501:
        /*00c0*/ 	.word	0x00000000
        /*00c4*/ 	.short	0x0001
        /*00c6*/ 	.short	0x0008
        /*00c8*/ 	.byte	0x00, 0xf0, 0x21, 0x00


	//----- nvinfo : EIATTR_KPARAM_INFO
	.align		4
.L_502:
        /*00cc*/ 	.byte	0x04, 0x17
        /*00ce*/ 	.short	(.L_504 - .L_503)
.L_503:
        /*00d0*/ 	.word	0x00000000
        /*00d4*/ 	.short	0x0000
        /*00d6*/ 	.short	0x0000
        /*00d8*/ 	.byte	0x00, 0xf0, 0x21, 0x00


	//----- nvinfo : EIATTR_MAXREG_COUNT
	.align		4
.L_504:
        /*00dc*/ 	.byte	0x03, 0x1b
        /*00de*/ 	.short	0x00ff


	//----- nvinfo : EIATTR_NUM_BARRIERS
	.align		4
        /*00e0*/ 	.byte	0x02, 0x4c
        /*00e2*/ 	.byte	0x01
	.zero		1


	//----- nvinfo : EIATTR_MERCURY_ISA_VERSION
	.align		4
        /*00e4*/ 	.byte	0x03, 0x5f
        /*00e6*/ 	.short	0x0000


	//----- nvinfo : EIATTR_EXIT_INSTR_OFFSETS
	.align		4
        /*00e8*/ 	.byte	0x04, 0x1c
        /*00ea*/ 	.short	(.L_506 - .L_505)


	//   ....[0]....
.L_505:
        /*00ec*/ 	.word	0x00000850


	//----- nvinfo : EIATTR_CTAIDZ_USED
	.align		4
.L_506:
        /*00f0*/ 	.byte	0x01, 0x04
	.zero		2


	//----- nvinfo : EIATTR_CRS_STACK_SIZE
	.align		4
        /*00f4*/ 	.byte	0x04, 0x1e
        /*00f6*/ 	.short	(.L_508 - .L_507)
.L_507:
        /*00f8*/ 	.word	0x00000000
.L_508:


//--------------------- .nv.info._ZN17fastertransformer27add_V_bias_transform_varlenI6__halfEEvPaPKiPKT_iiiiiPKfS9_S9_b --------------------------
	.section	.nv.info._ZN17fastertransformer27add_V_bias_transform_varlenI6__halfEEvPaPKiPKT_iiiiiPKfS9_S9_b,"",@"SHT_CUDA_INFO"
	.sectionflags	@""
	.align	4


	//----- nvinfo : EIATTR_CUDA_API_VERSION
	.align		4
        /*0000*/ 	.byte	0x04, 0x37
        /*0002*/ 	.short	(.L_510 - .L_509)
.L_509:
        /*0004*/ 	.word	0x00000082


	//----- nvinfo : EIATTR_SW2861232_WAR
	.align		4
.L_510:
        /*0008*/ 	.byte	0x01, 0x35
	.zero		2


	//----- nvinfo : EIATTR_PARAM_CBANK
	.align		4
        /*000c*/ 	.byte	0x04, 0x0a
        /*000e*/ 	.short	(.L_512 - .L_511)
	.align		4
.L_511:
        /*0010*/ 	.word	index@(.nv.constant0._ZN17fastertransformer27add_V_bias_transform_varlenI6__halfEEvPaPKiPKT_iiiiiPKfS9_S9_b)
        /*0014*/ 	.short	0x0160
        /*0016*/ 	.short	0x0049


	//----- nvinfo : EIATTR_CBANK_PARAM_SIZE
	.align		4
.L_512:
        /*0018*/ 	.byte	0x03, 0x19
        /*001a*/ 	.short	0x0049


	//----- nvinfo : EIATTR_KPARAM_INFO
	.align		4
        /*001c*/ 	.byte	0x04, 0x17
        /*001e*/ 	.short	(.L_514 - .L_513)
.L_513:
        /*0020*/ 	.word	0x00000000
        /*0024*/ 	.short	0x000b
        /*0026*/ 	.short	0x0048
        /*0028*/ 	.byte	0x00, 0xf0, 0x05, 0x00


	//----- nvinfo : EIATTR_KPARAM_INFO
	.align		4
.L_514:
        /*002c*/ 	.byte	0x04, 0x17
        /*002e*/ 	.short	(.L_516 - .L_515)
.L_515:
        /*0030*/ 	.word	0x00000000
        /*0034*/ 	.short	0x000a
        /*0036*/ 	.short	0x0040
        /*0038*/ 	.byte	0x00, 0xf0, 0x21, 0x00


	//----- nvinfo : EIATTR_KPARAM_INFO
	.align		4
.L_516:
        /*003c*/ 	.byte	0x04, 0x17
        /*003e*/ 	.short	(.L_518 - .L_517)
.L_517:
        /*0040*/ 	.word	0x00000000
        /*0044*/ 	.short	0x0009
        /*0046*/ 	.short	0x0038
        /*0048*/ 	.byte	0x00, 0xf0, 0x21, 0x00


	//----- nvinfo : EIATTR_KPARAM_INFO
	.align		4
.L_518:
        /*004c*/ 	.byte	0x04, 0x17
        /*004e*/ 	.short	(.L_520 - .L_519)
.L_519:
        /*0050*/ 	.word	0x00000000
        /*0054*/ 	.short	0x0008
        /*0056*/ 	.short	0x0030
        /*0058*/ 	.byte	0x00, 0xf0, 0x21, 0x00


	//----- nvinfo : EIATTR_KPARAM_INFO
	.align		4
.L_520:
        /*005c*/ 	.byte	0x04, 0x17
        /*005e*/ 	.short	(.L_522 - .L_521)
.L_521:
        /*0060*/ 	.word	0x00000000
        /*0064*/ 	.short	0x0007
        /*0066*/ 	.short	0x0028
        /*0068*/ 	.byte	0x00, 0xf0, 0x11, 0x00


	//----- nvinfo : EIATTR_KPARAM_INFO
	.align		4
.L_522:
        /*006c*/ 	.byte	0x04, 0x17
        /*006e*/ 	.short	(.L_524 - .L_523)
.L_523:
        /*0070*/ 	.word	0x00000000
        /*0074*/ 	.short	0x0006
        /*0076*/ 	.short	0x0024
        /*0078*/ 	.byte	0x00, 0xf0, 0x11, 0x00


	//----- nvinfo : EIATTR_KPARAM_INFO
	.align		4
.L_524:
        /*007c*/ 	.byte	0x04, 0x17
        /*007e*/ 	.short	(.L_526 - .L_525)
.L_525:
        /*0080*/ 	.word	0x00000000
        /*0084*/ 	.short	0x0005
        /*0086*/ 	.short	0x0020
        /*0088*/ 	.byte	0x00, 0xf0, 0x11, 0x00


	//----- nvinfo : EIATTR_KPARAM_INFO
	.align		4
.L_526:
        /*008c*/ 	.byte	0x04, 0x17
        /*008e*/ 	.short	(.L_528 - .L_527)
.L_527:
        /*0090*/ 	.word	0x00000000
        /*0094*/ 	.short	0x0004
        /*0096*/ 	.short	0x001c
        /*0098*/ 	.byte	0x00, 0xf0, 0x11, 0x00


	//----- nvinfo : EIATTR_KPARAM_INFO
	.align		4
.L_528:
        /*009c*/ 	.byte	0x04, 0x17
        /*009e*/ 	.short	(.L_530 - .L_529)
.L_529:
        /*00a0*/ 	.word	0x00000000
        /*00a4*/ 	.short	0x0003
        /*00a6*/ 	.short	0x0018
        /*00a8*/ 	.byte	0x00, 0xf0, 0x11, 0x00


	//----- nvinfo : EIATTR_KPARAM_INFO
	.align		4
.L_530:
        /*00ac*/ 	.byte	0x04, 0x17
        /*00ae*/ 	.short	(.L_532 - .L_531)
.L_531:
        /*00b0*/ 	.word	0x00000000
        /*00b4*/ 	.short	0x0002
        /*00b6*/ 	.short	0x0010
        /*00b8*/ 	.byte	0x00, 0xf0, 0x21, 0x00


	//----- nvinfo : EIATTR_KPARAM_INFO
	.align		4
.L_532:
        /*00bc*/ 	.byte	0x04, 0x17
        /*00be*/ 	.short	(.L_534 - .L_533)
.L_533:
        /*00c0*/ 	.word	0x00000000
        /*00c4*/ 	.short	0x0001
        /*00c6*/ 	.short	0x0008
        /*00c8*/ 	.byte	0x00, 0xf0, 0x21, 0x00


	//----- nvinfo : EIATTR_KPARAM_INFO
	.align		4
.L_534:
        /*00cc*/ 	.byte	0x04, 0x17
        /*00ce*/ 	.short	(.L_536 - .L_535)
.L_535:
        /*00d0*/ 	.word	0x00000000
        /*00d4*/ 	.short	0x0000
        /*00d6*/ 	.short	0x0000
        /*00d8*/ 	.byte	0x00, 0xf0, 0x21, 0x00


	//----- nvinfo : EIATTR_MAXREG_COUNT
	.align		4
.L_536:
        /*00dc*/ 	.byte	0x03, 0x1b
        /*00de*/ 	.short	0x00ff


	//----- nvinfo : EIATTR_NUM_BARRIERS
	.align		4
        /*00e0*/ 	.byte	0x02, 0x4c
        /*00e2*/ 	.byte	0x01
	.zero		1


	//----- nvinfo : EIATTR_MERCURY_ISA_VERSION
	.align		4
        /*00e4*/ 	.byte	0x03, 0x5f
        /*00e6*/ 	.short	0x0000


	//----- nvinfo : EIATTR_EXIT_INSTR_OFFSETS
	.align		4
        /*00e8*/ 	.byte	0x04, 0x1c
        /*00ea*/ 	.short	(.L_538 - .L_537)


	//   ....[0]....
.L_537:
        /*00ec*/ 	.word	0x00000950


	//----- nvinfo : EIATTR_CTAIDZ_USED
	.align		4
.L_538:
        /*00f0*/ 	.byte	0x01, 0x04
	.zero		2


	//----- nvinfo : EIATTR_CRS_STACK_SIZE
	.align		4
        /*00f4*/ 	.byte	0x04, 0x1e
        /*00f6*/ 	.short	(.L_540 - .L_539)
.L_539:
        /*00f8*/ 	.word	0x00000000
.L_540:


//--------------------- .nv.info._ZN17fastertransformer27add_V_bias_transform_varlenIfEEvPaPKiPKT_iiiiiPKfS8_S8_b --------------------------
	.section	.nv.info._ZN17fastertransformer27add_V_bias_transform_varlenIfEEvPaPKiPKT_iiiiiPKfS8_S8_b,"",@"SHT_CUDA_INFO"
	.sectionflags	@""
	.align	4


	//----- nvinfo : EIATTR_CUDA_API_VERSION
	.align		4
        /*0000*/ 	.byte	0x04, 0x37
        /*0002*/ 	.short	(.L_542 - .L_541)
.L_541:
        /*0004*/ 	.word	0x00000082


	//----- nvinfo : EIATTR_SW2861232_WAR
	.align		4
.L_542:
        /*0008*/ 	.byte	0x01, 0x35
	.zero		2


	//----- nvinfo : EIATTR_PARAM_CBANK
	.align		4
        /*000c*/ 	.byte	0x04, 0x0a
        /*000e*/ 	.short	(.L_544 - .L_543)
	.align		4
.L_543:
        /*0010*/ 	.word	index@(.nv.constant0._ZN17fastertransformer27add_V_bias_transform_varlenIfEEvPaPKiPKT_iiiiiPKfS8_S8_b)
        /*0014*/ 	.short	0x0160
        /*0016*/ 	.short	0x0049


	//----- nvinfo : EIATTR_CBANK_PARAM_SIZE
	.align		4
.L_544:
        /*0018*/ 	.byte	0x03, 0x19
        /*001a*/ 	.short	0x0049


	//----- nvinfo : EIATTR_KPARAM_INFO
	.align		4
        /*001c*/ 	.byte	0x04, 0x17
        /*001e*/ 	.short	(.L_546 - .L_545)
.L_545:
        /*0020*/ 	.word	0x00000000
        /*0024*/ 	.short	0x000b
        /*0026*/ 	.short	0x0048
        /*0028*/ 	.byte	0x00, 0xf0, 0x05, 0x00


	//----- nvinfo : EIATTR_KPARAM_INFO
	.align		4
.L_546:
        /*002c*/ 	.byte	0x04, 0x17
        /*002e*/ 	.short	(.L_548 - .L_547)
.L_547:
        /*0030*/ 	.word	0x00000000
        /*0034*/ 	.short	0x000a
        /*0036*/ 	.short	0x0040
        /*0038*/ 	.byte	0x00, 0xf0, 0x21, 0x00


	//----- nvinfo : EIATTR_KPARAM_INFO
	.align		4
.L_548:
        /*003c*/ 	.byte	0x04, 0x17
        /*003e*/ 	.short	(.L_550 - .L_549)
.L_549:
        /*0040*/ 	.word	0x00000000
        /*0044*/ 	.short	0x0009
        /*0046*/ 	.short	0x0038
        /*0048*/ 	.byte	0x00, 0xf0, 0x21, 0x00


	//----- nvinfo : EIATTR_KPARAM_INFO
	.align		4
.L_550:
        /*004c*/ 	.byte	0x04, 0x17
        /*004e*/ 	.short	(.L_552 - .L_551)
.L_551:
        /*0050*/ 	.word	0x00000000
        /*0054*/ 	.short	0x0008
        /*0056*/ 	.short	0x0030
        /*0058*/ 	.byte	0x00, 0xf0, 0x21, 0x00


	//----- nvinfo : EIATTR_KPARAM_INFO
	.align		4
.L_552:
        /*005c*/ 	.byte	0x04, 0x17
        /*005e*/ 	.short	(.L_554 - .L_553)
.L_553:
        /*0060*/ 	.word	0x00000000
        /*0064*/ 	.short	0x0007
        /*0066*/ 	.short	0x0028
        /*0068*/ 	.byte	0x00, 0xf0, 0x11, 0x00


	//----- nvinfo : EIATTR_KPARAM_INFO
	.align		4
.L_554:
        /*006c*/ 	.byte	0x04, 0x17
        /*006e*/ 	.short	(.L_556 - .L_555)
.L_555:
        /*0070*/ 	.word	0x00000000
        /*0074*/ 	.short	0x0006
        /*0076*/ 	.short	0x0024
        /*0078*/ 	.byte	0x00, 0xf0, 0x11, 0x00


	//----- nvinfo : EIATTR_KPARAM_INFO
	.align		4
.L_556:
        /*007c*/ 	.byte	0x04, 0x17
        /*007e*/ 	.short	(.L_558 - .L_557)
.L_557:
        /*0080*/ 	.word	0x00000000
        /*0084*/ 	.short	0x0005
        /*0086*/ 	.short	0x0020
        /*0088*/ 	.byte	0x00, 0xf0, 0x11, 0x00


	//----- nvinfo : EIATTR_KPARAM_INFO
	.align		4
.L_558:
        /*008c*/ 	.byte	0x04, 0x17
        /*008e*/ 	.short	(.L_560 - .L_559)
.L_559:
        /*0090*/ 	.word	0x00000000
        /*0094*/ 	.short	0x0004
        /*0096*/ 	.short	0x001c
        /*0098*/ 	.byte	0x00, 0xf0, 0x11, 0x00


	//----- nvinfo : EIATTR_KPARAM_INFO
	.align		4
.L_560:
        /*009c*/ 	.byte	0x04, 0x17
        /*009e*/ 	.short	(.L_562 - .L_561)
.L_561:
        /*00a0*/ 	.word	0x00000000
        /*00a4*/ 	.short	0x0003
        /*00a6*/ 	.short	0x0018
        /*00a8*/ 	.byte	0x00, 0xf0, 0x11, 0x00


	//----- nvinfo : EIATTR_KPARAM_INFO
	.align		4
.L_562:
        /*00ac*/ 	.byte	0x04, 0x17
        /*00ae*/ 	.short	(.L_564 - .L_563)
.L_563:
        /*00b0*/ 	.word	0x00000000
        /*00b4*/ 	.short	0x0002
        /*00b6*/ 	.short	0x0010
        /*00b8*/ 	.byte	0x00, 0xf0, 0x21, 0x00


	//----- nvinfo : EIATTR_KPARAM_INFO
	.align		4
.L_564:
        /*00bc*/ 	.byte	0x04, 0x17
        /*00be*/ 	.short	(.L_566 - .L_565)
.L_565:
        /*00c0*/ 	.word	0x00000000
        /*00c4*/ 	.short	0x0001
        /*00c6*/ 	.short	0x0008
        /*00c8*/ 	.byte	0x00, 0xf0, 0x21, 0x00


	//----- nvinfo : EIATTR_KPARAM_INFO
	.align		4
.L_566:
        /*00cc*/ 	.byte	0x04, 0x17
        /*00ce*/ 	.short	(.L_568 - .L_567)
.L_567:
        /*00d0*/ 	.word	0x00000000
        /*00d4*/ 	.short	0x0000
        /*00d6*/ 	.short	0x0000
        /*00d8*/ 	.byte	0x00, 0xf0, 0x21, 0x00


	//----- nvinfo : EIATTR_MAXREG_COUNT
	.align		4
.L_568:
        /*00dc*/ 	.byte	0x03, 0x1b
        /*00de*/ 	.short	0x00ff


	//----- nvinfo : EIATTR_NUM_BARRIERS
	.align		4
        /*00e0*/ 	.byte	0x02, 0x4c
        /*00e2*/ 	.byte	0x01
	.zero		1


	//----- nvinfo : EIATTR_MERCURY_ISA_VERSION
	.align		4
        /*00e4*/ 	.byte	0x03, 0x5f
        /*00e6*/ 	.short	0x0000


	//----- nvinfo : EIATTR_EXIT_INSTR_OFFSETS
	.align		4
        /*00e8*/ 	.byte	0x04, 0x1c
        /*00ea*/ 	.short	(.L_570 - .L_569)


	//   ....[0]....
.L_569:
        /*00ec*/ 	.word	0x00000900


	//----- nvinfo : EIATTR_CTAIDZ_USED
	.align		4
.L_570:
        /*00f0*/ 	.byte	0x01, 0x04
	.zero		2


	//----- nvinfo : EIATTR_CRS_STACK_SIZE
	.align		4
        /*00f4*/ 	.byte	0x04, 0x1e
        /*00f6*/ 	.short	(.L_572 - .L_571)
.L_571:
        /*00f8*/ 	.word	0x00000000
.L_572:


//--------------------- .nv.info._ZN17fastertransformer20add_V_bias_transformIfEEvPaPKiPKT_iiiiiPKfS8_S8_b --------------------------
	.section	.nv.info._ZN17fastertransformer20add_V_bias_transformIfEEvPaPKiPKT_iiiiiPKfS8_S8_b,"",@"SHT_CUDA_INFO"
	.sectionflags	@""
	.align	4


	//----- nvinfo : EIATTR_CUDA_API_VERSION
	.align		4
        /*0000*/ 	.byte	0x04, 0x37
        /*0002*/ 	.short	(.L_574 - .L_573)
.L_573:
        /*0004*/ 	.word	0x00000082


	//----- nvinfo : EIATTR_SW2861232_WAR
	.align		4
.L_574:
        /*0008*/ 	.byte	0x01, 0x35
	.zero		2


	//----- nvinfo : EIATTR_PARAM_CBANK
	.align		4
        /*000c*/ 	.byte	0x04, 0x0a
        /*000e*/ 	.short	(.L_576 - .L_575)
	.align		4
.L_575:
        /*0010*/ 	.word	index@(.nv.constant0._ZN17fastertransformer20add_V_bias_transformIfEEvPaPKiPKT_iiiiiPKfS8_S8_b)
        /*0014*/ 	.short	0x0160
        /*0016*/ 	.short	0x0049


	//----- nvinfo : EIATTR_CBANK_PARAM_SIZE
	.align		4
.L_576:
        /*0018*/ 	.byte	0x03, 0x19
        /*001a*/ 	.short	0x0049


	//----- nvinfo : EIATTR_KPARAM_INFO
	.align		4
        /*001c*/ 	.byte	0x04, 0x17
        /*001e*/ 	.short	(.L_578 - .L_577)
.L_577:
        /*0020*/ 	.word	0x00000000
        /*0024*/ 	.short	0x000b
        /*0026*/ 	.short	0x0048
        /*0028*/ 	.byte	0x00, 0xf0, 0x05, 0x00


	//----- nvinfo : EIATTR_KPARAM_INFO
	.align		4
.L_578:
        /*002c*/ 	.byte	0x04, 0x17
        /*002e*/ 	.short	(.L_580 - .L_579)
.L_579:
        /*0030*/ 	.word	0x00000000
        /*0034*/ 	.short	0x000a
        /*0036*/ 	.short	0x0040
        /*0038*/ 	.byte	0x00, 0xf0, 0x21, 0x00


	//----- nvinfo : EIATTR_KPARAM_INFO
	.align		4
.L_580:
        /*003c*/ 	.byte	0x04, 0x17
        /*003e*/ 	.short	(.L_582 - .L_581)
.L_581:
        /*0040*/ 	.word	0x00000000
        /*0044*/ 	.short	0x0009
        /*0046*/ 	.short	0x0038
        /*0048*/ 	.byte	0x00, 0xf0, 0x21, 0x00


	//----- nvinfo : EIATTR_KPARAM_INFO
	.align		4
.L_582:
        /*004c*/ 	.byte	0x04, 0x17
        /*004e*/ 	.short	(.L_584 - .L_583)
.L_583:
        /*0050*/ 	.word	0x00000000
        /*0054*/ 	.short	0x0008
        /*0056*/ 	.short	0x0030
        /*0058*/ 	.byte	0x00, 0xf0, 0x21, 0x00


	//----- nvinfo : EIATTR_KPARAM_INFO
	.align		4
.L_584:
        /*005c*/ 	.byte	0x04, 0x17
        /*005e*/ 	.short	(.L_586 - .L_585)
.L_585:
        /*0060*/ 	.word	0x00000000
        /*0064*/ 	.short	0x0007
        /*0066*/ 	.short	0x0028
        /*0068*/ 	.byte	0x00, 0xf0, 0x11, 0x00


	//----- nvinfo : EIATTR_KPARAM_INFO
	.align		4
.L_586:
        /*006c*/ 	.byte	0x04, 0x17
        /*006e*/ 	.short	(.L_588 - .L_587)
.L_587:
        /*0070*/ 	.word	0x00000000
        /*0074*/ 	.short	0x0006
        /*0076*/ 	.short	0x0024
        /*0078*/ 	.byte	0x00, 0xf0, 0x11, 0x00


	//----- nvinfo : EIATTR_KPARAM_INFO
	.align		4
.L_588:
        /*007c*/ 	.byte	0x04, 0x17
        /*007e*/ 	.short	(.L_590 - .L_589)
.L_589:
        /*0080*/ 	.word	0x00000000
        /*0084*/ 	.short	0x0005
        /*0086*/ 	.short	0x0020
        /*0088*/ 	.byte	0x00, 0xf0, 0x11, 0x00


	//----- nvinfo : EIATTR_KPARAM_INFO
	.align		4
.L_590:
        /*008c*/ 	.byte	0x04, 0x17
        /*008e*/ 	.short	(.L_592 - .L_591)
.L_591:
        /*0090*/ 	.word	0x00000000
        /*0094*/ 	.short	0x0004
        /*0096*/ 	.short	0x001c
        /*0098*/ 	.byte	0x00, 0xf0, 0x11, 0x00


	//----- nvinfo : EIATTR_KPARAM_INFO
	.align		4
.L_592:
        /*009c*/ 	.byte	0x04, 0x17
        /*009e*/ 	.short	(.L_594 - .L_593)
.L_593:
        /*00a0*/ 	.word	0x00000000
        /*00a4*/ 	.short	0x0003
        /*00a6*/ 	.short	0x0018
        /*00a8*/ 	.byte	0x00, 0xf0, 0x11, 0x00


	//----- nvinfo : EIATTR_KPARAM_INFO
	.align		4
.L_594:
        /*00ac*/ 	.byte	0x04, 0x17
        /*00ae*/ 	.short	(.L_596 - .L_595)
.L_595:
        /*00b0*/ 	.word	0x00000000
        /*00b4*/ 	.short	0x0002
        /*00b6*/ 	.short	0x0010
        /*00b8*/ 	.byte	0x00, 0xf0, 0x21, 0x00


	//----- nvinfo : EIATTR_KPARAM_INFO
	.align		4
.L_596:
        /*00bc*/ 	.byte	0x04, 0x17
        /*00be*/ 	.short	(.L_598 - .L_597)
.L_597:
        /*00c0*/ 	.word	0x00000000
        /*00c4*/ 	.short	0x0001
        /*00c6*/ 	.short	0x0008
        /*00c8*/ 	.byte	0x00, 0xf0, 0x21, 0x00


	//----- nvinfo : EIATTR_KPARAM_INFO
	.align		4
.L_598:
        /*00cc*/ 	.byte	0x04, 0x17
        /*00ce*/ 	.short	(.L_600 - .L_599)
.L_599:
        /*00d0*/ 	.word	0x00000000
        /*00d4*/ 	.short	0x0000
        /*00d6*/ 	.short	0x0000
        /*00d8*/ 	.byte	0x00, 0xf0, 0x21, 0x00


	//----- nvinfo : EIATTR_MAXREG_COUNT
	.align		4
.L_600:
        /*00dc*/ 	.byte	0x03, 0x1b
        /*00de*/ 	.short	0x00ff


	//----- nvinfo : EIATTR_NUM_BARRIERS
	.align		4
        /*00e0*/ 	.byte	0x02, 0x4c
        /*00e2*/ 	.byte	0x01
	.zero		1


	//----- nvinfo : EIATTR_MERCURY_ISA_VERSION
	.align		4
        /*00e4*/ 	.byte	0x03, 0x5f
        /*00e6*/ 	.short	0x0000


	//----- nvinfo : EIATTR_EXIT_INSTR_OFFSETS
	.align		4
        /*00e8*/ 	.byte	0x04, 0x1c
        /*00ea*/ 	.short	(.L_602 - .L_601)


	//   ....[0]....
.L_601:
        /*00ec*/ 	.word	0x00000860


	//----- nvinfo : EIATTR_CTAIDZ_USED
	.align		4
.L_602:
        /*00f0*/ 	.byte	0x01, 0x04
	.zero		2


//--------------------- .nv.info._ZN17fastertransformer48add_QK_bias_transform_rebuild_padding_varlen_rowI6__halfEEvPaS2_PKaPKT_S4_S7_PKiiiiiiiiiiPKfSB_SB_SB_bi --------------------------
	.section	.nv.info._ZN17fastertransformer48add_QK_bias_transform_rebuild_padding_varlen_rowI6__halfEEvPaS2_PKaPKT_S4_S7_PKiiiiiiiiiiPKfSB_SB_SB_bi,"",@"SHT_CUDA_INFO"
	.sectionflags	@""
	.align	4


	//----- nvinfo : EIATTR_CUDA_API_VERSION
	.align		4
        /*0000*/ 	.byte	0x04, 0x37
        /*0002*/ 	.short	(.L_604 - .L_603)
.L_603:
        /*0004*/ 	.word	0x00000082


	//----- nvinfo : EIATTR_SW2861232_WAR
	.align		4
.L_604:
        /*0008*/ 	.byte	0x01, 0x35
	.zero		2


	//----- nvinfo : EIATTR_PARAM_CBANK
	.align		4
        /*000c*/ 	.byte	0x04, 0x0a
        /*000e*/ 	.short	(.L_606 - .L_605)
	.align		4
.L_605:
        /*0010*/ 	.word	index@(.nv.constant0._ZN17fastertransformer48add_QK_bias_transform_rebuild_padding_varlen_rowI6__halfEEvPaS2_PKaPKT_S4_S7_PKiiiiiiiiiiPKfSB_SB_SB_bi)
        /*0014*/ 	.short	0x0160
        /*0016*/ 	.short	0x0088


	//----- nvinfo : EIATTR_CBANK_PARAM_SIZE
	.align		4
.L_606:
        /*0018*/ 	.byte	0x03, 0x19
        /*001a*/ 	.short	0x0088


	//----- nvinfo : EIATTR_KPARAM_INFO
	.align		4
        /*001c*/ 	.byte	0x04, 0x17
        /*001e*/ 	.short	(.L_608 - .L_607)
.L_607:
        /*0020*/ 	.word	0x00000000
        /*0024*/ 	.short	0x0015
        /*0026*/ 	.short	0x0084
        /*0028*/ 	.byte	0x00, 0xf0, 0x11, 0x00


	//----- nvinfo : EIATTR_KPARAM_INFO
	.align		4
.L_608:
        /*002c*/ 	.byte	0x04, 0x17
        /*002e*/ 	.short	(.L_610 - .L_609)
.L_609:
        /*0030*/ 	.word	0x00000000
        /*0034*/ 	.short	0x0014
        /*0036*/ 	.short	0x0080
        /*0038*/ 	.byte	0x00, 0xf0, 0x05, 0x00


	//----- nvinfo : EIATTR_KPARAM_INFO
	.align		4
.L_610:
        /*003c*/ 	.byte	0x04, 0x17
        /*003e*/ 	.short	(.L_612 - .L_611)
.L_611:
        /*0040*/ 	.word	0x00000000
        /*0044*/ 	.short	0x0013
        /*0046*/ 	.short	0x0078
        /*0048*/ 	.byte	0x00, 0xf0, 0x21, 0x00


	//----- nvinfo : EIATTR_KPARAM_INFO
	.align		4
.L_612:
        /*004c*/ 	.byte	0x04, 0x17
        /*004e*/ 	.short	(.L_614 - .L_613)
.L_613:
        /*0050*/ 	.word	0x00000000
        /*0054*/ 	.short	0x0012
        /*0056*/ 	.short	0x0070
        /*0058*/ 	.byte	0x00, 0xf0, 0x21, 0x00


	//----- nvinfo : EIATTR_KPARAM_INFO
	.align		4
.L_614:
        /*005c*/ 	.byte	0x04, 0x17
        /*005e*/ 	.short	(.L_616 - .L_615)
.L_615:
        /*0060*/ 	.word	0x00000000
        /*0064*/ 	.short	0x0011
        /*0066*/ 	.short	0x0068
        /*0068*/ 	.byte	0x00, 0xf0, 0x21, 0x00


	//----- nvinfo : EIATTR_KPARAM_INFO
	.align		4
.L_616:
        /*006c*/ 	.byte	0x04, 0x17
        /*006e*/ 	.short	(.L_618 - .L_617)
.L_617:
        /*0070*/ 	.word	0x00000000
        /*0074*/ 	.short	0x0010
        /*0076*/ 	.short	0x0060
        /*0078*/ 	.byte	0x00, 0xf0, 0x21, 0x00


	//----- nvinfo : EIATTR_KPARAM_INFO
	.align		4
.L_618:
        /*007c*/ 	.byte	0x04, 0x17
        /*007e*/ 	.short	(.L_620 - .L_619)
.L_619:
        /*0080*/ 	.word	0x00000000
        /*0084*/ 	.short	0x000f
        /*0086*/ 	.short	0x0058
        /*0088*/ 	.byte	0x00, 0xf0, 0x11, 0x00


	//----- nvinfo : EIATTR_KPARAM_INFO
	.align		4
.L_620:
        /*008c*/ 	.byte	0x04, 0x17
        /*008e*/ 	.short	(.L_622 - .L_621)
.L_621:
        /*0090*/ 	.word	0x00000000
        /*0094*/ 	.short	0x000e
        /*0096*/ 	.short	0x0054
        /*0098*/ 	.byte	0x00, 0xf0, 0x11, 0x00


	//----- nvinfo : EIATTR_KPARAM_INFO
	.align		4
.L_622:
        /*009c*/ 	.byte	0x04, 0x17
        /*009e*/ 	.short	(.L_624 - .L_623)
.L_623:
        /*00a0*/ 	.word	0x00000000
        /*00a4*/ 	.short	0x000d
        /*00a6*/ 	.short	0x0050
        /*00a8*/ 	.byte	0x00, 0xf0, 0x11, 0x00


	//----- nvinfo : EIATTR_KPARAM_INFO
	.align		4
.L_624:
        /*00ac*/ 	.byte	0x04, 0x17
        /*00ae*/ 	.short	(.L_626 - .L_625)
.L_625:
        /*00b0*/ 	.word	0x00000000
        /*00b4*/ 	.short	0x000c
        /*00b6*/ 	.short	0x004c
        /*00b8*/ 	.byte	0x00, 0xf0, 0x11, 0x00


	//----- nvinfo : EIATTR_KPARAM_INFO
	.align		4
.L_626:
        /*00bc*/ 	.byte	0x04, 0x17
        /*00be*/ 	.short	(.L_628 - .L_627)
.L_627:
        /*00c0*/ 	.word	0x00000000
        /*00c4*/ 	.short	0x000b
        /*00c6*/ 	.short	0x0048
        /*00c8*/ 	.byte	0x00, 0xf0, 0x11, 0x00


	//----- nvinfo : EIATTR_KPARAM_INFO
	.align		4
.L_628:
        /*00cc*/ 	.byte	0x04, 0x17
        /*00ce*/ 	.short	(.L_630 - .L_629)
.L_629:
        /*00d0*/ 	.word	0x00000000
        /*00d4*/ 	.short	0x000a
        /*00d6*/ 	.short	0x0044
        /*00d8*/ 	.byte	0x00, 0xf0, 0x11, 0x00


	//----- nvinfo : EIATTR_KPARAM_INFO
	.align		4
.L_630:
        /*00dc*/ 	.byte	0x04, 0x17
        /*00de*/ 	.short	(.L_632 - .L_631)
.L_631:
        /*00e0*/ 	.word	0x00000000
        /*00e4*/ 	.short	0x0009
        /*00e6*/ 	.short	0x0040
        /*00e8*/ 	.byte	0x00, 0xf0, 0x11, 0x00


	//----- nvinfo : EIATTR_KPARAM_INFO
	.align		4
.L_632:
        /*00ec*/ 	.byte	0x04, 0x17
        /*00ee*/ 	.short	(.L_634 - .L_633)
.L_633:
        /*00f0*/ 	.word	0x00000000
        /*00f4*/ 	.short	0x0008
        /*00f6*/ 	.short	0x003c
        /*00f8*/ 	.byte	0x00, 0xf0, 0x11, 0x00


	//----- nvinfo : EIATTR_KPARAM_INFO
	.align		4
.L_634:
        /*00fc*/ 	.byte	0x04, 0x17
        /*00fe*/ 	.short	(.L_636 - .L_635)
.L_635:
        /*0100*/ 	.word	0x00000000
        /*0104*/ 	.short	0x0007
        /*0106*/ 	.short	0x0038
        /*0108*/ 	.byte	0x00, 0xf0, 0x11, 0x00


	//----- nvinfo : EIATTR_KPARAM_INFO
	.align		4
.L_636:
        /*010c*/ 	.byte	0x04, 0x17
        /*010e*/ 	.short	(.L_638 - .L_637)
.L_637:
        /*0110*/ 	.word	0x00000000
        /*0114*/ 	.short	0x0006
        /*0116*/ 	.short	0x0030
        /*0118*/ 	.byte	0x00, 0xf0, 0x21, 0x00


	//----- nvinfo : EIATTR_KPARAM_INFO
	.align		4
.L_638:
        /*011c*/ 	.byte	0x04, 0x17
        /*011e*/ 	.short	(.L_640 - .L_639)
.L_639:
        /*0120*/ 	.word	0x00000000
        /*0124*/ 	.short	0x0005
        /*0126*/ 	.short	0x0028
        /*0128*/ 	.byte	0x00, 0xf0, 0x21, 0x00


	//----- nvinfo : EIATTR_KPARAM_INFO
	.align		4
.L_640:
        /*012c*/ 	.byte	0x04, 0x17
        /*012e*/ 	.short	(.L_642 - .L_641)
.L_641:
        /*0130*/ 	.word	0x00000000
        /*0134*/ 	.short	0x0004
        /*0136*/ 	.short	0x0020
        /*0138*/ 	.byte	0x00, 0xf0, 0x21, 0x00


	//----- nvinfo : EIATTR_KPARAM_INFO
	.align		4
.L_642:
        /*013c*/ 	.byte	0x04, 0x17
        /*013e*/ 	.short	(.L_644 - .L_643)
.L_643:
        /*0140*/ 	.word	0x00000000
        /*0144*/ 	.short	0x0003
        /*0146*/ 	.short	0x0018
        /*0148*/ 	.byte	0x00, 0xf0, 0x21, 0x00


	//----- nvinfo : EIATTR_KPARAM_INFO
	.align		4
.L_644:
        /*014c*/ 	.byte	0x04, 0x17
        /*014e*/ 	.short	(.L_646 - .L_645)
.L_645:
        /*0150*/ 	.word	0x00000000
        /*0154*/ 	.short	0x0002
        /*0156*/ 	.short	0x0010
        /*0158*/ 	.byte	0x00, 0xf0, 0x21, 0x00


	//----- nvinfo : EIATTR_KPARAM_INFO
	.align		4
.L_646:
        /*015c*/ 	.byte	0x04, 0x17
        /*015e*/ 	.short	(.L_648 - .L_647)
.L_647:
        /*0160*/ 	.word	0x00000000
        /*0164*/ 	.short	0x0001
        /*0166*/ 	.short	0x0008
        /*0168*/ 	.byte	0x00, 0xf0, 0x21, 0x00


	//----- nvinfo : EIATTR_KPARAM_INFO
	.align		4
.L_648:
        /*016c*/ 	.byte	0x04, 0x17
        /*016e*/ 	.short	(.L_650 - .L_649)
.L_649:
        /*0170*/ 	.word	0x00000000
        /*0174*/ 	.short	0x0000
        /*0176*/ 	.short	0x0000
        /*0178*/ 	.byte	0x00, 0xf0, 0x21, 0x00


	//----- nvinfo : EIATTR_MAXREG_COUNT
	.align		4
.L_650:
        /*017c*/ 	.byte	0x03, 0x1b
        /*017e*/ 	.short	0x00ff


	//----- nvinfo : EIATTR_MERCURY_ISA_VERSION
	.align		4
        /*0180*/ 	.byte	0x03, 0x5f
        /*0182*/ 	.short	0x0000


	//----- nvinfo : EIATTR_EXIT_INSTR_OFFSETS
	.align		4
        /*0184*/ 	.byte	0x04, 0x1c
        /*0186*/ 	.short	(.L_652 - .L_651)


	//   ....[0]....
.L_651:
        /*0188*/ 	.word	0x00000cb0
.L_652:


//--------------------- .nv.info._ZN17fastertransformer48add_QK_bias_transform_rebuild_padding_varlen_rowIfEEvPaS1_PKaPKT_S3_S6_PKiiiiiiiiiiPKfSA_SA_SA_bi --------------------------
	.section	.nv.info._ZN17fastertransformer48add_QK_bias_transform_rebuild_padding_varlen_rowIfEEvPaS1_PKaPKT_S3_S6_PKiiiiiiiiiiPKfSA_SA_SA_bi,"",@"SHT_CUDA_INFO"
	.sectionflags	@""
	.align	4


	//----- nvinfo : EIATTR_CUDA_API_VERSION
	.align		4
        /*0000*/ 	.byte	0x04, 0x37
        /*0002*/ 	.short	(.L_654 - .L_653)
.L_653:
        /*0004*/ 	.word	0x00000082


	//----- nvinfo : EIATTR_SW2861232_WAR
	.align		4
.L_654:
        /*0008*/ 	.byte	0x01, 0x35
	.zero		2


	//----- nvinfo : EIATTR_PARAM_CBANK
	.align		4
        /*000c*/ 	.byte	0x04, 0x0a
        /*000e*/ 	.short	(.L_656 - .L_655)
	.align		4
.L_655:
        /*0010*/ 	.word	index@(.nv.constant0._ZN17fastertransformer48add_QK_bias_transform_rebuild_padding_varlen_rowIfEEvPaS1_PKaPKT_S3_S6_PKiiiiiiiiiiPKfSA_SA_SA_bi)
        /*0014*/ 	.short	0x0160
        /*0016*/ 	.short	0x0088


	//----- nvinfo : EIATTR_CBANK_PARAM_SIZE
	.align		4
.L_656:
        /*0018*/ 	.byte	0x03, 0x19
        /*001a*/ 	.short	0x0088


	//----- nvinfo : EIATTR_KPARAM_INFO
	.align		4
        /*001c*/ 	.byte	0x04, 0x17
        /*001e*/ 	.short	(.L_658 - .L_657)
.L_657:
        /*0020*/ 	.word	0x00000000
        /*0024*/ 	.short	0x0015
        /*0026*/ 	.short	0x0084
        /*0028*/ 	.byte	0x00, 0xf0, 0x11, 0x00


	//----- nvinfo : EIATTR_KPARAM_INFO
	.align		4
.L_658:
        /*002c*/ 	.byte	0x04, 0x17
        /*002e*/ 	.short	(.L_660 - .L_659)
.L_659:
        /*0030*/ 	.word	0x00000000
        /*0034*/ 	.short	0x0014
        /*0036*/ 	.short	0x0080
        /*0038*/ 	.byte	0x00, 0xf0, 0x05, 0x00


	//----- nvinfo : EIATTR_KPARAM_INFO
	.align		4
.L_660:
        /*003c*/ 	.byte	0x04, 0x17
        /*003e*/ 	.short	(.L_662 - .L_661)
.L_661:
        /*0040*/ 	.word	0x00000000
        /*0044*/ 	.short	0x0013
        /*0046*/ 	.short	0x0078
        /*0048*/ 	.byte	0x00, 0xf0, 0x21, 0x00


	//----- nvinfo : EIATTR_KPARAM_INFO
	.align		4
.L_662:
        /*004c*/ 	.byte	0x04, 0x17
        /*004e*/ 	.short	(.L_664 - .L_663)
.L_663:
        /*0050*/ 	.word	0x00000000
        /*0054*/ 	.short	0x0012
        /*0056*/ 	.short	0x0070
        /*0058*/ 	.byte	0x00, 0xf0, 0x21, 0x00


	//----- nvinfo : EIATTR_KPARAM_INFO
	.align		4
.L_664:
        /*005c*/ 	.byte	0x04, 0x17
        /*005e*/ 	.short	(.L_666 - .L_665)
.L_665:
        /*0060*/ 	.word	0x00000000
        /*0064*/ 	.short	0x0011
        /*0066*/ 	.short	0x0068
        /*0068*/ 	.byte	0x00, 0xf0, 0x21, 0x00


	//----- nvinfo : EIATTR_KPARAM_INFO
	.align		4
.L_666:
        /*006c*/ 	.byte	0x04, 0x17
        /*006e*/ 	.short	(.L_668 - .L_667)
.L_667:
        /*0070*/ 	.word	0x00000000
        /*0074*/ 	.short	0x0010
        /*0076*/ 	.short	0x0060
        /*0078*/ 	.byte	0x00, 0xf0, 0x21, 0x00


	//----- nvinfo : EIATTR_KPARAM_INFO
	.align		4
.L_668:
        /*007c*/ 	.byte	0x04, 0x17
        /*007e*/ 	.short	(.L_670 - .L_669)
.L_669:
        /*0080*/ 	.word	0x00000000
        /*0084*/ 	.short	0x000f
        /*0086*/ 	.short	0x0058
        /*0088*/ 	.byte	0x00, 0xf0, 0x11, 0x00


	//----- nvinfo : EIATTR_KPARAM_INFO
	.align		4
.L_670:
        /*008c*/ 	.byte	0x04, 0x17
        /*008e*/ 	.short	(.L_672 - .L_671)
.L_671:
        /*0090*/ 	.word	0x00000000
        /*0094*/ 	.short	0x000e
        /*0096*/ 	.short	0x0054
        /*0098*/ 	.byte	0x00, 0xf0, 0x11, 0x00


	//----- nvinfo : EIATTR_KPARAM_INFO
	.align		4
.L_672:
        /*009c*/ 	.byte	0x04, 0x17
        /*009e*/ 	.short	(.L_674 - .L_673)
.L_673:
        /*00a0*/ 	.word	0x00000000
        /*00a4*/ 	.short	0x000d
        /*00a6*/ 	.short	0x0050
        /*00a8*/ 	.byte	0x00, 0xf0, 0x11, 0x00


	//----- nvinfo : EIATTR_KPARAM_INFO
	.align		4
.L_674:
        /*00ac*/ 	.byte	0x04, 0x17
        /*00ae*/ 	.short	(.L_676 - .L_675)
.L_675:
        /*00b0*/ 	.word	0x00000000
        /*00b4*/ 	.short	0x000c
        /*00b6*/ 	.short	0x004c
        /*00b8*/ 	.byte	0x00, 0xf0, 0x11, 0x00


	//----- nvinfo : EIATTR_KPARAM_INFO
	.align		4
.L_676:
        /*00bc*/ 	.byte	0x04, 0x17
        /*00be*/ 	.short	(.L_678 - .L_677)
.L_677:
        /*00c0*/ 	.word	0x00000000
        /*00c4*/ 	.short	0x000b
        /*00c6*/ 	.short	0x0048
        /*00c8*/ 	.byte	0x00, 0xf0, 0x11, 0x00


	//----- nvinfo : EIATTR_KPARAM_INFO
	.align		4
.L_678:
        /*00cc*/ 	.byte	0x04, 0x17
        /*00ce*/ 	.short	(.L_680 - .L_679)
.L_679:
        /*00d0*/ 	.word	0x00000000
        /*00d4*/ 	.short	0x000a
        /*00d6*/ 	.short	0x0044
        /*00d8*/ 	.byte	0x00, 0xf0, 0x11, 0x00


	//----- nvinfo : EIATTR_KPARAM_INFO
	.align		4
.L_680:
        /*00dc*/ 	.byte	0x04, 0x17
        /*00de*/ 	.short	(.L_682 - .L_681)
.L_681:
        /*00e0*/ 	.word	0x00000000
        /*00e4*/ 	.short	0x0009
        /*00e6*/ 	.short	0x0040
        /*00e8*/ 	.byte	0x00, 0xf0, 0x11, 0x00


	//----- nvinfo : EIATTR_KPARAM_INFO
	.align		4
.L_682:
        /*00ec*/ 	.byte	0x04, 0x17
        /*00ee*/ 	.short	(.L_684 - .L_683)
.L_683:
        /*00f0*/ 	.word	0x00000000
        /*00f4*/ 	.short	0x0008
        /*00f6*/ 	.short	0x003c
        /*00f8*/ 	.byte	0x00, 0xf0, 0x11, 0x00


	//----- nvinfo : EIATTR_KPARAM_INFO
	.align		4
.L_684:
        /*00fc*/ 	.byte	0x04, 0x17
        /*00fe*/ 	.short	(.L_686 - .L_685)
.L_685:
        /*0100*/ 	.word	0x00000000
        /*0104*/ 	.short	0x0007
        /*0106*/ 	.short	0x0038
        /*0108*/ 	.byte	0x00, 0xf0, 0x11, 0x00


	//----- nvinfo : EIATTR_KPARAM_INFO
	.align		4
.L_686:
        /*010c*/ 	.byte	0x04, 0x17
        /*010e*/ 	.short	(.L_688 - .L_687)
.L_687:
        /*0110*/ 	.word	0x00000000
        /*0114*/ 	.short	0x0006
        /*0116*/ 	.short	0x0030
        /*0118*/ 	.byte	0x00, 0xf0, 0x21, 0x00


	//----- nvinfo : EIATTR_KPARAM_INFO
	.align		4
.L_688:
        /*011c*/ 	.byte	0x04, 0x17
        /*011e*/ 	.short	(.L_690 - .L_689)
.L_689:
        /*0120*/ 	.word	0x00000000
        /*0124*/ 	.short	0x0005
        /*0126*/ 	.short	0x0028
        /*0128*/ 	.byte	0x00, 0xf0, 0x21, 0x00


	//----- nvinfo : EIATTR_KPARAM_INFO
	.align		4
.L_690:
        /*012c*/ 	.byte	0x04, 0x17
        /*012e*/ 	.short	(.L_692 - .L_691)
.L_691:
        /*0130*/ 	.word	0x00000000
        /*0134*/ 	.short	0x0004
        /*0136*/ 	.short	0x0020
        /*0138*/ 	.byte	0x00, 0xf0, 0x21, 0x00


	//----- nvinfo : EIATTR_KPARAM_INFO
	.align		4
.L_692:
        /*013c*/ 	.byte	0x04, 0x17
        /*013e*/ 	.short	(.L_694 - .L_693)
.L_693:
        /*0140*/ 	.word	0x00000000
        /*0144*/ 	.short	0x0003
        /*0146*/ 	.short	0x0018
        /*0148*/ 	.byte	0x00, 0xf0, 0x21, 0x00


	//----- nvinfo : EIATTR_KPARAM_INFO
	.align		4
.L_694:
        /*014c*/ 	.byte	0x04, 0x17
        /*014e*/ 	.short	(.L_696 - .L_695)
.L_695:
        /*0150*/ 	.word	0x00000000
        /*0154*/ 	.short	0x0002
        /*0156*/ 	.short	0x0010
        /*0158*/ 	.byte	0x00, 0xf0, 0x21, 0x00


	//----- nvinfo : EIATTR_KPARAM_INFO
	.align		4
.L_696:
        /*015c*/ 	.byte	0x04, 0x17
        /*015e*/ 	.short	(.L_698 - .L_697)
.L_697:
        /*0160*/ 	.word	0x00000000
        /*0164*/ 	.short	0x0001
        /*0166*/ 	.short	0x0008
        /*0168*/ 	.byte	0x00, 0xf0, 0x21, 0x00


	//----- nvinfo : EIATTR_KPARAM_INFO
	.align		4
.L_698:
        /*016c*/ 	.byte	0x04, 0x17
        /*016e*/ 	.short	(.L_700 - .L_699)
.L_699:
        /*0170*/ 	.word	0x00000000
        /*0174*/ 	.short	0x0000
        /*0176*/ 	.short	0x0000
        /*0178*/ 	.byte	0x00, 0xf0, 0x21, 0x00


	//----- nvinfo : EIATTR_MAXREG_COUNT
	.align		4
.L_700:
        /*017c*/ 	.byte	0x03, 0x1b
        /*017e*/ 	.short	0x00ff


	//----- nvinfo : EIATTR_MERCURY_ISA_VERSION
	.align		4
        /*0180*/ 	.byte	0x03, 0x5f
        /*0182*/ 	.short	0x0000


	//----- nvinfo : EIATTR_EXIT_INSTR_OFFSETS
	.align		4
        /*0184*/ 	.byte	0x04, 0x1c
        /*0186*/ 	.short	(.L_702 - .L_701)


	//   ....[0]....
.L_701:
        /*0188*/ 	.word	0x00000c80
.L_702:


//--------------------- .nv.info._ZN17fastertransformer44add_QK_bias_transform_rebuild_padding_varlenI6__halfEEvPaS2_PKaPKT_S4_S7_PKiiiiiiiiiiPKfSB_SB_SB_b --------------------------
	.section	.nv.info._ZN17fastertransformer44add_QK_bias_transform_rebuild_padding_varlenI6__halfEEvPaS2_PKaPKT_S4_S7_PKiiiiiiiiiiPKfSB_SB_SB_b,"",@"SHT_CUDA_INFO"
	.sectionflags	@""
	.align	4


	//----- nvinfo : EIATTR_CUDA_API_VERSION
	.align		4
        /*0000*/ 	.byte	0x04, 0x37
        /*0002*/ 	.short	(.L_704 - .L_703)
.L_703:
        /*0004*/ 	.word	0x00000082


	//----- nvinfo : EIATTR_SW2861232_WAR
	.align		4
.L_704:
        /*0008*/ 	.byte	0x01, 0x35
	.zero		2


	//----- nvinfo : EIATTR_PARAM_CBANK
	.align		4
        /*000c*/ 	.byte	0x04, 0x0a
        /*000e*/ 	.short	(.L_706 - .L_705)
	.align		4
.L_705:
        /*0010*/ 	.word	index@(.nv.constant0._ZN17fastertransformer44add_QK_bias_transform_rebuild_padding_varlenI6__halfEEvPaS2_PKaPKT_S4_S7_PKiiiiiiiiiiPKfSB_SB_SB_b)
        /*0014*/ 	.short	0x0160
        /*0016*/ 	.short	0x0081


	//----- nvinfo : EIATTR_CBANK_PARAM_SIZE
	.align		4
.L_706:
        /*0018*/ 	.byte	0x03, 0x19
        /*001a*/ 	.short	0x0081


	//----- nvinfo : EIATTR_KPARAM_INFO
	.align		4
        /*001c*/ 	.byte	0x04, 0x17
        /*001e*/ 	.short	(.L_708 - .L_707)
.L_707:
        /*0020*/ 	.word	0x00000000
        /*0024*/ 	.short	0x0014
        /*0026*/ 	.short	0x0080
        /*0028*/ 	.byte	0x00, 0xf0, 0x05, 0x00


	//----- nvinfo : EIATTR_KPARAM_INFO
	.align		4
.L_708:
        /*002c*/ 	.byte	0x04, 0x17
        /*002e*/ 	.short	(.L_710 - .L_709)
.L_709:
        /*0030*/ 	.word	0x00000000
        /*0034*/ 	.short	0x0013
        /*0036*/ 	.short	0x0078
        /*0038*/ 	.byte	0x00, 0xf0, 0x21, 0x00


	//----- nvinfo : EIATTR_KPARAM_INFO
	.align		4
.L_710:
        /*003c*/ 	.byte	0x04, 0x17
        /*003e*/ 	.short	(.L_712 - .L_711)
.L_711:
        /*0040*/ 	.word	0x00000000
        /*0044*/ 	.short	0x0012
        /*0046*/ 	.short	0x0070
        /*0048*/ 	.byte	0x00, 0xf0, 0x21, 0x00


	//----- nvinfo : EIATTR_KPARAM_INFO
	.align		4
.L_712:
        /*004c*/ 	.byte	0x04, 0x17
        /*004e*/ 	.short	(.L_714 - .L_713)
.L_713:
        /*0050*/ 	.word	0x00000000
        /*0054*/ 	.short	0x0011
        /*0056*/ 	.short	0x0068
        /*0058*/ 	.byte	0x00, 0xf0, 0x21, 0x00


	//----- nvinfo : EIATTR_KPARAM_INFO
	.align		4
.L_714:
        /*005c*/ 	.byte	0x04, 0x17
        /*005e*/ 	.short	(.L_716 - .L_715)
.L_715:
        /*0060*/ 	.word	0x00000000
        /*0064*/ 	.short	0x0010
        /*0066*/ 	.short	0x0060
        /*0068*/ 	.byte	0x00, 0xf0, 0x21, 0x00


	//----- nvinfo : EIATTR_KPARAM_INFO
	.align		4
.L_716:
        /*006c*/ 	.byte	0x04, 0x17
        /*006e*/ 	.short	(.L_718 - .L_717)
.L_717:
        /*0070*/ 	.word	0x00000000
        /*0074*/ 	.short	0x000f
        /*0076*/ 	.short	0x0058
        /*0078*/ 	.byte	0x00, 0xf0, 0x11, 0x00


	//----- nvinfo : EIATTR_KPARAM_INFO
	.align		4
.L_718:
        /*007c*/ 	.byte	0x04, 0x17
        /*007e*/ 	.short	(.L_720 - .L_719)
.L_719:
        /*0080*/ 	.word	0x00000000
        /*0084*/ 	.short	0x000e
        /*0086*/ 	.short	0x0054
        /*0088*/ 	.byte	0x00, 0xf0, 0x11, 0x00


	//----- nvinfo : EIATTR_KPARAM_INFO
	.align		4
.L_720:
        /*008c*/ 	.byte	0x04, 0x17
        /*008e*/ 	.short	(.L_722 - .L_721)
.L_721:
        /*0090*/ 	.word	0x00000000
        /*0094*/ 	.short	0x000d
        /*0096*/ 	.short	0x0050
        /*0098*/ 	.byte	0x00, 0xf0, 0x11, 0x00


	//----- nvinfo : EIATTR_KPARAM_INFO
	.align		4
.L_722:
        /*009c*/ 	.byte	0x04, 0x17
        /*009e*/ 	.short	(.L_724 - .L_723)
.L_723:
        /*00a0*/ 	.word	0x00000000
        /*00a4*/ 	.short	0x000c
        /*00a6*/ 	.short	0x004c
        /*00a8*/ 	.byte	0x00, 0xf0, 0x11, 0x00


	//----- nvinfo : EIATTR_KPARAM_INFO
	.align		4
.L_724:
        /*00ac*/ 	.byte	0x04, 0x17
        /*00ae*/ 	.short	(.L_726 - .L_725)
.L_725:
        /*00b0*/ 	.word	0x00000000
        /*00b4*/ 	.short	0x000b
        /*00b6*/ 	.short	0x0048
        /*00b8*/ 	.byte	0x00, 0xf0, 0x11, 0x00


	//----- nvinfo : EIATTR_KPARAM_INFO
	.align		4
.L_726:
        /*00bc*/ 	.byte	0x04, 0x17
        /*00be*/ 	.short	(.L_728 - .L_727)
.L_727:
        /*00c0*/ 	.word	0x00000000
        /*00c4*/ 	.short	0x000a
        /*00c6*/ 	.short	0x0044
        /*00c8*/ 	.byte	0x00, 0xf0, 0x11, 0x00


	//----- nvinfo : EIATTR_KPARAM_INFO
	.align		4
.L_728:
        /*00cc*/ 	.byte	0x04, 0x17
        /*00ce*/ 	.short	(.L_730 - .L_729)
.L_729:
        /*00d0*/ 	.word	0x00000000
        /*00d4*/ 	.short	0x0009
        /*00d6*/ 	.short	0x0040
        /*00d8*/ 	.byte	0x00, 0xf0, 0x11, 0x00


	//----- nvinfo : EIATTR_KPARAM_INFO
	.align		4
.L_730:
        /*00dc*/ 	.byte	0x04, 0x17
        /*00de*/ 	.short	(.L_732 - .L_731)
.L_731:
        /*00e0*/ 	.word	0x00000000
        /*00e4*/ 	.short	0x0008
        /*00e6*/ 	.short	0x003c
        /*00e8*/ 	.byte	0x00, 0xf0, 0x11, 0x00


	//----- nvinfo : EIATTR_KPARAM_INFO
	.align		4
.L_732:
        /*00ec*/ 	.byte	0x04, 0x17
        /*00ee*/ 	.short	(.L_734 - .L_733)
.L_733:
        /*00f0*/ 	.word	0x00000000
        /*00f4*/ 	.short	0x0007
        /*00f6*/ 	.short	0x0038
        /*00f8*/ 	.byte	0x00, 0xf0, 0x11, 0x00


	//----- nvinfo : EIATTR_KPARAM_INFO
	.align		4
.L_734:
        /*00fc*/ 	.byte	0x04, 0x17
        /*00fe*/ 	.short	(.L_736 - .L_735)
.L_735:
        /*0100*/ 	.word	0x00000000
        /*0104*/ 	.short	0x0006
        /*0106*/ 	.short	0x0030
        /*0108*/ 	.byte	0x00, 0xf0, 0x21, 0x00


	//----- nvinfo : EIATTR_KPARAM_INFO
	.align		4
.L_736:
        /*010c*/ 	.byte	0x04, 0x17
        /*010e*/ 	.short	(.L_738 - .L_737)
.L_737:
        /*0110*/ 	.word	0x00000000
        /*0114*/ 	.short	0x0005
        /*0116*/ 	.short	0x0028
        /*0118*/ 	.byte	0x00, 0xf0, 0x21, 0x00


	//----- nvinfo : EIATTR_KPARAM_INFO
	.align		4
.L_738:
        /*011c*/ 	.byte	0x04, 0x17
        /*011e*/ 	.short	(.L_740 - .L_739)
.L_739:
        /*0120*/ 	.word	0x00000000
        /*0124*/ 	.short	0x0004
        /*0126*/ 	.short	0x0020
        /*0128*/ 	.byte	0x00, 0xf0, 0x21, 0x00


	//----- nvinfo : EIATTR_KPARAM_INFO
	.align		4
.L_740:
        /*012c*/ 	.byte	0x04, 0x17
        /*012e*/ 	.short	(.L_742 - .L_741)
.L_741:
        /*0130*/ 	.word	0x00000000
        /*0134*/ 	.short	0x0003
        /*0136*/ 	.short	0x0018
        /*0138*/ 	.byte	0x00, 0xf0, 0x21, 0x00


	//----- nvinfo : EIATTR_KPARAM_INFO
	.align		4
.L_742:
        /*013c*/ 	.byte	0x04, 0x17
        /*013e*/ 	.short	(.L_744 - .L_743)
.L_743:
        /*0140*/ 	.word	0x00000000
        /*0144*/ 	.short	0x0002
        /*0146*/ 	.short	0x0010
        /*0148*/ 	.byte	0x00, 0xf0, 0x21, 0x00


	//----- nvinfo : EIATTR_KPARAM_INFO
	.align		4
.L_744:
        /*014c*/ 	.byte	0x04, 0x17
        /*014e*/ 	.short	(.L_746 - .L_745)
.L_745:
        /*0150*/ 	.word	0x00000000
        /*0154*/ 	.short	0x0001
        /*0156*/ 	.short	0x0008
        /*0158*/ 	.byte	0x00, 0xf0, 0x21, 0x00


	//----- nvinfo : EIATTR_KPARAM_INFO
	.align		4
.L_746:
        /*015c*/ 	.byte	0x04, 0x17
        /*015e*/ 	.short	(.L_748 - .L_747)
.L_747:
        /*0160*/ 	.word	0x00000000
        /*0164*/ 	.short	0x0000
        /*0166*/ 	.short	0x0000
        /*0168*/ 	.byte	0x00, 0xf0, 0x21, 0x00


	//----- nvinfo : EIATTR_MAXREG_COUNT
	.align		4
.L_748:
        /*016c*/ 	.byte	0x03, 0x1b
        /*016e*/ 	.short	0x00ff


	//----- nvinfo : EIATTR_MERCURY_ISA_VERSION
	.align		4
        /*0170*/ 	.byte	0x03, 0x5f
        /*0172*/ 	.short	0x0000


	//----- nvinfo : EIATTR_EXIT_INSTR_OFFSETS
	.align		4
        /*0174*/ 	.byte	0x04, 0x1c
        /*0176*/ 	.short	(.L_750 - .L_749)


	//   ....[0]....
.L_749:
        /*0178*/ 	.word	0x00000ce0
.L_750:


//--------------------- .nv.info._ZN17fastertransformer44add_QK_bias_transform_rebuild_padding_varlenIfEEvPaS1_PKaPKT_S3_S6_PKiiiiiiiiiiPKfSA_SA_SA_b --------------------------
	.section	.nv.info._ZN17fastertransformer44add_QK_bias_transform_rebuild_padding_varlenIfEEvPaS1_PKaPKT_S3_S6_PKiiiiiiiiiiPKfSA_SA_SA_b,"",@"SHT_CUDA_INFO"
	.sectionflags	@""
	.align	4


	//----- nvinfo : EIATTR_CUDA_API_VERSION
	.align		4
        /*0000*/ 	.byte	0x04, 0x37
        /*0002*/ 	.short	(.L_752 - .L_751)
.L_751:
        /*0004*/ 	.word	0x00000082


	//----- nvinfo : EIATTR_SW2861232_WAR
	.align		4
.L_752:
        /*0008*/ 	.byte	0x01, 0x35
	.zero		2


	//----- nvinfo : EIATTR_PARAM_CBANK
	.align		4
        /*000c*/ 	.byte	0x04, 0x0a
        /*000e*/ 	.short	(.L_754 - .L_753)
	.align		4
.L_753:
        /*0010*/ 	.word	index@(.nv.constant0._ZN17fastertransformer44add_QK_bias_transform_rebuild_padding_varlenIfEEvPaS1_PKaPKT_S3_S6_PKiiiiiiiiiiPKfSA_SA_SA_b)
        /*0014*/ 	.short	0x0160
        /*0016*/ 	.short	0x0081


	//----- nvinfo : EIATTR_CBANK_PARAM_SIZE
	.align		4
.L_754:
        /*0018*/ 	.byte	0x03, 0x19
        /*001a*/ 	.short	0x0081


	//----- nvinfo : EIATTR_KPARAM_INFO
	.align		4
        /*001c*/ 	.byte	0x04, 0x17
        /*001e*/ 	.short	(.L_756 - .L_755)
.L_755:
        /*0020*/ 	.word	0x00000000
        /*0024*/ 	.short	0x0014
        /*0026*/ 	.short	0x0080
        /*0028*/ 	.byte	0x00, 0xf0, 0x05, 0x00


	//----- nvinfo : EIATTR_KPARAM_INFO
	.align		4
.L_756:
        /*002c*/ 	.byte	0x04, 0x17
        /*002e*/ 	.short	(.L_758 - .L_757)
.L_757:
        /*0030*/ 	.word	0x00000000
        /*0034*/ 	.short	0x0013
        /*0036*/ 	.short	0x0078
        /*0038*/ 	.byte	0x00, 0xf0, 0x21, 0x00


	//----- nvinfo : EIATTR_KPARAM_INFO
	.align		4
.L_758:
        /*003c*/ 	.byte	0x04, 0x17
        /*003e*/ 	.short	(.L_760 - .L_759)
.L_759:
        /*0040*/ 	.word	0x00000000
        /*0044*/ 	.short	0x0012
        /*0046*/ 	.short	0x0070
        /*0048*/ 	.byte	0x00, 0xf0, 0x21, 0x00


	//----- nvinfo : EIATTR_KPARAM_INFO
	.align		4
.L_760:
        /*004c*/ 	.byte	0x04, 0x17
        /*004e*/ 	.short	(.L_762 - .L_761)
.L_761:
        /*0050*/ 	.word	0x00000000
        /*0054*/ 	.short	0x0011
        /*0056*/ 	.short	0x0068
        /*0058*/ 	.byte	0x00, 0xf0, 0x21, 0x00


	//----- nvinfo : EIATTR_KPARAM_INFO
	.align		4
.L_762:
        /*005c*/ 	.byte	0x04, 0x17
        /*005e*/ 	.short	(.L_764 - .L_763)
.L_763:
        /*0060*/ 	.word	0x00000000
        /*0064*/ 	.short	0x0010
        /*0066*/ 	.short	0x0060
        /*0068*/ 	.byte	0x00, 0xf0, 0x21, 0x00


	//----- nvinfo : EIATTR_KPARAM_INFO
	.align		4
.L_764:
        /*006c*/ 	.byte	0x04, 0x17
        /*006e*/ 	.short	(.L_766 - .L_765)
.L_765:
        /*0070*/ 	.word	0x00000000
        /*0074*/ 	.short	0x000f
        /*0076*/ 	.short	0x0058
        /*0078*/ 	.byte	0x00, 0xf0, 0x11, 0x00


	//----- nvinfo : EIATTR_KPARAM_INFO
	.align		4
.L_766:
        /*007c*/ 	.byte	0x04, 0x17
        /*007e*/ 	.short	(.L_768 - .L_767)
.L_767:
        /*0080*/ 	.word	0x00000000
        /*0084*/ 	.short	0x000e
        /*0086*/ 	.short	0x0054
        /*0088*/ 	.byte	0x00, 0xf0, 0x11, 0x00


	//----- nvinfo : EIATTR_KPARAM_INFO
	.align		4
.L_768:
        /*008c*/ 	.byte	0x04, 0x17
        /*008e*/ 	.short	(.L_770 - .L_769)
.L_769:
        /*0090*/ 	.word	0x00000000
        /*0094*/ 	.short	0x000d
        /*0096*/ 	.short	0x0050
        /*0098*/ 	.byte	0x00, 0xf0, 0x11, 0x00


	//----- nvinfo : EIATTR_KPARAM_INFO
	.align		4
.L_770:
        /*009c*/ 	.byte	0x04, 0x17
        /*009e*/ 	.short	(.L_772 - .L_771)
.L_771:
        /*00a0*/ 	.word	0x00000000
        /*00a4*/ 	.short	0x000c
        /*00a6*/ 	.short	0x004c
        /*00a8*/ 	.byte	0x00, 0xf0, 0x11, 0x00


	//----- nvinfo : EIATTR_KPARAM_INFO
	.align		4
.L_772:
        /*00ac*/ 	.byte	0x04, 0x17
        /*00ae*/ 	.short	(.L_774 - .L_773)
.L_773:
        /*00b0*/ 	.word	0x00000000
        /*00b4*/ 	.short	0x000b
        /*00b6*/ 	.short	0x0048
        /*00b8*/ 	.byte	0x00, 0xf0, 0x11, 0x00


	//----- nvinfo : EIATTR_KPARAM_INFO
	.align		4
.L_774:
        /*00bc*/ 	.byte	0x04, 0x17
        /*00be*/ 	.short	(.L_776 - .L_775)
.L_775:
        /*00c0*/ 	.word	0x00000000
        /*00c4*/ 	.short	0x000a
        /*00c6*/ 	.short	0x0044
        /*00c8*/ 	.byte	0x00, 0xf0, 0x11, 0x00


	//----- nvinfo : EIATTR_KPARAM_INFO
	.align		4
.L_776:
        /*00cc*/ 	.byte	0x04, 0x17
        /*00ce*/ 	.short	(.L_778 - .L_777)
.L_777:
        /*00d0*/ 	.word	0x00000000
        /*00d4*/ 	.short	0x0009
        /*00d6*/ 	.short	0x0040
        /*00d8*/ 	.byte	0x00, 0xf0, 0x11, 0x00


	//----- nvinfo : EIATTR_KPARAM_INFO
	.align		4
.L_778:
        /*00dc*/ 	.byte	0x04, 0x17
        /*00de*/ 	.short	(.L_780 - .L_779)
.L_779:
        /*00e0*/ 	.word	0x00000000
        /*00e4*/ 	.short	0x0008
        /*00e6*/ 	.short	0x003c
        /*00e8*/ 	.byte	0x00, 0xf0, 0x11, 0x00


	//----- nvinfo : EIATTR_KPARAM_INFO
	.align		4
.L_780:
        /*00ec*/ 	.byte	0x04, 0x17
        /*00ee*/ 	.short	(.L_782 - .L_781)
.L_781:
        /*00f0*/ 	.word	0x00000000
        /*00f4*/ 	.short	0x0007
        /*00f6*/ 	.short	0x0038
        /*00f8*/ 	.byte	0x00, 0xf0, 0x11, 0x00


	//----- nvinfo : EIATTR_KPARAM_INFO
	.align		4
.L_782:
        /*00fc*/ 	.byte	0x04, 0x17
        /*00fe*/ 	.short	(.L_784 - .L_783)
.L_783:
        /*0100*/ 	.word	0x00000000
        /*0104*/ 	.short	0x0006
        /*0106*/ 	.short	0x0030
        /*0108*/ 	.byte	0x00, 0xf0, 0x21, 0x00


	//----- nvinfo : EIATTR_KPARAM_INFO
	.align		4
.L_784:
        /*010c*/ 	.byte	0x04, 0x17
        /*010e*/ 	.short	(.L_786 - .L_785)
.L_785:
        /*0110*/ 	.word	0x00000000
        /*0114*/ 	.short	0x0005
        /*0116*/ 	.short	0x0028
        /*0118*/ 	.byte	0x00, 0xf0, 0x21, 0x00


	//----- nvinfo : EIATTR_KPARAM_INFO
	.align		4
.L_786:
        /*011c*/ 	.byte	0x04, 0x17
        /*011e*/ 	.short	(.L_788 - .L_787)
.L_787:
        /*0120*/ 	.word	0x00000000
        /*0124*/ 	.short	0x0004
        /*0126*/ 	.short	0x0020
        /*0128*/ 	.byte	0x00, 0xf0, 0x21, 0x00


	//----- nvinfo : EIATTR_KPARAM_INFO
	.align		4
.L_788:
        /*012c*/ 	.byte	0x04, 0x17
        /*012e*/ 	.short	(.L_790 - .L_789)
.L_789:
        /*0130*/ 	.word	0x00000000
        /*0134*/ 	.short	0x0003
        /*0136*/ 	.short	0x0018
        /*0138*/ 	.byte	0x00, 0xf0, 0x21, 0x00


	//----- nvinfo : EIATTR_KPARAM_INFO
	.align		4
.L_790:
        /*013c*/ 	.byte	0x04, 0x17
        /*013e*/ 	.short	(.L_792 - .L_791)
.L_791:
        /*0140*/ 	.word	0x00000000
        /*0144*/ 	.short	0x0002
        /*0146*/ 	.short	0x0010
        /*0148*/ 	.byte	0x00, 0xf0, 0x21, 0x00


	//----- nvinfo : EIATTR_KPARAM_INFO
	.align		4
.L_792:
        /*014c*/ 	.byte	0x04, 0x17
        /*014e*/ 	.short	(.L_794 - .L_793)
.L_793:
        /*0150*/ 	.word	0x00000000
        /*0154*/ 	.short	0x0001
        /*0156*/ 	.short	0x0008
        /*0158*/ 	.byte	0x00, 0xf0, 0x21, 0x00


	//----- nvinfo : EIATTR_KPARAM_INFO
	.align		4
.L_794:
        /*015c*/ 	.byte	0x04, 0x17
        /*015e*/ 	.short	(.L_796 - .L_795)
.L_795:
        /*0160*/ 	.word	0x00000000
        /*0164*/ 	.short	0x0000
        /*0166*/ 	.short	0x0000
        /*0168*/ 	.byte	0x00, 0xf0, 0x21, 0x00


	//----- nvinfo : EIATTR_MAXREG_COUNT
	.align		4
.L_796:
        /*016c*/ 	.byte	0x03, 0x1b
        /*016e*/ 	.short	0x00ff


	//----- nvinfo : EIATTR_MERCURY_ISA_VERSION
	.align		4
        /*0170*/ 	.byte	0x03, 0x5f
        /*0172*/ 	.short	0x0000


	//----- nvinfo : EIATTR_EXIT_INSTR_OFFSETS
	.align		4
        /*0174*/ 	.byte	0x04, 0x1c
        /*0176*/ 	.short	(.L_798 - .L_797)


	//   ....[0]....
.L_797:
        /*0178*/ 	.word	0x00000cb0
.L_798:


//--------------------- .nv.info._ZN17fastertransformer37add_QK_bias_transform_rebuild_paddingI6__halfEEvPaS2_PKiPKT_S4_S7_S4_iiiiiiiPKfS9_S9_S9_S9_S9_b --------------------------
	.section	.nv.info._ZN17fastertransformer37add_QK_bias_transform_rebuild_paddingI6__halfEEvPaS2_PKiPKT_S4_S7_S4_iiiiiiiPKfS9_S9_S9_S9_S9_b,"",@"SHT_CUDA_INFO"
	.sectionflags	@""
	.align	4


	//----- nvinfo : EIATTR_CUDA_API_VERSION
	.align		4
        /*0000*/ 	.byte	0x04, 0x37
        /*0002*/ 	.short	(.L_800 - .L_799)
.L_799:
        /*0004*/ 	.word	0x00000082


	//----- nvinfo : EIATTR_SW2861232_WAR
	.align		4
.L_800:
        /*0008*/ 	.byte	0x01, 0x35
	.zero		2


	//----- nvinfo : EIATTR_PARAM_CBANK
	.align		4
        /*000c*/ 	.byte	0x04, 0x0a
        /*000e*/ 	.short	(.L_802 - .L_801)
	.align		4
.L_801:
        /*0010*/ 	.word	index@(.nv.constant0._ZN17fastertransformer37add_QK_bias_transform_rebuild_paddingI6__halfEEvPaS2_PKiPKT_S4_S7_S4_iiiiiiiPKfS9_S9_S9_S9_S9_b)
        /*0014*/ 	.short	0x0160
        /*0016*/ 	.short	0x0089


	//----- nvinfo : EIATTR_CBANK_PARAM_SIZE
	.align		4
.L_802:
        /*0018*/ 	.byte	0x03, 0x19
        /*001a*/ 	.short	0x0089


	//----- nvinfo : EIATTR_KPARAM_INFO
	.align		4
        /*001c*/ 	.byte	0x04, 0x17
        /*001e*/ 	.short	(.L_804 - .L_803)
.L_803:
        /*0020*/ 	.word	0x00000000
        /*0024*/ 	.short	0x0014
        /*0026*/ 	.short	0x0088
        /*0028*/ 	.byte	0x00, 0xf0, 0x05, 0x00


	//----- nvinfo : EIATTR_KPARAM_INFO
	.align		4
.L_804:
        /*002c*/ 	.byte	0x04, 0x17
        /*002e*/ 	.short	(.L_806 - .L_805)
.L_805:
        /*0030*/ 	.word	0x00000000
        /*0034*/ 	.short	0x0013
        /*0036*/ 	.short	0x0080
        /*0038*/ 	.byte	0x00, 0xf0, 0x21, 0x00


	//----- nvinfo : EIATTR_KPARAM_INFO
	.align		4
.L_806:
        /*003c*/ 	.byte	0x04, 0x17
        /*003e*/ 	.short	(.L_808 - .L_807)
.L_807:
        /*0040*/ 	.word	0x00000000
        /*0044*/ 	.short	0x0012
        /*0046*/ 	.short	0x0078
        /*0048*/ 	.byte	0x00, 0xf0, 0x21, 0x00


	//----- nvinfo : EIATTR_KPARAM_INFO
	.align		4
.L_808:
        /*004c*/ 	.byte	0x04, 0x17
        /*004e*/ 	.short	(.L_810 - .L_809)
.L_809:
        /*0050*/ 	.word	0x00000000
        /*0054*/ 	.short	0x0011
        /*0056*/ 	.short	0x0070
        /*0058*/ 	.byte	0x00, 0xf0, 0x21, 0x00


	//----- nvinfo : EIATTR_KPARAM_INFO
	.align		4
.L_810:
        /*005c*/ 	.byte	0x04, 0x17
        /*005e*/ 	.short	(.L_812 - .L_811)
.L_811:
        /*0060*/ 	.word	0x00000000
        /*0064*/ 	.short	0x0010
        /*0066*/ 	.short	0x0068
        /*0068*/ 	.byte	0x00, 0xf0, 0x21, 0x00


	//----- nvinfo : EIATTR_KPARAM_INFO
	.align		4
.L_812:
        /*006c*/ 	.byte	0x04, 0x17
        /*006e*/ 	.short	(.L_814 - .L_813)
.L_813:
        /*0070*/ 	.word	0x00000000
        /*0074*/ 	.short	0x000f
        /*0076*/ 	.short	0x0060
        /*0078*/ 	.byte	0x00, 0xf0, 0x21, 0x00


	//----- nvinfo : EIATTR_KPARAM_INFO
	.align		4
.L_814:
        /*007c*/ 	.byte	0x04, 0x17
        /*007e*/ 	.short	(.L_816 - .L_815)
.L_815:
        /*0080*/ 	.word	0x00000000
        /*0084*/ 	.short	0x000e
        /*0086*/ 	.short	0x0058
        /*0088*/ 	.byte	0x00, 0xf0, 0x21, 0x00


	//----- nvinfo : EIATTR_KPARAM_INFO
	.align		4
.L_816:
        /*008c*/ 	.byte	0x04, 0x17
        /*008e*/ 	.short	(.L_818 - .L_817)
.L_817:
        /*0090*/ 	.word	0x00000000
        /*0094*/ 	.short	0x000d
        /*0096*/ 	.short	0x0050
        /*0098*/ 	.byte	0x00, 0xf0, 0x11, 0x00


	//----- nvinfo : EIATTR_KPARAM_INFO
	.align		4
.L_818:
        /*009c*/ 	.byte	0x04, 0x17
        /*009e*/ 	.short	(.L_820 - .L_819)
.L_819:
        /*00a0*/ 	.word	0x00000000
        /*00a4*/ 	.short	0x000c
        /*00a6*/ 	.short	0x004c
        /*00a8*/ 	.byte	0x00, 0xf0, 0x11, 0x00


	//----- nvinfo : EIATTR_KPARAM_INFO
	.align		4
.L_820:
        /*00ac*/ 	.byte	0x04, 0x17
        /*00ae*/ 	.short	(.L_822 - .L_821)
.L_821:
        /*00b0*/ 	.word	0x00000000
        /*00b4*/ 	.short	0x000b
        /*00b6*/ 	.short	0x0048
        /*00b8*/ 	.byte	0x00, 0xf0, 0x11, 0x00


	//----- nvinfo : EIATTR_KPARAM_INFO
	.align		4
.L_822:
        /*00bc*/ 	.byte	0x04, 0x17
        /*00be*/ 	.short	(.L_824 - .L_823)
.L_823:
        /*00c0*/ 	.word	0x00000000
        /*00c4*/ 	.short	0x000a
        /*00c6*/ 	.short	0x0044
        /*00c8*/ 	.byte	0x00, 0xf0, 0x11, 0x00


	//----- nvinfo : EIATTR_KPARAM_INFO
	.align		4
.L_824:
        /*00cc*/ 	.byte	0x04, 0x17
        /*00ce*/ 	.short	(.L_826 - .L_825)
.L_825:
        /*00d0*/ 	.word	0x00000000
        /*00d4*/ 	.short	0x0009
        /*00d6*/ 	.short	0x0040
        /*00d8*/ 	.byte	0x00, 0xf0, 0x11, 0x00


	//----- nvinfo : EIATTR_KPARAM_INFO
	.align		4
.L_826:
        /*00dc*/ 	.byte	0x04, 0x17
        /*00de*/ 	.short	(.L_828 - .L_827)
.L_827:
        /*00e0*/ 	.word	0x00000000
        /*00e4*/ 	.short	0x0008
        /*00e6*/ 	.short	0x003c
        /*00e8*/ 	.byte	0x00, 0xf0, 0x11, 0x00


	//----- nvinfo : EIATTR_KPARAM_INFO
	.align		4
.L_828:
        /*00ec*/ 	.byte	0x04, 0x17
        /*00ee*/ 	.short	(.L_830 - .L_829)
.L_829:
        /*00f0*/ 	.word	0x00000000
        /*00f4*/ 	.short	0x0007
        /*00f6*/ 	.short	0x0038
        /*00f8*/ 	.byte	0x00, 0xf0, 0x11, 0x00


	//----- nvinfo : EIATTR_KPARAM_INFO
	.align		4
.L_830:
        /*00fc*/ 	.byte	0x04, 0x17
        /*00fe*/ 	.short	(.L_832 - .L_831)
.L_831:
        /*0100*/ 	.word	0x00000000
        /*0104*/ 	.short	0x0006
        /*0106*/ 	.short	0x0030
        /*0108*/ 	.byte	0x00, 0xf0, 0x21, 0x00


	//----- nvinfo : EIATTR_KPARAM_INFO
	.align		4
.L_832:
        /*010c*/ 	.byte	0x04, 0x17
        /*010e*/ 	.short	(.L_834 - .L_833)
.L_833:
        /*0110*/ 	.word	0x00000000
        /*0114*/ 	.short	0x0005
        /*0116*/ 	.short	0x0028
        /*0118*/ 	.byte	0x00, 0xf0, 0x21, 0x00


	//----- nvinfo : EIATTR_KPARAM_INFO
	.align		4
.L_834:
        /*011c*/ 	.byte	0x04, 0x17
        /*011e*/ 	.short	(.L_836 - .L_835)
.L_835:
        /*0120*/ 	.word	0x00000000
        /*0124*/ 	.short	0x0004
        /*0126*/ 	.short	0x0020
        /*0128*/ 	.byte	0x00, 0xf0, 0x21, 0x00


	//----- nvinfo : EIATTR_KPARAM_INFO
	.align		4
.L_836:
        /*012c*/ 	.byte	0x04, 0x17
        /*012e*/ 	.short	(.L_838 - .L_837)
.L_837:
        /*0130*/ 	.word	0x00000000
        /*0134*/ 	.short	0x0003
        /*0136*/ 	.short	0x0018
        /*0138*/ 	.byte	0x00, 0xf0, 0x21, 0x00


	//----- nvinfo : EIATTR_KPARAM_INFO
	.align		4
.L_838:
        /*013c*/ 	.byte	0x04, 0x17
        /*013e*/ 	.short	(.L_840 - .L_839)
.L_839:
        /*0140*/ 	.word	0x00000000
        /*0144*/ 	.short	0x0002
        /*0146*/ 	.short	0x0010
        /*0148*/ 	.byte	0x00, 0xf0, 0x21, 0x00


	//----- nvinfo : EIATTR_KPARAM_INFO
	.align		4
.L_840:
        /*014c*/ 	.byte	0x04, 0x17
        /*014e*/ 	.short	(.L_842 - .L_841)
.L_841:
        /*0150*/ 	.word	0x00000000
        /*0154*/ 	.short	0x0001
        /*0156*/ 	.short	0x0008
        /*0158*/ 	.byte	0x00, 0xf0, 0x21, 0x00


	//----- nvinfo : EIATTR_KPARAM_INFO
	.align		4
.L_842:
        /*015c*/ 	.byte	0x04, 0x17
        /*015e*/ 	.short	(.L_844 - .L_843)
.L_843:
        /*0160*/ 	.word	0x00000000
        /*0164*/ 	.short	0x0000
        /*0166*/ 	.short	0x0000
        /*0168*/ 	.byte	0x00, 0xf0, 0x21, 0x00


	//----- nvinfo : EIATTR_MAXREG_COUNT
	.align		4
.L_844:
        /*016c*/ 	.byte	0x03, 0x1b
        /*016e*/ 	.short	0x00ff


	//----- nvinfo : EIATTR_MERCURY_ISA_VERSION
	.align		4
        /*0170*/ 	.byte	0x03, 0x5f
        /*0172*/ 	.short	0x0000


	//----- nvinfo : EIATTR_EXIT_INSTR_OFFSETS
	.align		4
        /*0174*/ 	.byte	0x04, 0x1c
        /*0176*/ 	.short	(.L_846 - .L_845)


	//   ....[0]....
.L_845:
        /*0178*/ 	.word	0x00000d70
.L_846:


//--------------------- .nv.info._ZN17fastertransformer37add_QK_bias_transform_rebuild_paddingIfEEvPaS1_PKiPKT_S3_S6_S3_iiiiiiiPKfS8_S8_S8_S8_S8_b --------------------------
	.section	.nv.info._ZN17fastertransformer37add_QK_bias_transform_rebuild_paddingIfEEvPaS1_PKiPKT_S3_S6_S3_iiiiiiiPKfS8_S8_S8_S8_S8_b,"",@"SHT_CUDA_INFO"
	.sectionflags	@""
	.align	4


	//----- nvinfo : EIATTR_CUDA_API_VERSION
	.align		4
        /*0000*/ 	.byte	0x04, 0x37
        /*0002*/ 	.short	(.L_848 - .L_847)
.L_847:
        /*0004*/ 	.word	0x00000082


	//----- nvinfo : EIATTR_SW2861232_WAR
	.align		4
.L_848:
        /*0008*/ 	.byte	0x01, 0x35
	.zero		2


	//----- nvinfo : EIATTR_PARAM_CBANK
	.align		4
        /*000c*/ 	.byte	0x04, 0x0a
        /*000e*/ 	.short	(.L_850 - .L_849)
	.align		4
.L_849:
        /*0010*/ 	.word	index@(.nv.constant0._ZN17fastertransformer37add_QK_bias_transform_rebuild_paddingIfEEvPaS1_PKiPKT_S3_S6_S3_iiiiiiiPKfS8_S8_S8_S8_S8_b)
        /*0014*/ 	.short	0x0160
        /*0016*/ 	.short	0x0089


	//----- nvinfo : EIATTR_CBANK_PARAM_SIZE
	.align		4
.L_850:
        /*0018*/ 	.byte	0x03, 0x19
        /*001a*/ 	.short	0x0089


	//----- nvinfo : EIATTR_KPARAM_INFO
	.align		4
        /*001c*/ 	.byte	0x04, 0x17
        /*001e*/ 	.short	(.L_852 - .L_851)
.L_851:
        /*0020*/ 	.word	0x00000000
        /*0024*/ 	.short	0x0014
        /*0026*/ 	.short	0x0088
        /*0028*/ 	.byte	0x00, 0xf0, 0x05, 0x00


	//----- nvinfo : EIATTR_KPARAM_INFO
	.align		4
.L_852:
        /*002c*/ 	.byte	0x04, 0x17
        /*002e*/ 	.short	(.L_854 - .L_853)
.L_853:
        /*0030*/ 	.word	0x00000000
        /*0034*/ 	.short	0x0013
        /*0036*/ 	.short	0x0080
        /*0038*/ 	.byte	0x00, 0xf0, 0x21, 0x00


	//----- nvinfo : EIATTR_KPARAM_INFO
	.align		4
.L_854:
        /*003c*/ 	.byte	0x04, 0x17
        /*003e*/ 	.short	(.L_856 - .L_855)
.L_855:
        /*0040*/ 	.word	0x00000000
        /*0044*/ 	.short	0x0012
        /*0046*/ 	.short	0x0078
        /*0048*/ 	.byte	0x00, 0xf0, 0x21, 0x00


	//----- nvinfo : EIATTR_KPARAM_INFO
	.align		4
.L_856:
        /*004c*/ 	.byte	0x04, 0x17
        /*004e*/ 	.short	(.L_858 - .L_857)
.L_857:
        /*0050*/ 	.word	0x00000000
        /*0054*/ 	.short	0x0011
        /*0056*/ 	.short	0x0070
        /*0058*/ 	.byte	0x00, 0xf0, 0x21, 0x00


	//----- nvinfo : EIATTR_KPARAM_INFO
	.align		4
.L_858:
        /*005c*/ 	.byte	0x04, 0x17
        /*005e*/ 	.short	(.L_860 - .L_859)
.L_859:
        /*0060*/ 	.word	0x00000000
        /*0064*/ 	.short	0x0010
        /*0066*/ 	.short	0x0068
        /*0068*/ 	.byte	0x00, 0xf0, 0x21, 0x00


	//----- nvinfo : EIATTR_KPARAM_INFO
	.align		4
.L_860:
        /*006c*/ 	.byte	0x04, 0x17
        /*006e*/ 	.short	(.L_862 - .L_861)
.L_861:
        /*0070*/ 	.word	0x00000000
        /*0074*/ 	.short	0x000f
        /*0076*/ 	.short	0x0060
        /*0078*/ 	.byte	0x00, 0xf0, 0x21, 0x00


	//----- nvinfo : EIATTR_KPARAM_INFO
	.align		4
.L_862:
        /*007c*/ 	.byte	0x04, 0x17
        /*007e*/ 	.short	(.L_864 - .L_863)
.L_863:
        /*0080*/ 	.word	0x00000000
        /*0084*/ 	.short	0x000e
        /*0086*/ 	.short	0x0058
        /*0088*/ 	.byte	0x00, 0xf0, 0x21, 0x00


	//----- nvinfo : EIATTR_KPARAM_INFO
	.align		4
.L_864:
        /*008c*/ 	.byte	0x04, 0x17
        /*008e*/ 	.short	(.L_866 - .L_865)
.L_865:
        /*0090*/ 	.word	0x00000000
        /*0094*/ 	.short	0x000d
        /*0096*/ 	.short	0x0050
        /*0098*/ 	.byte	0x00, 0xf0, 0x11, 0x00


	//----- nvinfo : EIATTR_KPARAM_INFO
	.align		4
.L_866:
        /*009c*/ 	.byte	0x04, 0x17
        /*009e*/ 	.short	(.L_868 - .L_867)
.L_867:
        /*00a0*/ 	.word	0x00000000
        /*00a4*/ 	.short	0x000c
        /*00a6*/ 	.short	0x004c
        /*00a8*/ 	.byte	0x00, 0xf0, 0x11, 0x00


	//----- nvinfo : EIATTR_KPARAM_INFO
	.align		4
.L_868:
        /*00ac*/ 	.byte	0x04, 0x17
        /*00ae*/ 	.short	(.L_870 - .L_869)
.L_869:
        /*00b0*/ 	.word	0x00000000
        /*00b4*/ 	.short	0x000b
        /*00b6*/ 	.short	0x0048
        /*00b8*/ 	.byte	0x00, 0xf0, 0x11, 0x00


	//----- nvinfo : EIATTR_KPARAM_INFO
	.align		4
.L_870:
        /*00bc*/ 	.byte	0x04, 0x17
        /*00be*/ 	.short	(.L_872 - .L_871)
.L_871:
        /*00c0*/ 	.word	0x00000000
        /*00c4*/ 	.short	0x000a
        /*00c6*/ 	.short	0x0044
        /*00c8*/ 	.byte	0x00, 0xf0, 0x11, 0x00


	//----- nvinfo : EIATTR_KPARAM_INFO
	.align		4
.L_872:
        /*00cc*/ 	.byte	0x04, 0x17
        /*00ce*/ 	.short	(.L_874 - .L_873)
.L_873:
        /*00d0*/ 	.word	0x00000000
        /*00d4*/ 	.short	0x0009
        /*00d6*/ 	.short	0x0040
        /*00d8*/ 	.byte	0x00, 0xf0, 0x11, 0x00


	//----- nvinfo : EIATTR_KPARAM_INFO
	.align		4
.L_874:
        /*00dc*/ 	.byte	0x04, 0x17
        /*00de*/ 	.short	(.L_876 - .L_875)
.L_875:
        /*00e0*/ 	.word	0x00000000
        /*00e4*/ 	.short	0x0008
        /*00e6*/ 	.short	0x003c
        /*00e8*/ 	.byte	0x00, 0xf0, 0x11, 0x00


	//----- nvinfo : EIATTR_KPARAM_INFO
	.align		4
.L_876:
        /*00ec*/ 	.byte	0x04, 0x17
        /*00ee*/ 	.short	(.L_878 - .L_877)
.L_877:
        /*00f0*/ 	.word	0x00000000
        /*00f4*/ 	.short	0x0007
        /*00f6*/ 	.short	0x0038
        /*00f8*/ 	.byte	0x00, 0xf0, 0x11, 0x00


	//----- nvinfo : EIATTR_KPARAM_INFO
	.align		4
.L_878:
        /*00fc*/ 	.byte	0x04, 0x17
        /*00fe*/ 	.short	(.L_880 - .L_879)
.L_879:
        /*0100*/ 	.word	0x00000000
        /*0104*/ 	.short	0x0006
        /*0106*/ 	.short	0x0030
        /*0108*/ 	.byte	0x00, 0xf0, 0x21, 0x00


	//----- nvinfo : EIATTR_KPARAM_INFO
	.align		4
.L_880:
        /*010c*/ 	.byte	0x04, 0x17
        /*010e*/ 	.short	(.L_882 - .L_881)
.L_881:
        /*0110*/ 	.word	0x00000000
        /*0114*/ 	.short	0x0005
        /*0116*/ 	.short	0x0028
        /*0118*/ 	.byte	0x00, 0xf0, 0x21, 0x00


	//----- nvinfo : EIATTR_KPARAM_INFO
	.align		4
.L_882:
        /*011c*/ 	.byte	0x04, 0x17
        /*011e*/ 	.short	(.L_884 - .L_883)
.L_883:
        /*0120*/ 	.word	0x00000000
        /*0124*/ 	.short	0x0004
        /*0126*/ 	.short	0x0020
        /*0128*/ 	.byte	0x00, 0xf0, 0x21, 0x00


	//----- nvinfo : EIATTR_KPARAM_INFO
	.align		4
.L_884:
        /*012c*/ 	.byte	0x04, 0x17
        /*012e*/ 	.short	(.L_886 - .L_885)
.L_885:
        /*0130*/ 	.word	0x00000000
        /*0134*/ 	.short	0x0003
        /*0136*/ 	.short	0x0018
        /*0138*/ 	.byte	0x00, 0xf0, 0x21, 0x00


	//----- nvinfo : EIATTR_KPARAM_INFO
	.align		4
.L_886:
        /*013c*/ 	.byte	0x04, 0x17
        /*013e*/ 	.short	(.L_888 - .L_887)
.L_887:
        /*0140*/ 	.word	0x00000000
        /*0144*/ 	.short	0x0002
        /*0146*/ 	.short	0x0010
        /*0148*/ 	.byte	0x00, 0xf0, 0x21, 0x00


	//----- nvinfo : EIATTR_KPARAM_INFO
	.align		4
.L_888:
        /*014c*/ 	.byte	0x04, 0x17
        /*014e*/ 	.short	(.L_890 - .L_889)
.L_889:
        /*0150*/ 	.word	0x00000000
        /*0154*/ 	.short	0x0001
        /*0156*/ 	.short	0x0008
        /*0158*/ 	.byte	0x00, 0xf0, 0x21, 0x00


	//----- nvinfo : EIATTR_KPARAM_INFO
	.align		4
.L_890:
        /*015c*/ 	.byte	0x04, 0x17
        /*015e*/ 	.short	(.L_892 - .L_891)
.L_891:
        /*0160*/ 	.word	0x00000000
        /*0164*/ 	.short	0x0000
        /*0166*/ 	.short	0x0000
        /*0168*/ 	.byte	0x00, 0xf0, 0x21, 0x00


	//----- nvinfo : EIATTR_MAXREG_COUNT
	.align		4
.L_892:
        /*016c*/ 	.byte	0x03, 0x1b
        /*016e*/ 	.short	0x00ff


	//----- nvinfo : EIATTR_MERCURY_ISA_VERSION
	.align		4
        /*0170*/ 	.byte	0x03, 0x5f
        /*0172*/ 	.short	0x0000


	//----- nvinfo : EIATTR_EXIT_INSTR_OFFSETS
	.align		4
        /*0174*/ 	.byte	0x04, 0x1c
        /*0176*/ 	.short	(.L_894 - .L_893)


	//   ....[0]....
.L_893:
        /*0178*/ 	.word	0x00000d30
.L_894:


//--------------------- .nv.info._ZN17fastertransformer32add_QK_bias_transform_varlen_rowI6__halfEEvPaS2_PKaPKT_S4_S7_iiiiiiiiPKfS9_S9_S9_bi --------------------------
	.section	.nv.info._ZN17fastertransformer32add_QK_bias_transform_varlen_rowI6__halfEEvPaS2_PKaPKT_S4_S7_iiiiiiiiPKfS9_S9_S9_bi,"",@"SHT_CUDA_INFO"
	.sectionflags	@""
	.align	4


	//----- nvinfo : EIATTR_CUDA_API_VERSION
	.align		4
        /*0000*/ 	.byte	0x04, 0x37
        /*0002*/ 	.short	(.L_896 - .L_895)
.L_895:
        /*0004*/ 	.word	0x00000082


	//----- nvinfo : EIATTR_SW2861232_WAR
	.align		4
.L_896:
        /*0008*/ 	.byte	0x01, 0x35
	.zero		2


	//----- nvinfo : EIATTR_PARAM_CBANK
	.align		4
        /*000c*/ 	.byte	0x04, 0x0a
        /*000e*/ 	.short	(.L_898 - .L_897)
	.align		4
.L_897:
        /*0010*/ 	.word	index@(.nv.constant0._ZN17fastertransformer32add_QK_bias_transform_varlen_rowI6__halfEEvPaS2_PKaPKT_S4_S7_iiiiiiiiPKfS9_S9_S9_bi)
        /*0014*/ 	.short	0x0160
        /*0016*/ 	.short	0x0078


	//----- nvinfo : EIATTR_CBANK_PARAM_SIZE
	.align		4
.L_898:
        /*0018*/ 	.byte	0x03, 0x19
        /*001a*/ 	.short	0x0078


	//----- nvinfo : EIATTR_KPARAM_INFO
	.align		4
        /*001c*/ 	.byte	0x04, 0x17
        /*001e*/ 	.short	(.L_900 - .L_899)
.L_899:
        /*0020*/ 	.word	0x00000000
        /*0024*/ 	.short	0x0013
        /*0026*/ 	.short	0x0074
        /*0028*/ 	.byte	0x00, 0xf0, 0x11, 0x00


	//----- nvinfo : EIATTR_KPARAM_INFO
	.align		4
.L_900:
        /*002c*/ 	.byte	0x04, 0x17
        /*002e*/ 	.short	(.L_902 - .L_901)
.L_901:
        /*0030*/ 	.word	0x00000000
        /*0034*/ 	.short	0x0012
        /*0036*/ 	.short	0x0070
        /*0038*/ 	.byte	0x00, 0xf0, 0x05, 0x00


	//----- nvinfo : EIATTR_KPARAM_INFO
	.align		4
.L_902:
        /*003c*/ 	.byte	0x04, 0x17
        /*003e*/ 	.short	(.L_904 - .L_903)
.L_903:
        /*0040*/ 	.word	0x00000000
        /*0044*/ 	.short	0x0011
        /*0046*/ 	.short	0x0068
        /*0048*/ 	.byte	0x00, 0xf0, 0x21, 0x00


	//----- nvinfo : EIATTR_KPARAM_INFO
	.align		4
.L_904:
        /*004c*/ 	.byte	0x04, 0x17
        /*004e*/ 	.short	(.L_906 - .L_905)
.L_905:
        /*0050*/ 	.word	0x00000000
        /*0054*/ 	.short	0x0010
        /*0056*/ 	.short	0x0060
        /*0058*/ 	.byte	0x00, 0xf0, 0x21, 0x00


	//----- nvinfo : EIATTR_KPARAM_INFO
	.align		4
.L_906:
        /*005c*/ 	.byte	0x04, 0x17
        /*005e*/ 	.short	(.L_908 - .L_907)
.L_907:
        /*0060*/ 	.word	0x00000000
        /*0064*/ 	.short	0x000f
        /*0066*/ 	.short	0x0058
        /*0068*/ 	.byte	0x00, 0xf0, 0x21, 0x00


	//----- nvinfo : EIATTR_KPARAM_INFO
	.align		4
.L_908:
        /*006c*/ 	.byte	0x04, 0x17
        /*006e*/ 	.short	(.L_910 - .L_909)
.L_909:
        /*0070*/ 	.word	0x00000000
        /*0074*/ 	.short	0x000e
        /*0076*/ 	.short	0x0050
        /*0078*/ 	.byte	0x00, 0xf0, 0x21, 0x00


	//----- nvinfo : EIATTR_KPARAM_INFO
	.align		4
.L_910:
        /*007c*/ 	.byte	0x04, 0x17
        /*007e*/ 	.short	(.L_912 - .L_911)
.L_911:
        /*0080*/ 	.word	0x00000000
        /*0084*/ 	.short	0x000d
        /*0086*/ 	.short	0x004c
        /*0088*/ 	.byte	0x00, 0xf0, 0x11, 0x00


	//----- nvinfo : EIATTR_KPARAM_INFO
	.align		4
.L_912:
        /*008c*/ 	.byte	0x04, 0x17
        /*008e*/ 	.short	(.L_914 - .L_913)
.L_913:
        /*0090*/ 	.word	0x00000000
        /*0094*/ 	.short	0x000c
        /*0096*/ 	.short	0x0048
        /*0098*/ 	.byte	0x00, 0xf0, 0x11, 0x00


	//----- nvinfo : EIATTR_KPARAM_INFO
	.align		4
.L_914:
        /*009c*/ 	.byte	0x04, 0x17
        /*009e*/ 	.short	(.L_916 - .L_915)
.L_915:
        /*00a0*/ 	.word	0x00000000
        /*00a4*/ 	.short	0x000b
        /*00a6*/ 	.short	0x0044
        /*00a8*/ 	.byte	0x00, 0xf0, 0x11, 0x00


	//----- nvinfo : EIATTR_KPARAM_INFO
	.align		4
.L_916:
        /*00ac*/ 	.byte	0x04, 0x17
        /*00ae*/ 	.short	(.L_918 - .L_917)
.L_917:
        /*00b0*/ 	.word	0x00000000
        /*00b4*/ 	.short	0x000a
        /*00b6*/ 	.short	0x0040
        /*00b8*/ 	.byte	0x00, 0xf0, 0x11, 0x00


	//----- nvinfo : EIATTR_KPARAM_INFO
	.align		4
.L_918:
        /*00bc*/ 	.byte	0x04, 0x17
        /*00be*/ 	.short	(.L_920 - .L_919)
.L_919:
        /*00c0*/ 	.word	0x00000000
        /*00c4*/ 	.short	0x0009
        /*00c6*/ 	.short	0x003c
        /*00c8*/ 	.byte	0x00, 0xf0, 0x11, 0x00


	//----- nvinfo : EIATTR_KPARAM_INFO
	.align		4
.L_920:
        /*00cc*/ 	.byte	0x04, 0x17
        /*00ce*/ 	.short	(.L_922 - .L_921)
.L_921:
        /*00d0*/ 	.word	0x00000000
        /*00d4*/ 	.short	0x0008
        /*00d6*/ 	.short	0x0038
        /*00d8*/ 	.byte	0x00, 0xf0, 0x11, 0x00


	//----- nvinfo : EIATTR_KPARAM_INFO
	.align		4
.L_922:
        /*00dc*/ 	.byte	0x04, 0x17
        /*00de*/ 	.short	(.L_924 - .L_923)
.L_923:
        /*00e0*/ 	.word	0x00000000
        /*00e4*/ 	.short	0x0007
        /*00e6*/ 	.short	0x0034
        /*00e8*/ 	.byte	0x00, 0xf0, 0x11, 0x00


	//----- nvinfo : EIATTR_KPARAM_INFO
	.align		4
.L_924:
        /*00ec*/ 	.byte	0x04, 0x17
        /*00ee*/ 	.short	(.L_926 - .L_925)
.L_925:
        /*00f0*/ 	.word	0x00000000
        /*00f4*/ 	.short	0x0006
        /*00f6*/ 	.short	0x0030
        /*00f8*/ 	.byte	0x00, 0xf0, 0x11, 0x00


	//----- nvinfo : EIATTR_KPARAM_INFO
	.align		4
.L_926:
        /*00fc*/ 	.byte	0x04, 0x17
        /*00fe*/ 	.short	(.L_928 - .L_927)
.L_927:
        /*0100*/ 	.word	0x00000000
        /*0104*/ 	.short	0x0005
        /*0106*/ 	.short	0x0028
        /*0108*/ 	.byte	0x00, 0xf0, 0x21, 0x00


	//----- nvinfo : EIATTR_KPARAM_INFO
	.align		4
.L_928:
        /*010c*/ 	.byte	0x04, 0x17
        /*010e*/ 	.short	(.L_930 - .L_929)
.L_929:
        /*0110*/ 	.word	0x00000000
        /*0114*/ 	.short	0x0004
        /*0116*/ 	.short	0x0020
        /*0118*/ 	.byte	0x00, 0xf0, 0x21, 0x00


	//----- nvinfo : EIATTR_KPARAM_INFO
	.align		4
.L_930:
        /*011c*/ 	.byte	0x04, 0x17
        /*011e*/ 	.short	(.L_932 - .L_931)
.L_931:
        /*0120*/ 	.word	0x00000000
        /*0124*/ 	.short	0x0003
        /*0126*/ 	.short	0x0018
        /*0128*/ 	.byte	0x00, 0xf0, 0x21, 0x00


	//----- nvinfo : EIATTR_KPARAM_INFO
	.align		4
.L_932:
        /*012c*/ 	.byte	0x04, 0x17
        /*012e*/ 	.short	(.L_934 - .L_933)
.L_933:
        /*0130*/ 	.word	0x00000000
        /*0134*/ 	.short	0x0002
        /*0136*/ 	.short	0x0010
        /*0138*/ 	.byte	0x00, 0xf0, 0x21, 0x00


	//----- nvinfo : EIATTR_KPARAM_INFO
	.align		4
.L_934:
        /*013c*/ 	.byte	0x04, 0x17
        /*013e*/ 	.short	(.L_936 - .L_935)
.L_935:
        /*0140*/ 	.word	0x00000000
        /*0144*/ 	.short	0x0001
        /*0146*/ 	.short	0x0008
        /*0148*/ 	.byte	0x00, 0xf0, 0x21, 0x00


	//----- nvinfo : EIATTR_KPARAM_INFO
	.align		4
.L_936:
        /*014c*/ 	.byte	0x04, 0x17
        /*014e*/ 	.short	(.L_938 - .L_937)
.L_937:
        /*0150*/ 	.word	0x00000000
        /*0154*/ 	.short	0x0000
        /*0156*/ 	.short	0x0000
        /*0158*/ 	.byte	0x00, 0xf0, 0x21, 0x00


	//----- nvinfo : EIATTR_MAXREG_COUNT
	.align		4
.L_938:
        /*015c*/ 	.byte	0x03, 0x1b
        /*015e*/ 	.short	0x00ff


	//----- nvinfo : EIATTR_MERCURY_ISA_VERSION
	.align		4
        /*0160*/ 	.byte	0x03, 0x5f
        /*0162*/ 	.short	0x0000


	//----- nvinfo : EIATTR_EXIT_INSTR_OFFSETS
	.align		4
        /*0164*/ 	.byte	0x04, 0x1c
        /*0166*/ 	.short	(.L_940 - .L_939)


	//   ....[0]....
.L_939:
        /*0168*/ 	.word	0x00000d00
.L_940:


//--------------------- .nv.info._ZN17fastertransformer32add_QK_bias_transform_varlen_rowIfEEvPaS1_PKaPKT_S3_S6_iiiiiiiiPKfS8_S8_S8_bi --------------------------
	.section	.nv.info._ZN17fastertransformer32add_QK_bias_transform_varlen_rowIfEEvPaS1_PKaPKT_S3_S6_iiiiiiiiPKfS8_S8_S8_bi,"",@"SHT_CUDA_INFO"
	.sectionflags	@""
	.align	4


	//----- nvinfo : EIATTR_CUDA_API_VERSION
	.align		4
        /*0000*/ 	.byte	0x04, 0x37
        /*0002*/ 	.short	(.L_942 - .L_941)
.L_941:
        /*0004*/ 	.word	0x00000082


	//----- nvinfo : EIATTR_SW2861232_WAR
	.align		4
.L_942:
        /*0008*/ 	.byte	0x01, 0x35
	.zero		2


	//----- nvinfo : EIATTR_PARAM_CBANK
	.align		4
        /*000c*/ 	.byte	0x04, 0x0a
        /*000e*/ 	.short	(.L_944 - .L_943)
	.align		4
.L_943:
        /*0010*/ 	.word	index@(.nv.constant0._ZN17fastertransformer32add_QK_bias_transform_varlen_rowIfEEvPaS1_PKaPKT_S3_S6_iiiiiiiiPKfS8_S8_S8_bi)
        /*0014*/ 	.short	0x0160
        /*0016*/ 	.short	0x0078


	//----- nvinfo : EIATTR_CBANK_PARAM_SIZE
	.align		4
.L_944:
        /*0018*/ 	.byte	0x03, 0x19
        /*001a*/ 	.short	0x0078


	//----- nvinfo : EIATTR_KPARAM_INFO
	.align		4
        /*001c*/ 	.byte	0x04, 0x17
        /*001e*/ 	.short	(.L_946 - .L_945)
.L_945:
        /*0020*/ 	.word	0x00000000
        /*0024*/ 	.short	0x0013
        /*0026*/ 	.short	0x0074
        /*0028*/ 	.byte	0x00, 0xf0, 0x11, 0x00


	//----- nvinfo : EIATTR_KPARAM_INFO
	.align		4
.L_946:
        /*002c*/ 	.byte	0x04, 0x17
        /*002e*/ 	.short	(.L_948 - .L_947)
.L_947:
        /*0030*/ 	.word	0x00000000
        /*0034*/ 	.short	0x0012
        /*0036*/ 	.short	0x0070
        /*0038*/ 	.byte	0x00, 0xf0, 0x05, 0x00


	//----- nvinfo : EIATTR_KPARAM_INFO
	.align		4
.L_948:
        /*003c*/ 	.byte	0x04, 0x17
        /*003e*/ 	.short	(.L_950 - .L_949)
.L_949:
        /*0040*/ 	.word	0x00000000
        /*0044*/ 	.short	0x0011
        /*0046*/ 	.short	0x0068
        /*0048*/ 	.byte	0x00, 0xf0, 0x21, 0x00


	//----- nvinfo : EIATTR_KPARAM_INFO
	.align		4
.L_950:
        /*004c*/ 	.byte	0x04, 0x17
        /*004e*/ 	.short	(.L_952 - .L_951)
.L_951:
        /*0050*/ 	.word	0x00000000
        /*0054*/ 	.short	0x0010
        /*0056*/ 	.short	0x0060
        /*0058*/ 	.byte	0x00, 0xf0, 0x21, 0x00


	//----- nvinfo : EIATTR_KPARAM_INFO
	.align		4
.L_952:
        /*005c*/ 	.byte	0x04, 0x17
        /*005e*/ 	.short	(.L_954 - .L_953)
.L_953:
        /*0060*/ 	.word	0x00000000
        /*0064*/ 	.short	0x000f
        /*0066*/ 	.short	0x0058
        /*0068*/ 	.byte	0x00, 0xf0, 0x21, 0x00


	//----- nvinfo : EIATTR_KPARAM_INFO
	.align		4
.L_954:
        /*006c*/ 	.byte	0x04, 0x17
        /*006e*/ 	.short	(.L_956 - .L_955)
.L_955:
        /*0070*/ 	.word	0x00000000
        /*0074*/ 	.short	0x000e
        /*0076*/ 	.short	0x0050
        /*0078*/ 	.byte	0x00, 0xf0, 0x21, 0x00


	//----- nvinfo : EIATTR_KPARAM_INFO
	.align		4
.L_956:
        /*007c*/ 	.byte	0x04, 0x17
        /*007e*/ 	.short	(.L_958 - .L_957)
.L_957:
        /*0080*/ 	.word	0x00000000
        /*0084*/ 	.short	0x000d
        /*0086*/ 	.short	0x004c
        /*0088*/ 	.byte	0x00, 0xf0, 0x11, 0x00


	//----- nvinfo : EIATTR_KPARAM_INFO
	.align		4
.L_958:
        /*008c*/ 	.byte	0x04, 0x17
        /*008e*/ 	.short	(.L_960 - .L_959)
.L_959:
        /*0090*/ 	.word	0x00000000
        /*0094*/ 	.short	0x000c
        /*0096*/ 	.short	0x0048
        /*0098*/ 	.byte	0x00, 0xf0, 0x11, 0x00


	//----- nvinfo : EIATTR_KPARAM_INFO
	.align		4
.L_960:
        /*009c*/ 	.byte	0x04, 0x17
        /*009e*/ 	.short	(.L_962 - .L_961)
.L_961:
        /*00a0*/ 	.word	0x00000000
        /*00a4*/ 	.short	0x000b
        /*00a6*/ 	.short	0x0044
        /*00a8*/ 	.byte	0x00, 0xf0, 0x11, 0x00


	//----- nvinfo : EIATTR_KPARAM_INFO
	.align		4
.L_962:
        /*00ac*/ 	.byte	0x04, 0x17
        /*00ae*/ 	.short	(.L_964 - .L_963)
.L_963:
        /*00b0*/ 	.word	0x00000000
        /*00b4*/ 	.short	0x000a
        /*00b6*/ 	.short	0x0040
        /*00b8*/ 	.byte	0x00, 0xf0, 0x11, 0x00


	//----- nvinfo : EIATTR_KPARAM_INFO
	.align		4
.L_964:
        /*00bc*/ 	.byte	0x04, 0x17
        /*00be*/ 	.short	(.L_966 - .L_965)
.L_965:
        /*00c0*/ 	.word	0x00000000
        /*00c4*/ 	.short	0x0009
        /*00c6*/ 	.short	0x003c
        /*00c8*/ 	.byte	0x00, 0xf0, 0x11, 0x00


	//----- nvinfo : EIATTR_KPARAM_INFO
	.align		4
.L_966:
        /*00cc*/ 	.byte	0x04, 0x17
        /*00ce*/ 	.short	(.L_968 - .L_967)
.L_967:
        /*00d0*/ 	.word	0x00000000
        /*00d4*/ 	.short	0x0008
        /*00d6*/ 	.short	0x0038
        /*00d8*/ 	.byte	0x00, 0xf0, 0x11, 0x00


	//----- nvinfo : EIATTR_KPARAM_INFO
	.align		4
.L_968:
        /*00dc*/ 	.byte	0x04, 0x17
        /*00de*/ 	.short	(.L_970 - .L_969)
.L_969:
        /*00e0*/ 	.word	0x00000000
        /*00e4*/ 	.short	0x0007
        /*00e6*/ 	.short	0x0034
        /*00e8*/ 	.byte	0x00, 0xf0, 0x11, 0x00


	//----- nvinfo : EIATTR_KPARAM_INFO
	.align		4
.L_970:
        /*00ec*/ 	.byte	0x04, 0x17
        /*00ee*/ 	.short	(.L_972 - .L_971)
.L_971:
        /*00f0*/ 	.word	0x00000000
        /*00f4*/ 	.short	0x0006
        /*00f6*/ 	.short	0x0030
        /*00f8*/ 	.byte	0x00, 0xf0, 0x11, 0x00


	//----- nvinfo : EIATTR_KPARAM_INFO
	.align		4
.L_972:
        /*00fc*/ 	.byte	0x04, 0x17
        /*00fe*/ 	.short	(.L_974 - .L_973)
.L_973:
        /*0100*/ 	.word	0x00000000
        /*0104*/ 	.short	0x0005
        /*0106*/ 	.short	0x0028
        /*0108*/ 	.byte	0x00, 0xf0, 0x21, 0x00


	//----- nvinfo : EIATTR_KPARAM_INFO
	.align		4
.L_974:
        /*010c*/ 	.byte	0x04, 0x17
        /*010e*/ 	.short	(.L_976 - .L_975)
.L_975:
        /*0110*/ 	.word	0x00000000
        /*0114*/ 	.short	0x0004
        /*0116*/ 	.short	0x0020
        /*0118*/ 	.byte	0x00, 0xf0, 0x21, 0x00


	//----- nvinfo : EIATTR_KPARAM_INFO
	.align		4
.L_976:
        /*011c*/ 	.byte	0x04, 0x17
        /*011e*/ 	.short	(.L_978 - .L_977)
.L_977:
        /*0120*/ 	.word	0x00000000
        /*0124*/ 	.short	0x0003
        /*0126*/ 	.short	0x0018
        /*0128*/ 	.byte	0x00, 0xf0, 0x21, 0x00


	//----- nvinfo : EIATTR_KPARAM_INFO
	.align		4
.L_978:
        /*012c*/ 	.byte	0x04, 0x17
        /*012e*/ 	.short	(.L_980 - .L_979)
.L_979:
        /*0130*/ 	.word	0x00000000
        /*0134*/ 	.short	0x0002
        /*0136*/ 	.short	0x0010
        /*0138*/ 	.byte	0x00, 0xf0, 0x21, 0x00


	//----- nvinfo : EIATTR_KPARAM_INFO
	.align		4
.L_980:
        /*013c*/ 	.byte	0x04, 0x17
        /*013e*/ 	.short	(.L_982 - .L_981)
.L_981:
        /*0140*/ 	.word	0x00000000
        /*0144*/ 	.short	0x0001
        /*0146*/ 	.short	0x0008
        /*0148*/ 	.byte	0x00, 0xf0, 0x21, 0x00


	//----- nvinfo : EIATTR_KPARAM_INFO
	.align		4
.L_982:
        /*014c*/ 	.byte	0x04, 0x17
        /*014e*/ 	.short	(.L_984 - .L_983)
.L_983:
        /*0150*/ 	.word	0x00000000
        /*0154*/ 	.short	0x0000
        /*0156*/ 	.short	0x0000
        /*0158*/ 	.byte	0x00, 0xf0, 0x21, 0x00


	//----- nvinfo : EIATTR_MAXREG_COUNT
	.align		4
.L_984:
        /*015c*/ 	.byte	0x03, 0x1b
        /*015e*/ 	.short	0x00ff


	//----- nvinfo : EIATTR_MERCURY_ISA_VERSION
	.align		4
        /*0160*/ 	.byte	0x03, 0x5f
        /*0162*/ 	.short	0x0000


	//----- nvinfo : EIATTR_EXIT_INSTR_OFFSETS
	.align		4
        /*0164*/ 	.byte	0x04, 0x1c
        /*0166*/ 	.short	(.L_986 - .L_985)


	//   ....[0]....
.L_985:
        /*0168*/ 	.word	0x00000cc0
.L_986:


//--------------------- .nv.info._ZN17fastertransformer28add_QK_bias_transform_varlenI6__halfEEvPaS2_PKaPKT_S4_S7_iiiiiiiiPKfS9_S9_S9_b --------------------------
	.section	.nv.info._ZN17fastertransformer28add_QK_bias_transform_varlenI6__halfEEvPaS2_PKaPKT_S4_S7_iiiiiiiiPKfS9_S9_S9_b,"",@"SHT_CUDA_INFO"
	.sectionflags	@""
	.align	4


	//----- nvinfo : EIATTR_CUDA_API_VERSION
	.align		4
        /*0000*/ 	.byte	0x04, 0x37
        /*0002*/ 	.short	(.L_988 - .L_987)
.L_987:
        /*0004*/ 	.word	0x00000082


	//----- nvinfo : EIATTR_SW2861232_WAR
	.align		4
.L_988:
        /*0008*/ 	.byte	0x01, 0x35
	.zero		2


	//----- nvinfo : EIATTR_PARAM_CBANK
	.align		4
        /*000c*/ 	.byte	0x04, 0x0a
        /*000e*/ 	.short	(.L_990 - .L_989)
	.align		4
.L_989:
        /*0010*/ 	.word	index@(.nv.constant0._ZN17fastertransformer28add_QK_bias_transform_varlenI6__halfEEvPaS2_PKaPKT_S4_S7_iiiiiiiiPKfS9_S9_S9_b)
        /*0014*/ 	.short	0x0160
        /*0016*/ 	.short	0x0071


	//----- nvinfo : EIATTR_CBANK_PARAM_SIZE
	.align		4
.L_990:
        /*0018*/ 	.byte	0x03, 0x19
        /*001a*/ 	.short	0x0071


	//----- nvinfo : EIATTR_KPARAM_INFO
	.align		4
        /*001c*/ 	.byte	0x04, 0x17
        /*001e*/ 	.short	(.L_992 - .L_991)
.L_991:
        /*0020*/ 	.word	0x00000000
        /*0024*/ 	.short	0x0012
        /*0026*/ 	.short	0x0070
        /*0028*/ 	.byte	0x00, 0xf0, 0x05, 0x00


	//----- nvinfo : EIATTR_KPARAM_INFO
	.align		4
.L_992:
        /*002c*/ 	.byte	0x04, 0x17
        /*002e*/ 	.short	(.L_994 - .L_993)
.L_993:
        /*0030*/ 	.word	0x00000000
        /*0034*/ 	.short	0x0011
        /*0036*/ 	.short	0x0068
        /*0038*/ 	.byte	0x00, 0xf0, 0x21, 0x00


	//----- nvinfo : EIATTR_KPARAM_INFO
	.align		4
.L_994:
        /*003c*/ 	.byte	0x04, 0x17
        /*003e*/ 	.short	(.L_996 - .L_995)
.L_995:
        /*0040*/ 	.word	0x00000000
        /*0044*/ 	.short	0x0010
        /*0046*/ 	.short	0x0060
        /*0048*/ 	.byte	0x00, 0xf0, 0x21, 0x00


	//----- nvinfo : EIATTR_KPARAM_INFO
	.align		4
.L_996:
        /*004c*/ 	.byte	0x04, 0x17
        /*004e*/ 	.short	(.L_998 - .L_997)
.L_997:
        /*0050*/ 	.word	0x00000000
        /*0054*/ 	.short	0x000f
        /*0056*/ 	.short	0x0058
        /*0058*/ 	.byte	0x00, 0xf0, 0x21, 0x00


	//----- nvinfo : EIATTR_KPARAM_INFO
	.align		4
.L_998:
        /*005c*/ 	.byte	0x04, 0x17
        /*005e*/ 	.short	(.L_1000 - .L_999)
.L_999:
        /*0060*/ 	.word	0x00000000
        /*0064*/ 	.short	0x000e
        /*0066*/ 	.short	0x0050
        /*0068*/ 	.byte	0x00, 0xf0, 0x21, 0x00


	//----- nvinfo : EIATTR_KPARAM_INFO
	.align		4
.L_1000:
        /*006c*/ 	.byte	0x04, 0x17
        /*006e*/ 	.short	(.L_1002 - .L_1001)
.L_1001:
        /*0070*/ 	.word	0x00000000
        /*0074*/ 	.short	0x000d
        /*0076*/ 	.short	0x004c
        /*0078*/ 	.byte	0x00, 0xf0, 0x11, 0x00


	//----- nvinfo : EIATTR_KPARAM_INFO
	.align		4
.L_1002:
        /*007c*/ 	.byte	0x04, 0x17
        /*007e*/ 	.short	(.L_1004 - .L_1003)
.L_1003:
        /*0080*/ 	.word	0x00000000
        /*0084*/ 	.short	0x000c
        /*0086*/ 	.short	0x0048
        /*0088*/ 	.byte	0x00, 0xf0, 0x11, 0x00


	//----- nvinfo : EIATTR_KPARAM_INFO
	.align		4
.L_1004:
        /*008c*/ 	.byte	0x04, 0x17
        /*008e*/ 	.short	(.L_1006 - .L_1005)
.L_1005:
        /*0090*/ 	.word	0x00000000
        /*0094*/ 	.short	0x000b
        /*0096*/ 	.short	0x0044
        /*0098*/ 	.byte	0x00, 0xf0, 0x11, 0x00


	//----- nvinfo : EIATTR_KPARAM_INFO
	.align		4
.L_1006:
        /*009c*/ 	.byte	0x04, 0x17
        /*009e*/ 	.short	(.L_1008 - .L_1007)
.L_1007:
        /*00a0*/ 	.word	0x00000000
        /*00a4*/ 	.short	0x000a
        /*00a6*/ 	.short	0x0040
        /*00a8*/ 	.byte	0x00, 0xf0, 0x11, 0x00


	//----- nvinfo : EIATTR_KPARAM_INFO
	.align		4
.L_1008:
        /*00ac*/ 	.byte	0x04, 0x17
        /*00ae*/ 	.short	(.L_1010 - .L_1009)
.L_1009:
        /*00b0*/ 	.word	0x00000000
        /*00b4*/ 	.short	0x0009
        /*00b6*/ 	.short	0x003c
        /*00b8*/ 	.byte	0x00, 0xf0, 0x11, 0x00


	//----- nvinfo : EIATTR_KPARAM_INFO
	.align		4
.L_1010:
        /*00bc*/ 	.byte	0x04, 0x17
        /*00be*/ 	.short	(.L_1012 - .L_1011)
.L_1011:
        /*00c0*/ 	.word	0x00000000
        /*00c4*/ 	.short	0x0008
        /*00c6*/ 	.short	0x0038
        /*00c8*/ 	.byte	0x00, 0xf0, 0x11, 0x00


	//----- nvinfo : EIATTR_KPARAM_INFO
	.align		4
.L_1012:
        /*00cc*/ 	.byte	0x04, 0x17
        /*00ce*/ 	.short	(.L_1014 - .L_1013)
.L_1013:
        /*00d0*/ 	.word	0x00000000
        /*00d4*/ 	.short	0x0007
        /*00d6*/ 	.short	0x0034
        /*00d8*/ 	.byte	0x00, 0xf0, 0x11, 0x00


	//----- nvinfo : EIATTR_KPARAM_INFO
	.align		4
.L_1014:
        /*00dc*/ 	.byte	0x04, 0x17
        /*00de*/ 	.short	(.L_1016 - .L_1015)
.L_1015:
        /*00e0*/ 	.word	0x00000000
        /*00e4*/ 	.short	0x0006
        /*00e6*/ 	.short	0x0030
        /*00e8*/ 	.byte	0x00, 0xf0, 0x11, 0x00


	//----- nvinfo : EIATTR_KPARAM_INFO
	.align		4
.L_1016:
        /*00ec*/ 	.byte	0x04, 0x17
        /*00ee*/ 	.short	(.L_1018 - .L_1017)
.L_1017:
        /*00f0*/ 	.word	0x00000000
        /*00f4*/ 	.short	0x0005
        /*00f6*/ 	.short	0x0028
        /*00f8*/ 	.byte	0x00, 0xf0, 0x21, 0x00


	//----- nvinfo : EIATTR_KPARAM_INFO
	.align		4
.L_1018:
        /*00fc*/ 	.byte	0x04, 0x17
        /*00fe*/ 	.short	(.L_1020 - .L_1019)
.L_1019:
        /*0100*/ 	.word	0x00000000
        /*0104*/ 	.short	0x0004
        /*0106*/ 	.short	0x0020
        /*0108*/ 	.byte	0x00, 0xf0, 0x21, 0x00


	//----- nvinfo : EIATTR_KPARAM_INFO
	.align		4
.L_1020:
        /*010c*/ 	.byte	0x04, 0x17
        /*010e*/ 	.short	(.L_1022 - .L_1021)
.L_1021:
        /*0110*/ 	.word	0x00000000
        /*0114*/ 	.short	0x0003
        /*0116*/ 	.short	0x0018
        /*0118*/ 	.byte	0x00, 0xf0, 0x21, 0x00


	//----- nvinfo : EIATTR_KPARAM_INFO
	.align		4
.L_1022:
        /*011c*/ 	.byte	0x04, 0x17
        /*011e*/ 	.short	(.L_1024 - .L_1023)
.L_1023:
        /*0120*/ 	.word	0x00000000
        /*0124*/ 	.short	0x0002
        /*0126*/ 	.short	0x0010
        /*0128*/ 	.byte	0x00, 0xf0, 0x21, 0x00


	//----- nvinfo : EIATTR_KPARAM_INFO
	.align		4
.L_1024:
        /*012c*/ 	.byte	0x04, 0x17
        /*012e*/ 	.short	(.L_1026 - .L_1025)
.L_1025:
        /*0130*/ 	.word	0x00000000
        /*0134*/ 	.short	0x0001
        /*0136*/ 	.short	0x0008
        /*0138*/ 	.byte	0x00, 0xf0, 0x21, 0x00


	//----- nvinfo : EIATTR_KPARAM_INFO
	.align		4
.L_1026:
        /*013c*/ 	.byte	0x04, 0x17
        /*013e*/ 	.short	(.L_1028 - .L_1027)
.L_1027:
        /*0140*/ 	.word	0x00000000
        /*0144*/ 	.short	0x0000
        /*0146*/ 	.short	0x0000
        /*0148*/ 	.byte	0x00, 0xf0, 0x21, 0x00


	//----- nvinfo : EIATTR_MAXREG_COUNT
	.align		4
.L_1028:
        /*014c*/ 	.byte	0x03, 0x1b
        /*014e*/ 	.short	0x00ff


	//----- nvinfo : EIATTR_MERCURY_ISA_VERSION
	.align		4
        /*0150*/ 	.byte	0x03, 0x5f
        /*0152*/ 	.short	0x0000


	//----- nvinfo : EIATTR_EXIT_INSTR_OFFSETS
	.align		4
        /*0154*/ 	.byte	0x04, 0x1c
        /*0156*/ 	.short	(.L_1030 - .L_1029)


	//   ....[0]....
.L_1029:
        /*0158*/ 	.word	0x00000c50
.L_1030:


//--------------------- .nv.info._ZN17fastertransformer28add_QK_bias_transform_varlenIfEEvPaS1_PKaPKT_S3_S6_iiiiiiiiPKfS8_S8_S8_b --------------------------
	.section	.nv.info._ZN17fastertransformer28add_QK_bias_transform_varlenIfEEvPaS1_PKaPKT_S3_S6_iiiiiiiiPKfS8_S8_S8_b,"",@"SHT_CUDA_INFO"
	.sectionflags	@""
	.align	4


	//----- nvinfo : EIATTR_CUDA_API_VERSION
	.align		4
        /*0000*/ 	.byte	0x04, 0x37
        /*0002*/ 	.short	(.L_1032 - .L_1031)
.L_1031:
        /*0004*/ 	.word	0x00000082


	//----- nvinfo : EIATTR_SW2861232_WAR
	.align		4
.L_1032:
        /*0008*/ 	.byte	0x01, 0x35
	.zero		2


	//----- nvinfo : EIATTR_PARAM_CBANK
	.align		4
        /*000c*/ 	.byte	0x04, 0x0a
        /*000e*/ 	.short	(.L_1034 - .L_1033)
	.align		4
.L_1033:
        /*0010*/ 	.word	index@(.nv.constant0._ZN17fastertransformer28add_QK_bias_transform_varlenIfEEvPaS1_PKaPKT_S3_S6_iiiiiiiiPKfS8_S8_S8_b)
        /*0014*/ 	.short	0x0160
        /*0016*/ 	.short	0x0071


	//----- nvinfo : EIATTR_CBANK_PARAM_SIZE
	.align		4
.L_1034:
        /*0018*/ 	.byte	0x03, 0x19
        /*001a*/ 	.short	0x0071


	//----- nvinfo : EIATTR_KPARAM_INFO
	.align		4
        /*001c*/ 	.byte	0x04, 0x17
        /*001e*/ 	.short	(.L_1036 - .L_1035)
.L_1035:
        /*0020*/ 	.word	0x00000000
        /*0024*/ 	.short	0x0012
        /*0026*/ 	.short	0x0070
        /*0028*/ 	.byte	0x00, 0xf0, 0x05, 0x00


	//----- nvinfo : EIATTR_KPARAM_INFO
	.align		4
.L_1036:
        /*002c*/ 	.byte	0x04, 0x17
        /*002e*/ 	.short	(.L_1038 - .L_1037)
.L_1037:
        /*0030*/ 	.word	0x00000000
        /*0034*/ 	.short	0x0011
        /*0036*/ 	.short	0x0068
        /*0038*/ 	.byte	0x00, 0xf0, 0x21, 0x00


	//----- nvinfo : EIATTR_KPARAM_INFO
	.align		4
.L_1038:
        /*003c*/ 	.byte	0x04, 0x17
        /*003e*/ 	.short	(.L_1040 - .L_1039)
.L_1039:
        /*0040*/ 	.word	0x00000000
        /*0044*/ 	.short	0x0010
        /*0046*/ 	.short	0x0060
        /*0048*/ 	.byte	0x00, 0xf0, 0x21, 0x00


	//----- nvinfo : EIATTR_KPARAM_INFO
	.align		4
.L_1040:
        /*004c*/ 	.byte	0x04, 0x17
        /*004e*/ 	.short	(.L_1042 - .L_1041)
.L_1041:
        /*0050*/ 	.word	0x00000000
        /*0054*/ 	.short	0x000f
        /*0056*/ 	.short	0x0058
        /*0058*/ 	.byte	0x00, 0xf0, 0x21, 0x00


	//----- nvinfo : EIATTR_KPARAM_INFO
	.align		4
.L_1042:
        /*005c*/ 	.byte	0x04, 0x17
        /*005e*/ 	.short	(.L_1044 - .L_1043)
.L_1043:
        /*0060*/ 	.word	0x00000000
        /*0064*/ 	.short	0x000e
        /*0066*/ 	.short	0x0050
        /*0068*/ 	.byte	0x00, 0xf0, 0x21, 0x00


	//----- nvinfo : EIATTR_KPARAM_INFO
	.align		4
.L_1044:
        /*006c*/ 	.byte	0x04, 0x17
        /*006e*/ 	.short	(.L_1046 - .L_1045)
.L_1045:
        /*0070*/ 	.word	0x00000000
        /*0074*/ 	.short	0x000d
        /*0076*/ 	.short	0x004c
        /*0078*/ 	.byte	0x00, 0xf0, 0x11, 0x00


	//----- nvinfo : EIATTR_KPARAM_INFO
	.align		4
.L_1046:
        /*007c*/ 	.byte	0x04, 0x17
        /*007e*/ 	.short	(.L_1048 - .L_1047)
.L_1047:
        /*0080*/ 	.word	0x00000000
        /*0084*/ 	.short	0x000c
        /*0086*/ 	.short	0x0048
        /*0088*/ 	.byte	0x00, 0xf0, 0x11, 0x00


	//----- nvinfo : EIATTR_KPARAM_INFO
	.align		4
.L_1048:
        /*008c*/ 	.byte	0x04, 0x17
        /*008e*/ 	.short	(.L_1050 - .L_1049)
.L_1049:
        /*0090*/ 	.word	0x00000000
        /*0094*/ 	.short	0x000b
        /*0096*/ 	.short	0x0044
        /*0098*/ 	.byte	0x00, 0xf0, 0x11, 0x00


	//----- nvinfo : EIATTR_KPARAM_INFO
	.align		4
.L_1050:
        /*009c*/ 	.byte	0x04, 0x17
        /*009e*/ 	.short	(.L_1052 - .L_1051)
.L_1051:
        /*00a0*/ 	.word	0x00000000
        /*00a4*/ 	.short	0x000a
        /*00a6*/ 	.short	0x0040
        /*00a8*/ 	.byte	0x00, 0xf0, 0x11, 0x00


	//----- nvinfo : EIATTR_KPARAM_INFO
	.align		4
.L_1052:
        /*00ac*/ 	.byte	0x04, 0x17
        /*00ae*/ 	.short	(.L_1054 - .L_1053)
.L_1053:
        /*00b0*/ 	.word	0x00000000
        /*00b4*/ 	.short	0x0009
        /*00b6*/ 	.short	0x003c
        /*00b8*/ 	.byte	0x00, 0xf0, 0x11, 0x00


	//----- nvinfo : EIATTR_KPARAM_INFO
	.align		4
.L_1054:
        /*00bc*/ 	.byte	0x04, 0x17
        /*00be*/ 	.short	(.L_1056 - .L_1055)
.L_1055:
        /*00c0*/ 	.word	0x00000000
        /*00c4*/ 	.short	0x0008
        /*00c6*/ 	.short	0x0038
        /*00c8*/ 	.byte	0x00, 0xf0, 0x11, 0x00


	//----- nvinfo : EIATTR_KPARAM_INFO
	.align		4
.L_1056:
        /*00cc*/ 	.byte	0x04, 0x17
        /*00ce*/ 	.short	(.L_1058 - .L_1057)
.L_1057:
        /*00d0*/ 	.word	0x00000000
        /*00d4*/ 	.short	0x0007
        /*00d6*/ 	.short	0x0034
        /*00d8*/ 	.byte	0x00, 0xf0, 0x11, 0x00


	//----- nvinfo : EIATTR_KPARAM_INFO
	.align		4
.L_1058:
        /*00dc*/ 	.byte	0x04, 0x17
        /*00de*/ 	.short	(.L_1060 - .L_1059)
.L_1059:
        /*00e0*/ 	.word	0x00000000
        /*00e4*/ 	.short	0x0006
        /*00e6*/ 	.short	0x0030
        /*00e8*/ 	.byte	0x00, 0xf0, 0x11, 0x00


	//----- nvinfo : EIATTR_KPARAM_INFO
	.align		4
.L_1060:
        /*00ec*/ 	.byte	0x04, 0x17
        /*00ee*/ 	.short	(.L_1062 - .L_1061)
.L_1061:
        /*00f0*/ 	.word	0x00000000
        /*00f4*/ 	.short	0x0005
        /*00f6*/ 	.short	0x0028
        /*00f8*/ 	.byte	0x00, 0xf0, 0x21, 0x00


	//----- nvinfo : EIATTR_KPARAM_INFO
	.align		4
.L_1062:
        /*00fc*/ 	.byte	0x04, 0x17
        /*00fe*/ 	.short	(.L_1064 - .L_1063)
.L_1063:
        /*0100*/ 	.word	0x00000000
        /*0104*/ 	.short	0x0004
        /*0106*/ 	.short	0x0020
        /*0108*/ 	.byte	0x00, 0xf0, 0x21, 0x00


	//----- nvinfo : EIATTR_KPARAM_INFO
	.align		4
.L_1064:
        /*010c*/ 	.byte	0x04, 0x17
        /*010e*/ 	.short	(.L_1066 - .L_1065)
.L_1065:
        /*0110*/ 	.word	0x00000000
        /*0114*/ 	.short	0x0003
        /*0116*/ 	.short	0x0018
        /*0118*/ 	.byte	0x00, 0xf0, 0x21, 0x00


	//----- nvinfo : EIATTR_KPARAM_INFO
	.align		4
.L_1066:
        /*011c*/ 	.byte	0x04, 0x17
        /*011e*/ 	.short	(.L_1068 - .L_1067)
.L_1067:
        /*0120*/ 	.word	0x00000000
        /*0124*/ 	.short	0x0002
        /*0126*/ 	.short	0x0010
        /*0128*/ 	.byte	0x00, 0xf0, 0x21, 0x00


	//----- nvinfo : EIATTR_KPARAM_INFO
	.align		4
.L_1068:
        /*012c*/ 	.byte	0x04, 0x17
        /*012e*/ 	.short	(.L_1070 - .L_1069)
.L_1069:
        /*0130*/ 	.word	0x00000000
        /*0134*/ 	.short	0x0001
        /*0136*/ 	.short	0x0008
        /*0138*/ 	.byte	0x00, 0xf0, 0x21, 0x00


	//----- nvinfo : EIATTR_KPARAM_INFO
	.align		4
.L_1070:
        /*013c*/ 	.byte	0x04, 0x17
        /*013e*/ 	.short	(.L_1072 - .L_1071)
.L_1071:
        /*0140*/ 	.word	0x00000000
        /*0144*/ 	.short	0x0000
        /*0146*/ 	.short	0x0000
        /*0148*/ 	.byte	0x00, 0xf0, 0x21, 0x00


	//----- nvinfo : EIATTR_MAXREG_COUNT
	.align		4
.L_1072:
        /*014c*/ 	.byte	0x03, 0x1b
        /*014e*/ 	.short	0x00ff


	//----- nvinfo : EIATTR_MERCURY_ISA_VERSION
	.align		4
        /*0150*/ 	.byte	0x03, 0x5f
        /*0152*/ 	.short	0x0000


	//----- nvinfo : EIATTR_EXIT_INSTR_OFFSETS
	.align		4
        /*0154*/ 	.byte	0x04, 0x1c
        /*0156*/ 	.short	(.L_1074 - .L_1073)


	//   ....[0]....
.L_1073:
        /*0158*/ 	.word	0x00000c00
.L_1074:


//--------------------- .nv.info._ZN17fastertransformer28add_QK_bias_transform_varlenI6__halfEEvPaS2_PKiPKT_S4_S7_iiiiiiiiPKfS9_S9_S9_S9_S9_b --------------------------
	.section	.nv.info._ZN17fastertransformer28add_QK_bias_transform_varlenI6__halfEEvPaS2_PKiPKT_S4_S7_iiiiiiiiPKfS9_S9_S9_S9_S9_b,"",@"SHT_CUDA_INFO"
	.sectionflags	@""
	.align	4


	//----- nvinfo : EIATTR_CUDA_API_VERSION
	.align		4
        /*0000*/ 	.byte	0x04, 0x37
        /*0002*/ 	.short	(.L_1076 - .L_1075)
.L_1075:
        /*0004*/ 	.word	0x00000082


	//----- nvinfo : EIATTR_SW2861232_WAR
	.align		4
.L_1076:
        /*0008*/ 	.byte	0x01, 0x35
	.zero		2


	//----- nvinfo : EIATTR_PARAM_CBANK
	.align		4
        /*000c*/ 	.byte	0x04, 0x0a
        /*000e*/ 	.short	(.L_1078 - .L_1077)
	.align		4
.L_1077:
        /*0010*/ 	.word	index@(.nv.constant0._ZN17fastertransformer28add_QK_bias_transform_varlenI6__halfEEvPaS2_PKiPKT_S4_S7_iiiiiiiiPKfS9_S9_S9_S9_S9_b)
        /*0014*/ 	.short	0x0160
        /*0016*/ 	.short	0x0081


	//----- nvinfo : EIATTR_CBANK_PARAM_SIZE
	.align		4
.L_1078:
        /*0018*/ 	.byte	0x03, 0x19
        /*001a*/ 	.short	0x0081


	//----- nvinfo : EIATTR_KPARAM_INFO
	.align		4
        /*001c*/ 	.byte	0x04, 0x17
        /*001e*/ 	.short	(.L_1080 - .L_1079)
.L_1079:
        /*0020*/ 	.word	0x00000000
        /*0024*/ 	.short	0x0014
        /*0026*/ 	.short	0x0080
        /*0028*/ 	.byte	0x00, 0xf0, 0x05, 0x00


	//----- nvinfo : EIATTR_KPARAM_INFO
	.align		4
.L_1080:
        /*002c*/ 	.byte	0x04, 0x17
        /*002e*/ 	.short	(.L_1082 - .L_1081)
.L_1081:
        /*0030*/ 	.word	0x00000000
        /*0034*/ 	.short	0x0013
        /*0036*/ 	.short	0x0078
        /*0038*/ 	.byte	0x00, 0xf0, 0x21, 0x00


	//----- nvinfo : EIATTR_KPARAM_INFO
	.align		4
.L_1082:
        /*003c*/ 	.byte	0x04, 0x17
        /*003e*/ 	.short	(.L_1084 - .L_1083)
.L_1083:
        /*0040*/ 	.word	0x00000000
        /*0044*/ 	.short	0x0012
        /*0046*/ 	.short	0x0070
        /*0048*/ 	.byte	0x00, 0xf0, 0x21, 0x00


	//----- nvinfo : EIATTR_KPARAM_INFO
	.align		4
.L_1084:
        /*004c*/ 	.byte	0x04, 0x17
        /*004e*/ 	.short	(.L_1086 - .L_1085)
.L_1085:
        /*0050*/ 	.word	0x00000000
        /*0054*/ 	.short	0x0011
        /*0056*/ 	.short	0x0068
        /*0058*/ 	.byte	0x00, 0xf0, 0x21, 0x00


	//----- nvinfo : EIATTR_KPARAM_INFO
	.align		4
.L_1086:
        /*005c*/ 	.byte	0x04, 0x17
        /*005e*/ 	.short	(.L_1088 - .L_1087)
.L_1087:
        /*0060*/ 	.word	0x00000000
        /*0064*/ 	.short	0x0010
        /*0066*/ 	.short	0x0060
        /*0068*/ 	.byte	0x00, 0xf0, 0x21, 0x00


	//----- nvinfo : EIATTR_KPARAM_INFO
	.align		4
.L_1088:
        /*006c*/ 	.byte	0x04, 0x17
        /*006e*/ 	.short	(.L_1090 - .L_1089)
.L_1089:
        /*0070*/ 	.word	0x00000000
        /*0074*/ 	.short	0x000f
        /*0076*/ 	.short	0x0058
        /*0078*/ 	.byte	0x00, 0xf0, 0x21, 0x00


	//----- nvinfo : EIATTR_KPARAM_INFO
	.align		4
.L_1090:
        /*007c*/ 	.byte	0x04, 0x17
        /*007e*/ 	.short	(.L_1092 - .L_1091)
.L_1091:
        /*0080*/ 	.word	0x00000000
        /*0084*/ 	.short	0x000e
        /*0086*/ 	.short	0x0050
        /*0088*/ 	.byte	0x00, 0xf0, 0x21, 0x00


	//----- nvinfo : EIATTR_KPARAM_INFO
	.align		4
.L_1092:
        /*008c*/ 	.byte	0x04, 0x17
        /*008e*/ 	.short	(.L_1094 - .L_1093)
.L_1093:
        /*0090*/ 	.word	0x00000000
        /*0094*/ 	.short	0x000d
        /*0096*/ 	.short	0x004c
        /*0098*/ 	.byte	0x00, 0xf0, 0x11, 0x00


	//----- nvinfo : EIATTR_KPARAM_INFO
	.align		4
.L_1094:
        /*009c*/ 	.byte	0x04, 0x17
        /*009e*/ 	.short	(.L_1096 - .L_1095)
.L_1095:
        /*00a0*/ 	.word	0x00000000
        /*00a4*/ 	.short	0x000c
        /*00a6*/ 	.short	0x0048
        /*00a8*/ 	.byte	0x00, 0xf0, 0x11, 0x00


	//----- nvinfo : EIATTR_KPARAM_INFO
	.align		4
.L_1096:
        /*00ac*/ 	.byte	0x04, 0x17
        /*00ae*/ 	.short	(.L_1098 - .L_1097)
.L_1097:
        /*00b0*/ 	.word	0x00000000
        /*00b4*/ 	.short	0x000b
        /*00b6*/ 	.short	0x0044
        /*00b8*/ 	.byte	0x00, 0xf0, 0x11, 0x00


	//----- nvinfo : EIATTR_KPARAM_INFO
	.align		4
.L_1098:
        /*00bc*/ 	.byte	0x04, 0x17
        /*00be*/ 	.short	(.L_1100 - .L_1099)
.L_1099:
        /*00c0*/ 	.word	0x00000000
        /*00c4*/ 	.short	0x000a
        /*00c6*/ 	.short	0x0040
        /*00c8*/ 	.byte	0x00, 0xf0, 0x11, 0x00


	//----- nvinfo : EIATTR_KPARAM_INFO
	.align		4
.L_1100:
        /*00cc*/ 	.byte	0x04, 0x17
        /*00ce*/ 	.short	(.L_1102 - .L_1101)
.L_1101:
        /*00d0*/ 	.word	0x00000000
        /*00d4*/ 	.short	0x0009
        /*00d6*/ 	.short	0x003c
        /*00d8*/ 	.byte	0x00, 0xf0, 0x11, 0x00


	//----- nvinfo : EIATTR_KPARAM_INFO
	.align		4
.L_1102:
        /*00dc*/ 	.byte	0x04, 0x17
        /*00de*/ 	.short	(.L_1104 - .L_1103)
.L_1103:
        /*00e0*/ 	.word	0x00000000
        /*00e4*/ 	.short	0x0008
        /*00e6*/ 	.short	0x0038
        /*00e8*/ 	.byte	0x00, 0xf0, 0x11, 0x00


	//----- nvinfo : EIATTR_KPARAM_INFO
	.align		4
.L_1104:
        /*00ec*/ 	.byte	0x04, 0x17
        /*00ee*/ 	.short	(.L_1106 - .L_1105)
.L_1105:
        /*00f0*/ 	.word	0x00000000
        /*00f4*/ 	.short	0x0007
        /*00f6*/ 	.short	0x0034
        /*00f8*/ 	.byte	0x00, 0xf0, 0x11, 0x00


	//----- nvinfo : EIATTR_KPARAM_INFO
	.align		4
.L_1106:
        /*00fc*/ 	.byte	0x04, 0x17
        /*00fe*/ 	.short	(.L_1108 - .L_1107)
.L_1107:
        /*0100*/ 	.word	0x00000000
        /*0104*/ 	.short	0x0006
        /*0106*/ 	.short	0x0030
        /*0108*/ 	.byte	0x00, 0xf0, 0x11, 0x00


	//----- nvinfo : EIATTR_KPARAM_INFO
	.align		4
.L_1108:
        /*010c*/ 	.byte	0x04, 0x17
        /*010e*/ 	.short	(.L_1110 - .L_1109)
.L_1109:
        /*0110*/ 	.word	0x00000000
        /*0114*/ 	.short	0x0005
        /*0116*/ 	.short	0x0028
        /*0118*/ 	.byte	0x00, 0xf0, 0x21, 0x00


	//----- nvinfo : EIATTR_KPARAM_INFO
	.align		4
.L_1110:
        /*011c*/ 	.byte	0x04, 0x17
        /*011e*/ 	.short	(.L_1112 - .L_1111)
.L_1111:
        /*0120*/ 	.word	0x00000000
        /*0124*/ 	.short	0x0004
        /*0126*/ 	.short	0x0020
        /*0128*/ 	.byte	0x00, 0xf0, 0x21, 0x00


	//----- nvinfo : EIATTR_KPARAM_INFO
	.align		4
.L_1112:
        /*012c*/ 	.byte	0x04, 0x17
        /*012e*/ 	.short	(.L_1114 - .L_1113)
.L_1113:
        /*0130*/ 	.word	0x00000000
        /*0134*/ 	.short	0x0003
        /*0136*/ 	.short	0x0018
        /*0138*/ 	.byte	0x00, 0xf0, 0x21, 0x00


	//----- nvinfo : EIATTR_KPARAM_INFO
	.align		4
.L_1114:
        /*013c*/ 	.byte	0x04, 0x17
        /*013e*/ 	.short	(.L_1116 - .L_1115)
.L_1115:
        /*0140*/ 	.word	0x00000000
        /*0144*/ 	.short	0x0002
        /*0146*/ 	.short	0x0010
        /*0148*/ 	.byte	0x00, 0xf0, 0x21, 0x00


	//----- nvinfo : EIATTR_KPARAM_INFO
	.align		4
.L_1116:
        /*014c*/ 	.byte	0x04, 0x17
        /*014e*/ 	.short	(.L_1118 - .L_1117)
.L_1117:
        /*0150*/ 	.word	0x00000000
        /*0154*/ 	.short	0x0001
        /*0156*/ 	.short	0x0008
        /*0158*/ 	.byte	0x00, 0xf0, 0x21, 0x00


	//----- nvinfo : EIATTR_KPARAM_INFO
	.align		4
.L_1118:
        /*015c*/ 	.byte	0x04, 0x17
        /*015e*/ 	.short	(.L_1120 - .L_1119)
.L_1119:
        /*0160*/ 	.word	0x00000000
        /*0164*/ 	.short	0x0000
        /*0166*/ 	.short	0x0000
        /*0168*/ 	.byte	0x00, 0xf0, 0x21, 0x00


	//----- nvinfo : EIATTR_MAXREG_COUNT
	.align		4
.L_1120:
        /*016c*/ 	.byte	0x03, 0x1b
        /*016e*/ 	.short	0x00ff


	//----- nvinfo : EIATTR_MERCURY_ISA_VERSION
	.align		4
        /*0170*/ 	.byte	0x03, 0x5f
        /*0172*/ 	.short	0x0000


	//----- nvinfo : EIATTR_EXIT_INSTR_OFFSETS
	.align		4
        /*0174*/ 	.byte	0x04, 0x1c
        /*0176*/ 	.short	(.L_1122 - .L_1121)


	//   ....[0]....
.L_1121:
        /*0178*/ 	.word	0x00000d30
.L_1122:


//--------------------- .nv.info._ZN17fastertransformer21add_QK_bias_transformI6__halfEEvPaS2_PKiPKT_S4_S7_iiiiiiPKfS9_S9_S9_S9_S9_b --------------------------
	.section	.nv.info._ZN17fastertransformer21add_QK_bias_transformI6__halfEEvPaS2_PKiPKT_S4_S7_iiiiiiPKfS9_S9_S9_S9_S9_b,"",@"SHT_CUDA_INFO"
	.sectionflags	@""
	.align	4


	//----- nvinfo : EIATTR_CUDA_API_VERSION
	.align		4
        /*0000*/ 	.byte	0x04, 0x37
        /*0002*/ 	.short	(.L_1124 - .L_1123)
.L_1123:
        /*0004*/ 	.word	0x00000082


	//----- nvinfo : EIATTR_SW2861232_WAR
	.align		4
.L_1124:
        /*0008*/ 	.byte	0x01, 0x35
	.zero		2


	//----- nvinfo : EIATTR_PARAM_CBANK
	.align		4
        /*000c*/ 	.byte	0x04, 0x0a
        /*000e*/ 	.short	(.L_1126 - .L_1125)
	.align		4
.L_1125:
        /*0010*/ 	.word	index@(.nv.constant0._ZN17fastertransformer21add_QK_bias_transformI6__halfEEvPaS2_PKiPKT_S4_S7_iiiiiiPKfS9_S9_S9_S9_S9_b)
        /*0014*/ 	.short	0x0160
        /*0016*/ 	.short	0x0079


	//----- nvinfo : EIATTR_CBANK_PARAM_SIZE
	.align		4
.L_1126:
        /*0018*/ 	.byte	0x03, 0x19
        /*001a*/ 	.short	0x0079


	//----- nvinfo : EIATTR_KPARAM_INFO
	.align		4
        /*001c*/ 	.byte	0x04, 0x17
        /*001e*/ 	.short	(.L_1128 - .L_1127)
.L_1127:
        /*0020*/ 	.word	0x00000000
        /*0024*/ 	.short	0x0012
        /*0026*/ 	.short	0x0078
        /*0028*/ 	.byte	0x00, 0xf0, 0x05, 0x00


	//----- nvinfo : EIATTR_KPARAM_INFO
	.align		4
.L_1128:
        /*002c*/ 	.byte	0x04, 0x17
        /*002e*/ 	.short	(.L_1130 - .L_1129)
.L_1129:
        /*0030*/ 	.word	0x00000000
        /*0034*/ 	.short	0x0011
        /*0036*/ 	.short	0x0070
        /*0038*/ 	.byte	0x00, 0xf0, 0x21, 0x00


	//----- nvinfo : EIATTR_KPARAM_INFO
	.align		4
.L_1130:
        /*003c*/ 	.byte	0x04, 0x17
        /*003e*/ 	.short	(.L_1132 - .L_1131)
.L_1131:
        /*0040*/ 	.word	0x00000000
        /*0044*/ 	.short	0x0010
        /*0046*/ 	.short	0x0068
        /*0048*/ 	.byte	0x00, 0xf0, 0x21, 0x00


	//----- nvinfo : EIATTR_KPARAM_INFO
	.align		4
.L_1132:
        /*004c*/ 	.byte	0x04, 0x17
        /*004e*/ 	.short	(.L_1134 - .L_1133)
.L_1133:
        /*0050*/ 	.word	0x00000000
        /*0054*/ 	.short	0x000f
        /*0056*/ 	.short	0x0060
        /*0058*/ 	.byte	0x00, 0xf0, 0x21, 0x00


	//----- nvinfo : EIATTR_KPARAM_INFO
	.align		4
.L_1134:
        /*005c*/ 	.byte	0x04, 0x17
        /*005e*/ 	.short	(.L_1136 - .L_1135)
.L_1135:
        /*0060*/ 	.word	0x00000000
        /*0064*/ 	.short	0x000e
        /*0066*/ 	.short	0x0058
        /*0068*/ 	.byte	0x00, 0xf0, 0x21, 0x00


	//----- nvinfo : EIATTR_KPARAM_INFO
	.align		4
.L_1136:
        /*006c*/ 	.byte	0x04, 0x17
        /*006e*/ 	.short	(.L_1138 - .L_1137)
.L_1137:
        /*0070*/ 	.word	0x00000000
        /*0074*/ 	.short	0x000d
        /*0076*/ 	.short	0x0050
        /*0078*/ 	.byte	0x00, 0xf0, 0x21, 0x00


	//----- nvinfo : EIATTR_KPARAM_INFO
	.align		4
.L_1138:
        /*007c*/ 	.byte	0x04, 0x17
        /*007e*/ 	.short	(.L_1140 - .L_1139)
.L_1139:
        /*0080*/ 	.word	0x00000000
        /*0084*/ 	.short	0x000c
        /*0086*/ 	.short	0x0048
        /*0088*/ 	.byte	0x00, 0xf0, 0x21, 0x00


	//----- nvinfo : EIATTR_KPARAM_INFO
	.align		4
.L_1140:
        /*008c*/ 	.byte	0x04, 0x17
        /*008e*/ 	.short	(.L_1142 - .L_1141)
.L_1141:
        /*0090*/ 	.word	0x00000000
        /*0094*/ 	.short	0x000b
        /*0096*/ 	.short	0x0044
        /*0098*/ 	.byte	0x00, 0xf0, 0x11, 0x00


	//----- nvinfo : EIATTR_KPARAM_INFO
	.align		4
.L_1142:
        /*009c*/ 	.byte	0x04, 0x17
        /*009e*/ 	.short	(.L_1144 - .L_1143)
.L_1143:
        /*00a0*/ 	.word	0x00000000
        /*00a4*/ 	.short	0x000a
        /*00a6*/ 	.short	0x0040
        /*00a8*/ 	.byte	0x00, 0xf0, 0x11, 0x00


	//----- nvinfo : EIATTR_KPARAM_INFO
	.align		4
.L_1144:
        /*00ac*/ 	.byte	0x04, 0x17
        /*00ae*/ 	.short	(.L_1146 - .L_1145)
.L_1145:
        /*00b0*/ 	.word	0x00000000
        /*00b4*/ 	.short	0x0009
        /*00b6*/ 	.short	0x003c
        /*00b8*/ 	.byte	0x00, 0xf0, 0x11, 0x00


	//----- nvinfo : EIATTR_KPARAM_INFO
	.align		4
.L_1146:
        /*00bc*/ 	.byte	0x04, 0x17
        /*00be*/ 	.short	(.L_1148 - .L_1147)
.L_1147:
        /*00c0*/ 	.word	0x00000000
        /*00c4*/ 	.short	0x0008
        /*00c6*/ 	.short	0x0038
        /*00c8*/ 	.byte	0x00, 0xf0, 0x11, 0x00


	//----- nvinfo : EIATTR_KPARAM_INFO
	.align		4
.L_1148:
        /*00cc*/ 	.byte	0x04, 0x17
        /*00ce*/ 	.short	(.L_1150 - .L_1149)
.L_1149:
        /*00d0*/ 	.word	0x00000000
        /*00d4*/ 	.short	0x0007
        /*00d6*/ 	.short	0x0034
        /*00d8*/ 	.byte	0x00, 0xf0, 0x11, 0x00


	//----- nvinfo : EIATTR_KPARAM_INFO
	.align		4
.L_1150:
        /*00dc*/ 	.byte	0x04, 0x17
        /*00de*/ 	.short	(.L_1152 - .L_1151)
.L_1151:
        /*00e0*/ 	.word	0x00000000
        /*00e4*/ 	.short	0x0006
        /*00e6*/ 	.short	0x0030
        /*00e8*/ 	.byte	0x00, 0xf0, 0x11, 0x00


	//----- nvinfo : EIATTR_KPARAM_INFO
	.align		4
.L_1152:
        /*00ec*/ 	.byte	0x04, 0x17
        /*00ee*/ 	.short	(.L_1154 - .L_1153)
.L_1153:
        /*00f0*/ 	.word	0x00000000
        /*00f4*/ 	.short	0x0005
        /*00f6*/ 	.short	0x0028
        /*00f8*/ 	.byte	0x00, 0xf0, 0x21, 0x00


	//----- nvinfo : EIATTR_KPARAM_INFO
	.align		4
.L_1154:
        /*00fc*/ 	.byte	0x04, 0x17
        /*00fe*/ 	.short	(.L_1156 - .L_1155)
.L_1155:
        /*0100*/ 	.word	0x00000000
        /*0104*/ 	.short	0x0004
        /*0106*/ 	.short	0x0020
        /*0108*/ 	.byte	0x00, 0xf0, 0x21, 0x00


	//----- nvinfo : EIATTR_KPARAM_INFO
	.align		4
.L_1156:
        /*010c*/ 	.byte	0x04, 0x17
        /*010e*/ 	.short	(.L_1158 - .L_1157)
.L_1157:
        /*0110*/ 	.word	0x00000000
        /*0114*/ 	.short	0x0003
        /*0116*/ 	.short	0x0018
        /*0118*/ 	.byte	0x00, 0xf0, 0x21, 0x00


	//----- nvinfo : EIATTR_KPARAM_INFO
	.align		4
.L_1158:
        /*011c*/ 	.byte	0x04, 0x17
        /*011e*/ 	.short	(.L_1160 - .L_1159)
.L_1159:
        /*0120*/ 	.word	0x00000000
        /*0124*/ 	.short	0x0002
        /*0126*/ 	.short	0x0010
        /*0128*/ 	.byte	0x00, 0xf0, 0x21, 0x00


	//----- nvinfo : EIATTR_KPARAM_INFO
	.align		4
.L_1160:
        /*012c*/ 	.byte	0x04, 0x17
        /*012e*/ 	.short	(.L_1162 - .L_1161)
.L_1161:
        /*0130*/ 	.word	0x00000000
        /*0134*/ 	.short	0x0001
        /*0136*/ 	.short	0x0008
        /*0138*/ 	.byte	0x00, 0xf0, 0x21, 0x00


	//----- nvinfo : EIATTR_KPARAM_INFO
	.align		4
.L_1162:
        /*013c*/ 	.byte	0x04, 0x17
        /*013e*/ 	.short	(.L_1164 - .L_1163)
.L_1163:
        /*0140*/ 	.word	0x00000000
        /*0144*/ 	.short	0x0000
        /*0146*/ 	.short	0x0000
        /*0148*/ 	.byte	0x00, 0xf0, 0x21, 0x00


	//----- nvinfo : EIATTR_MAXREG_COUNT
	.align		4
.L_1164:
        /*014c*/ 	.byte	0x03, 0x1b
        /*014e*/ 	.short	0x00ff


	//----- nvinfo : EIATTR_MERCURY_ISA_VERSION
	.align		4
        /*0150*/ 	.byte	0x03, 0x5f
        /*0152*/ 	.short	0x0000


	//----- nvinfo : EIATTR_EXIT_INSTR_OFFSETS
	.align		4
        /*0154*/ 	.byte	0x04, 0x1c
        /*0156*/ 	.short	(.L_1166 - .L_1165)


	//   ....[0]....
.L_1165:
        /*0158*/ 	.word	0x00000cf0
.L_1166:


//--------------------- .nv.info._ZN17fastertransformer28add_QK_bias_transform_varlenIfEEvPaS1_PKiPKT_S3_S6_iiiiiiiiPKfS8_S8_S8_S8_S8_b --------------------------
	.section	.nv.info._ZN17fastertransformer28add_QK_bias_transform_varlenIfEEvPaS1_PKiPKT_S3_S6_iiiiiiiiPKfS8_S8_S8_S8_S8_b,"",@"SHT_CUDA_INFO"
	.sectionflags	@""
	.align	4


	//----- nvinfo : EIATTR_CUDA_API_VERSION
	.align		4
        /*0000*/ 	.byte	0x04, 0x37
        /*0002*/ 	.short	(.L_1168 - .L_1167)
.L_1167:
        /*0004*/ 	.word	0x00000082


	//----- nvinfo : EIATTR_SW2861232_WAR
	.align		4
.L_1168:
        /*0008*/ 	.byte	0x01, 0x35
	.zero		2


	//----- nvinfo : EIATTR_PARAM_CBANK
	.align		4
        /*000c*/ 	.byte	0x04, 0x0a
        /*000e*/ 	.short	(.L_1170 - .L_1169)
	.align		4
.L_1169:
        /*0010*/ 	.word	index@(.nv.constant0._ZN17fastertransformer28add_QK_bias_transform_varlenIfEEvPaS1_PKiPKT_S3_S6_iiiiiiiiPKfS8_S8_S8_S8_S8_b)
        /*0014*/ 	.short	0x0160
        /*0016*/ 	.short	0x0081


	//----- nvinfo : EIATTR_CBANK_PARAM_SIZE
	.align		4
.L_1170:
        /*0018*/ 	.byte	0x03, 0x19
        /*001a*/ 	.short	0x0081


	//----- nvinfo : EIATTR_KPARAM_INFO
	.align		4
        /*001c*/ 	.byte	0x04, 0x17
        /*001e*/ 	.short	(.L_1172 - .L_1171)
.L_1171:
        /*0020*/ 	.word	0x00000000
        /*0024*/ 	.short	0x0014
        /*0026*/ 	.short	0x0080
        /*0028*/ 	.byte	0x00, 0xf0, 0x05, 0x00


	//----- nvinfo : EIATTR_KPARAM_INFO
	.align		4
.L_1172:
        /*002c*/ 	.byte	0x04, 0x17
        /*002e*/ 	.short	(.L_1174 - .L_1173)
.L_1173:
        /*0030*/ 	.word	0x00000000
        /*0034*/ 	.short	0x0013
        /*0036*/ 	.short	0x0078
        /*0038*/ 	.byte	0x00, 0xf0, 0x21, 0x00


	//----- nvinfo : EIATTR_KPARAM_INFO
	.align		4
.L_1174:
        /*003c*/ 	.byte	0x04, 0x17
        /*003e*/ 	.short	(.L_1176 - .L_1175)
.L_1175:
        /*0040*/ 	.word	0x00000000
        /*0044*/ 	.short	0x0012
        /*0046*/ 	.short	0x0070
        /*0048*/ 	.byte	0x00, 0xf0, 0x21, 0x00


	//----- nvinfo : EIATTR_KPARAM_INFO
	.align		4
.L_1176:
        /*004c*/ 	.byte	0x04, 0x17
        /*004e*/ 	.short	(.L_1178 - .L_1177)
.L_1177:
        /*0050*/ 	.word	0x00000000
        /*0054*/ 	.short	0x0011
        /*0056*/ 	.short	0x0068
        /*0058*/ 	.byte	0x00, 0xf0, 0x21, 0x00


	//----- nvinfo : EIATTR_KPARAM_INFO
	.align		4
.L_1178:
        /*005c*/ 	.byte	0x04, 0x17
        /*005e*/ 	.short	(.L_1180 - .L_1179)
.L_1179:
        /*0060*/ 	.word	0x00000000
        /*0064*/ 	.short	0x0010
        /*0066*/ 	.short	0x0060
        /*0068*/ 	.byte	0x00, 0xf0, 0x21, 0x00


	//----- nvinfo : EIATTR_KPARAM_INFO
	.align		4
.L_1180:
        /*006c*/ 	.byte	0x04, 0x17
        /*006e*/ 	.short	(.L_1182 - .L_1181)
.L_1181:
        /*0070*/ 	.word	0x00000000
        /*0074*/ 	.short	0x000f
        /*0076*/ 	.short	0x0058
        /*0078*/ 	.byte	0x00, 0xf0, 0x21, 0x00


	//----- nvinfo : EIATTR_KPARAM_INFO
	.align		4
.L_1182:
        /*007c*/ 	.byte	0x04, 0x17
        /*007e*/ 	.short	(.L_1184 - .L_1183)
.L_1183:
        /*0080*/ 	.word	0x00000000
        /*0084*/ 	.short	0x000e
        /*0086*/ 	.short	0x0050
        /*0088*/ 	.byte	0x00, 0xf0, 0x21, 0x00


	//----- nvinfo : EIATTR_KPARAM_INFO
	.align		4
.L_1184:
        /*008c*/ 	.byte	0x04, 0x17
        /*008e*/ 	.short	(.L_1186 - .L_1185)
.L_1185:
        /*0090*/ 	.word	0x00000000
        /*0094*/ 	.short	0x000d
        /*0096*/ 	.short	0x004c
        /*0098*/ 	.byte	0x00, 0xf0, 0x11, 0x00


	//----- nvinfo : EIATTR_KPARAM_INFO
	.align		4
.L_1186:
        /*009c*/ 	.byte	0x04, 0x17
        /*009e*/ 	.short	(.L_1188 - .L_1187)
.L_1187:
        /*00a0*/ 	.word	0x00000000
        /*00a4*/ 	.short	0x000c
        /*00a6*/ 	.short	0x0048
        /*00a8*/ 	.byte	0x00, 0xf0, 0x11, 0x00


	//----- nvinfo : EIATTR_KPARAM_INFO
	.align		4
.L_1188:
        /*00ac*/ 	.byte	0x04, 0x17
        /*00ae*/ 	.short	(.L_1190 - .L_1189)
.L_1189:
        /*00b0*/ 	.word	0x00000000
        /*00b4*/ 	.short	0x000b
        /*00b6*/ 	.short	0x0044
        /*00b8*/ 	.byte	0x00, 0xf0, 0x11, 0x00


	//----- nvinfo : EIATTR_KPARAM_INFO
	.align		4
.L_1190:
        /*00bc*/ 	.byte	0x04, 0x17
        /*00be*/ 	.short	(.L_1192 - .L_1191)
.L_1191:
        /*00c0*/ 	.word	0x00000000
        /*00c4*/ 	.short	0x000a
        /*00c6*/ 	.short	0x0040
        /*00c8*/ 	.byte	0x00, 0xf0, 0x11, 0x00


	//----- nvinfo : EIATTR_KPARAM_INFO
	.align		4
.L_1192:
        /*00cc*/ 	.byte	0x04, 0x17
        /*00ce*/ 	.short	(.L_1194 - .L_1193)
.L_1193:
        /*00d0*/ 	.word	0x00000000
        /*00d4*/ 	.short	0x0009
        /*00d6*/ 	.short	0x003c
        /*00d8*/ 	.byte	0x00, 0xf0, 0x11, 0x00


	//----- nvinfo : EIATTR_KPARAM_INFO
	.align		4
.L_1194:
        /*00dc*/ 	.byte	0x04, 0x17
        /*00de*/ 	.short	(.L_1196 - .L_1195)
.L_1195:
        /*00e0*/ 	.word	0x00000000
        /*00e4*/ 	.short	0x0008
        /*00e6*/ 	.short	0x0038
        /*00e8*/ 	.byte	0x00, 0xf0, 0x11, 0x00


	//----- nvinfo : EIATTR_KPARAM_INFO
	.align		4
.L_1196:
        /*00ec*/ 	.byte	0x04, 0x17
        /*00ee*/ 	.short	(.L_1198 - .L_1197)
.L_1197:
        /*00f0*/ 	.word	0x00000000
        /*00f4*/ 	.short	0x0007
        /*00f6*/ 	.short	0x0034
        /*00f8*/ 	.byte	0x00, 0xf0, 0x11, 0x00


	//----- nvinfo : EIATTR_KPARAM_INFO
	.align		4
.L_1198:
        /*00fc*/ 	.byte	0x04, 0x17
        /*00fe*/ 	.short	(.L_1200 - .L_1199)
.L_1199:
        /*0100*/ 	.word	0x00000000
        /*0104*/ 	.short	0x0006
        /*0106*/ 	.short	0x0030
        /*0108*/ 	.byte	0x00, 0xf0, 0x11, 0x00


	//----- nvinfo : EIATTR_KPARAM_INFO
	.align		4
.L_1200:
        /*010c*/ 	.byte	0x04, 0x17
        /*010e*/ 	.short	(.L_1202 - .L_1201)
.L_1201:
        /*0110*/ 	.word	0x00000000
        /*0114*/ 	.short	0x0005
        /*0116*/ 	.short	0x0028
        /*0118*/ 	.byte	0x00, 0xf0, 0x21, 0x00


	//----- nvinfo : EIATTR_KPARAM_INFO
	.align		4
.L_1202:
        /*011c*/ 	.byte	0x04, 0x17
        /*011e*/ 	.short	(.L_1204 - .L_1203)
.L_1203:
        /*0120*/ 	.word	0x00000000
        /*0124*/ 	.short	0x0004
        /*0126*/ 	.short	0x0020
        /*0128*/ 	.byte	0x00, 0xf0, 0x21, 0x00


	//----- nvinfo : EIATTR_KPARAM_INFO
	.align		4
.L_1204:
        /*012c*/ 	.byte	0x04, 0x17
        /*012e*/ 	.short	(.L_1206 - .L_1205)
.L_1205:
        /*0130*/ 	.word	0x00000000
        /*0134*/ 	.short	0x0003
        /*0136*/ 	.short	0x0018
        /*0138*/ 	.byte	0x00, 0xf0, 0x21, 0x00


	//----- nvinfo : EIATTR_KPARAM_INFO
	.align		4
.L_1206:
        /*013c*/ 	.byte	0x04, 0x17
        /*013e*/ 	.short	(.L_1208 - .L_1207)
.L_1207:
        /*0140*/ 	.word	0x00000000
        /*0144*/ 	.short	0x0002
        /*0146*/ 	.short	0x0010
        /*0148*/ 	.byte	0x00, 0xf0, 0x21, 0x00


	//----- nvinfo : EIATTR_KPARAM_INFO
	.align		4
.L_1208:
        /*014c*/ 	.byte	0x04, 0x17
        /*014e*/ 	.short	(.L_1210 - .L_1209)
.L_1209:
        /*0150*/ 	.word	0x00000000
        /*0154*/ 	.short	0x0001
        /*0156*/ 	.short	0x0008
        /*0158*/ 	.byte	0x00, 0xf0, 0x21, 0x00


	//----- nvinfo : EIATTR_KPARAM_INFO
	.align		4
.L_1210:
        /*015c*/ 	.byte	0x04, 0x17
        /*015e*/ 	.short	(.L_1212 - .L_1211)
.L_1211:
        /*0160*/ 	.word	0x00000000
        /*0164*/ 	.short	0x0000
        /*0166*/ 	.short	0x0000
        /*0168*/ 	.byte	0x00, 0xf0, 0x21, 0x00


	//----- nvinfo : EIATTR_MAXREG_COUNT
	.align		4
.L_1212:
        /*016c*/ 	.byte	0x03, 0x1b
        /*016e*/ 	.short	0x00ff


	//----- nvinfo : EIATTR_MERCURY_ISA_VERSION
	.align		4
        /*0170*/ 	.byte	0x03, 0x5f
        /*0172*/ 	.short	0x0000


	//----- nvinfo : EIATTR_EXIT_INSTR_OFFSETS
	.align		4
        /*0174*/ 	.byte	0x04, 0x1c
        /*0176*/ 	.short	(.L_1214 - .L_1213)


	//   ....[0]....
.L_1213:
        /*0178*/ 	.word	0x00000cf0
.L_1214:


//--------------------- .nv.info._ZN17fastertransformer21add_QK_bias_transformIfEEvPaS1_PKiPKT_S3_S6_iiiiiiPKfS8_S8_S8_S8_S8_b --------------------------
	.section	.nv.info._ZN17fastertransformer21add_QK_bias_transformIfEEvPaS1_PKiPKT_S3_S6_iiiiiiPKfS8_S8_S8_S8_S8_b,"",@"SHT_CUDA_INFO"
	.sectionflags	@""
	.align	4


	//----- nvinfo : EIATTR_CUDA_API_VERSION
	.align		4
        /*0000*/ 	.byte	0x04, 0x37
        /*0002*/ 	.short	(.L_1216 - .L_1215)
.L_1215:
        /*0004*/ 	.word	0x00000082


	//----- nvinfo : EIATTR_SW2861232_WAR
	.align		4
.L_1216:
        /*0008*/ 	.byte	0x01, 0x35
	.zero		2


	//----- nvinfo : EIATTR_PARAM_CBANK
	.align		4
        /*000c*/ 	.byte	0x04, 0x0a
        /*000e*/ 	.short	(.L_1218 - .L_1217)
	.align		4
.L_1217:
        /*0010*/ 	.word	index@(.nv.constant0._ZN17fastertransformer21add_QK_bias_transformIfEEvPaS1_PKiPKT_S3_S6_iiiiiiPKfS8_S8_S8_S8_S8_b)
        /*0014*/ 	.short	0x0160
        /*0016*/ 	.short	0x0079


	//----- nvinfo : EIATTR_CBANK_PARAM_SIZE
	.align		4
.L_1218:
        /*0018*/ 	.byte	0x03, 0x19
        /*001a*/ 	.short	0x0079


	//----- nvinfo : EIATTR_KPARAM_INFO
	.align		4
        /*001c*/ 	.byte	0x04, 0x17
        /*001e*/ 	.short	(.L_1220 - .L_1219)
.L_1219:
        /*0020*/ 	.word	0x00000000
        /*0024*/ 	.short	0x0012
        /*0026*/ 	.short	0x0078
        /*0028*/ 	.byte	0x00, 0xf0, 0x05, 0x00


	//----- nvinfo : EIATTR_KPARAM_INFO
	.align		4
.L_1220:
        /*002c*/ 	.byte	0x04, 0x17
        /*002e*/ 	.short	(.L_1222 - .L_1221)
.L_1221:
        /*0030*/ 	.word	0x00000000
        /*0034*/ 	.short	0x0011
        /*0036*/ 	.short	0x0070
        /*0038*/ 	.byte	0x00, 0xf0, 0x21, 0x00


	//----- nvinfo : EIATTR_KPARAM_INFO
	.align		4
.L_1222:
        /*003c*/ 	.byte	0x04, 0x17
        /*003e*/ 	.short	(.L_1224 - .L_1223)
.L_1223:
        /*0040*/ 	.word	0x00000000
        /*0044*/ 	.short	0x0010
        /*0046*/ 	.short	0x0068
        /*0048*/ 	.byte	0x00, 0xf0, 0x21, 0x00


	//----- nvinfo : EIATTR_KPARAM_INFO
	.align		4
.L_1224:
        /*004c*/ 	.byte	0x04, 0x17
        /*004e*/ 	.short	(.L_1226 - .L_1225)
.L_1225:
        /*0050*/ 	.word	0x00000000
        /*0054*/ 	.short	0x000f
        /*0056*/ 	.short	0x0060
        /*0058*/ 	.byte	0x00, 0xf0, 0x21, 0x00


	//----- nvinfo : EIATTR_KPARAM_INFO
	.align		4
.L_1226:
        /*005c*/ 	.byte	0x04, 0x17
        /*005e*/ 	.short	(.L_1228 - .L_1227)
.L_1227:
        /*0060*/ 	.word	0x00000000
        /*0064*/ 	.short	0x000e
        /*0066*/ 	.short	0x0058
        /*0068*/ 	.byte	0x00, 0xf0, 0x21, 0x00


	//----- nvinfo : EIATTR_KPARAM_INFO
	.align		4
.L_1228:
        /*006c*/ 	.byte	0x04, 0x17
        /*006e*/ 	.short	(.L_1230 - .L_1229)
.L_1229:
        /*0070*/ 	.word	0x00000000
        /*0074*/ 	.short	0x000d
        /*0076*/ 	.short	0x0050
        /*0078*/ 	.byte	0x00, 0xf0, 0x21, 0x00


	//----- nvinfo : EIATTR_KPARAM_INFO
	.align		4
.L_1230:
        /*007c*/ 	.byte	0x04, 0x17
        /*007e*/ 	.short	(.L_1232 - .L_1231)
.L_1231:
        /*0080*/ 	.word	0x00000000
        /*0084*/ 	.short	0x000c
        /*0086*/ 	.short	0x0048
        /*0088*/ 	.byte	0x00, 0xf0, 0x21, 0x00


	//----- nvinfo : EIATTR_KPARAM_INFO
	.align		4
.L_1232:
        /*008c*/ 	.byte	0x04, 0x17
        /*008e*/ 	.short	(.L_1234 - .L_1233)
.L_1233:
        /*0090*/ 	.word	0x00000000
        /*0094*/ 	.short	0x000b
        /*0096*/ 	.short	0x0044
        /*0098*/ 	.byte	0x00, 0xf0, 0x11, 0x00


	//----- nvinfo : EIATTR_KPARAM_INFO
	.align		4
.L_1234:
        /*009c*/ 	.byte	0x04, 0x17
        /*009e*/ 	.short	(.L_1236 - .L_1235)
.L_1235:
        /*00a0*/ 	.word	0x00000000
        /*00a4*/ 	.short	0x000a
        /*00a6*/ 	.short	0x0040
        /*00a8*/ 	.byte	0x00, 0xf0, 0x11, 0x00


	//----- nvinfo : EIATTR_KPARAM_INFO
	.align		4
.L_1236:
        /*00ac*/ 	.byte	0x04, 0x17
        /*00ae*/ 	.short	(.L_1238 - .L_1237)
.L_1237:
        /*00b0*/ 	.word	0x00000000
        /*00b4*/ 	.short	0x0009
        /*00b6*/ 	.short	0x003c
        /*00b8*/ 	.byte	0x00, 0xf0, 0x11, 0x00


	//----- nvinfo : EIATTR_KPARAM_INFO
	.align		4
.L_1238:
        /*00bc*/ 	.byte	0x04, 0x17
        /*00be*/ 	.short	(.L_1240 - .L_1239)
.L_1239:
        /*00c0*/ 	.word	0x00000000
        /*00c4*/ 	.short	0x0008
        /*00c6*/ 	.short	0x0038
        /*00c8*/ 	.byte	0x00, 0xf0, 0x11, 0x00


	//----- nvinfo : EIATTR_KPARAM_INFO
	.align		4
.L_1240:
        /*00cc*/ 	.byte	0x04, 0x17
        /*00ce*/ 	.short	(.L_1242 - .L_1241)
.L_1241:
        /*00d0*/ 	.word	0x00000000
        /*00d4*/ 	.short	0x0007
        /*00d6*/ 	.short	0x0034
        /*00d8*/ 	.byte	0x00, 0xf0, 0x11, 0x00


	//----- nvinfo : EIATTR_KPARAM_INFO
	.align		4
.L_1242:
        /*00dc*/ 	.byte	0x04, 0x17
        /*00de*/ 	.short	(.L_1244 - .L_1243)
.L_1243:
        /*00e0*/ 	.word	0x00000000
        /*00e4*/ 	.short	0x0006
        /*00e6*/ 	.short	0x0030
        /*00e8*/ 	.byte	0x00, 0xf0, 0x11, 0x00


	//----- nvinfo : EIATTR_KPARAM_INFO
	.align		4
.L_1244:
        /*00ec*/ 	.byte	0x04, 0x17
        /*00ee*/ 	.short	(.L_1246 - .L_1245)
.L_1245:
        /*00f0*/ 	.word	0x00000000
        /*00f4*/ 	.short	0x0005
        /*00f6*/ 	.short	0x0028
        /*00f8*/ 	.byte	0x00, 0xf0, 0x21, 0x00


	//----- nvinfo : EIATTR_KPARAM_INFO
	.align		4
.L_1246:
        /*00fc*/ 	.byte	0x04, 0x17
        /*00fe*/ 	.short	(.L_1248 - .L_1247)
.L_1247:
        /*0100*/ 	.word	0x00000000
        /*0104*/ 	.short	0x0004
        /*0106*/ 	.short	0x0020
        /*0108*/ 	.byte	0x00, 0xf0, 0x21, 0x00


	//----- nvinfo : EIATTR_KPARAM_INFO
	.align		4
.L_1248:
        /*010c*/ 	.byte	0x04, 0x17
        /*010e*/ 	.short	(.L_1250 - .L_1249)
.L_1249:
        /*0110*/ 	.word	0x00000000
        /*0114*/ 	.short	0x0003
        /*0116*/ 	.short	0x0018
        /*0118*/ 	.byte	0x00, 0xf0, 0x21, 0x00


	//----- nvinfo : EIATTR_KPARAM_INFO
	.align		4
.L_1250:
        /*011c*/ 	.byte	0x04, 0x17
        /*011e*/ 	.short	(.L_1252 - .L_1251)
.L_1251:
        /*0120*/ 	.word	0x00000000
        /*0124*/ 	.short	0x0002
        /*0126*/ 	.short	0x0010
        /*0128*/ 	.byte	0x00, 0xf0, 0x21, 0x00


	//----- nvinfo : EIATTR_KPARAM_INFO
	.align		4
.L_1252:
        /*012c*/ 	.byte	0x04, 0x17
        /*012e*/ 	.short	(.L_1254 - .L_1253)
.L_1253:
        /*0130*/ 	.word	0x00000000
        /*0134*/ 	.short	0x0001
        /*0136*/ 	.short	0x0008
        /*0138*/ 	.byte	0x00, 0xf0, 0x21, 0x00


	//----- nvinfo : EIATTR_KPARAM_INFO
	.align		4
.L_1254:
        /*013c*/ 	.byte	0x04, 0x17
        /*013e*/ 	.short	(.L_1256 - .L_1255)
.L_1255:
        /*0140*/ 	.word	0x00000000
        /*0144*/ 	.short	0x0000
        /*0146*/ 	.short	0x0000
        /*0148*/ 	.byte	0x00, 0xf0, 0x21, 0x00


	//----- nvinfo : EIATTR_MAXREG_COUNT
	.align		4
.L_1256:
        /*014c*/ 	.byte	0x03, 0x1b
        /*014e*/ 	.short	0x00ff


	//----- nvinfo : EIATTR_MERCURY_ISA_VERSION
	.align		4
        /*0150*/ 	.byte	0x03, 0x5f
        /*0152*/ 	.short	0x0000


	//----- nvinfo : EIATTR_EXIT_INSTR_OFFSETS
	.align		4
        /*0154*/ 	.byte	0x04, 0x1c
        /*0156*/ 	.short	(.L_1258 - .L_1257)


	//   ....[0]....
.L_1257:
        /*0158*/ 	.word	0x00000cb0
.L_1258:


//--------------------- .nv.info._ZN17fastertransformer36add_V_bias_transform_rebuild_paddingI6__halfEEvPaPKiPKT_S4_iiiiiiPKfS9_S9_b --------------------------
	.section	.nv.info._ZN17fastertransformer36add_V_bias_transform_rebuild_paddingI6__halfEEvPaPKiPKT_S4_iiiiiiPKfS9_S9_b,"",@"SHT_CUDA_INFO"
	.sectionflags	@""
	.align	4


	//----- nvinfo : EIATTR_CUDA_API_VERSION
	.align		4
        /*0000*/ 	.byte	0x04, 0x37
        /*0002*/ 	.short	(.L_1260 - .L_1259)
.L_1259:
        /*0004*/ 	.word	0x00000082


	//----- nvinfo : EIATTR_SW2861232_WAR
	.align		4
.L_1260:
        /*0008*/ 	.byte	0x01, 0x35
	.zero		2


	//----- nvinfo : EIATTR_PARAM_CBANK
	.align		4
        /*000c*/ 	.byte	0x04, 0x0a
        /*000e*/ 	.short	(.L_1262 - .L_1261)
	.align		4
.L_1261:
        /*0010*/ 	.word	index@(.nv.constant0._ZN17fastertransformer36add_V_bias_transform_rebuild_paddingI6__halfEEvPaPKiPKT_S4_iiiiiiPKfS9_S9_b)
        /*0014*/ 	.short	0x0160
        /*0016*/ 	.short	0x0051


	//----- nvinfo : EIATTR_CBANK_PARAM_SIZE
	.align		4
.L_1262:
        /*0018*/ 	.byte	0x03, 0x19
        /*001a*/ 	.short	0x0051


	//----- nvinfo : EIATTR_KPARAM_INFO
	.align		4
        /*001c*/ 	.byte	0x04, 0x17
        /*001e*/ 	.short	(.L_1264 - .L_1263)
.L_1263:
        /*0020*/ 	.word	0x00000000
        /*0024*/ 	.short	0x000d
        /*0026*/ 	.short	0x0050
        /*0028*/ 	.byte	0x00, 0xf0, 0x05, 0x00


	//----- nvinfo : EIATTR_KPARAM_INFO
	.align		4
.L_1264:
        /*002c*/ 	.byte	0x04, 0x17
        /*002e*/ 	.short	(.L_1266 - .L_1265)
.L_1265:
        /*0030*/ 	.word	0x00000000
        /*0034*/ 	.short	0x000c
        /*0036*/ 	.short	0x0048
        /*0038*/ 	.byte	0x00, 0xf0, 0x21, 0x00


	//----- nvinfo : EIATTR_KPARAM_INFO
	.align		4
.L_1266:
        /*003c*/ 	.byte	0x04, 0x17
        /*003e*/ 	.short	(.L_1268 - .L_1267)
.L_1267:
        /*0040*/ 	.word	0x00000000
        /*0044*/ 	.short	0x000b
        /*0046*/ 	.short	0x0040
        /*0048*/ 	.byte	0x00, 0xf0, 0x21, 0x00


	//----- nvinfo : EIATTR_KPARAM_INFO
	.align		4
.L_1268:
        /*004c*/ 	.byte	0x04, 0x17
        /*004e*/ 	.short	(.L_1270 - .L_1269)
.L_1269:
        /*0050*/ 	.word	0x00000000
        /*0054*/ 	.short	0x000a
        /*0056*/ 	.short	0x0038
        /*0058*/ 	.byte	0x00, 0xf0, 0x21, 0x00


	//----- nvinfo : EIATTR_KPARAM_INFO
	.align		4
.L_1270:
        /*005c*/ 	.byte	0x04, 0x17
        /*005e*/ 	.short	(.L_1272 - .L_1271)
.L_1271:
        /*0060*/ 	.word	0x00000000
        /*0064*/ 	.short	0x0009
        /*0066*/ 	.short	0x0034
        /*0068*/ 	.byte	0x00, 0xf0, 0x11, 0x00


	//----- nvinfo : EIATTR_KPARAM_INFO
	.align		4
.L_1272:
        /*006c*/ 	.byte	0x04, 0x17
        /*006e*/ 	.short	(.L_1274 - .L_1273)
.L_1273:
        /*0070*/ 	.word	0x00000000
        /*0074*/ 	.short	0x0008
        /*0076*/ 	.short	0x0030
        /*0078*/ 	.byte	0x00, 0xf0, 0x11, 0x00


	//----- nvinfo : EIATTR_KPARAM_INFO
	.align		4
.L_1274:
        /*007c*/ 	.byte	0x04, 0x17
        /*007e*/ 	.short	(.L_1276 - .L_1275)
.L_1275:
        /*0080*/ 	.word	0x00000000
        /*0084*/ 	.short	0x0007
        /*0086*/ 	.short	0x002c
        /*0088*/ 	.byte	0x00, 0xf0, 0x11, 0x00


	//----- nvinfo : EIATTR_KPARAM_INFO
	.align		4
.L_1276:
        /*008c*/ 	.byte	0x04, 0x17
        /*008e*/ 	.short	(.L_1278 - .L_1277)
.L_1277:
        /*0090*/ 	.word	0x00000000
        /*0094*/ 	.short	0x0006
        /*0096*/ 	.short	0x0028
        /*0098*/ 	.byte	0x00, 0xf0, 0x11, 0x00


	//----- nvinfo : EIATTR_KPARAM_INFO
	.align		4
.L_1278:
        /*009c*/ 	.byte	0x04, 0x17
        /*009e*/ 	.short	(.L_1280 - .L_1279)
.L_1279:
        /*00a0*/ 	.word	0x00000000
        /*00a4*/ 	.short	0x0005
        /*00a6*/ 	.short	0x0024
        /*00a8*/ 	.byte	0x00, 0xf0, 0x11, 0x00


	//----- nvinfo : EIATTR_KPARAM_INFO
	.align		4
.L_1280:
        /*00ac*/ 	.byte	0x04, 0x17
        /*00ae*/ 	.short	(.L_1282 - .L_1281)
.L_1281:
        /*00b0*/ 	.word	0x00000000
        /*00b4*/ 	.short	0x0004
        /*00b6*/ 	.short	0x0020
        /*00b8*/ 	.byte	0x00, 0xf0, 0x11, 0x00


	//----- nvinfo : EIATTR_KPARAM_INFO
	.align		4
.L_1282:
        /*00bc*/ 	.byte	0x04, 0x17
        /*00be*/ 	.short	(.L_1284 - .L_1283)
.L_1283:
        /*00c0*/ 	.word	0x00000000
        /*00c4*/ 	.short	0x0003
        /*00c6*/ 	.short	0x0018
        /*00c8*/ 	.byte	0x00, 0xf0, 0x21, 0x00


	//----- nvinfo : EIATTR_KPARAM_INFO
	.align		4
.L_1284:
        /*00cc*/ 	.byte	0x04, 0x17
        /*00ce*/ 	.short	(.L_1286 - .L_1285)
.L_1285:
        /*00d0*/ 	.word	0x00000000
        /*00d4*/ 	.short	0x0002
        /*00d6*/ 	.short	0x0010
        /*00d8*/ 	.byte	0x00, 0xf0, 0x21, 0x00


	//----- nvinfo : EIATTR_KPARAM_INFO
	.align		4
.L_1286:
        /*00dc*/ 	.byte	0x04, 0x17
        /*00de*/ 	.short	(.L_1288 - .L_1287)
.L_1287:
        /*00e0*/ 	.word	0x00000000
        /*00e4*/ 	.short	0x0001
        /*00e6*/ 	.short	0x0008
        /*00e8*/ 	.byte	0x00, 0xf0, 0x21, 0x00


	//----- nvinfo : EIATTR_KPARAM_INFO
	.align		4
.L_1288:
        /*00ec*/ 	.byte	0x04, 0x17
        /*00ee*/ 	.short	(.L_1290 - .L_1289)
.L_1289:
        /*00f0*/ 	.word	0x00000000
        /*00f4*/ 	.short	0x0000
        /*00f6*/ 	.short	0x0000
        /*00f8*/ 	.byte	0x00, 0xf0, 0x21, 0x00


	//----- nvinfo : EIATTR_MAXREG_COUNT
	.align		4
.L_1290:
        /*00fc*/ 	.byte	0x03, 0x1b
        /*00fe*/ 	.short	0x00ff


	//----- nvinfo : EIATTR_NUM_BARRIERS
	.align		4
        /*0100*/ 	.byte	0x02, 0x4c
        /*0102*/ 	.byte	0x01
	.zero		1


	//----- nvinfo : EIATTR_MERCURY_ISA_VERSION
	.align		4
        /*0104*/ 	.byte	0x03, 0x5f
        /*0106*/ 	.short	0x0000


	//----- nvinfo : EIATTR_EXIT_INSTR_OFFSETS
	.align		4
        /*0108*/ 	.byte	0x04, 0x1c
        /*010a*/ 	.short	(.L_1292 - .L_1291)


	//   ....[0]....
.L_1291:
        /*010c*/ 	.word	0x00000960


	//----- nvinfo : EIATTR_CTAIDZ_USED
	.align		4
.L_1292:
        /*0110*/ 	.byte	0x01, 0x04
	.zero		2


	//----- nvinfo : EIATTR_CRS_STACK_SIZE
	.align		4
        /*0114*/ 	.byte	0x04, 0x1e
        /*0116*/ 	.short	(.L_1294 - .L_1293)
.L_1293:
        /*0118*/ 	.word	0x00000000
.L_1294:


//--------------------- .nv.info._ZN17fastertransformer20add_V_bias_transformI6__halfEEvPaPKiPKT_iiiiiPKfS9_S9_b --------------------------
	.section	.nv.info._ZN17fastertransformer20add_V_bias_transformI6__halfEEvPaPKiPKT_iiiiiPKfS9_S9_b,"",@"SHT_CUDA_INFO"
	.sectionflags	@""
	.align	4


	//----- nvinfo : EIATTR_CUDA_API_VERSION
	.align		4
        /*0000*/ 	.byte	0x04, 0x37
        /*0002*/ 	.short	(.L_1296 - .L_1295)
.L_1295:
        /*0004*/ 	.word	0x00000082


	//----- nvinfo : EIATTR_SW2861232_WAR
	.align		4
.L_1296:
        /*0008*/ 	.byte	0x01, 0x35
	.zero		2


	//----- nvinfo : EIATTR_PARAM_CBANK
	.align		4
        /*000c*/ 	.byte	0x04, 0x0a
        /*000e*/ 	.short	(.L_1298 - .L_1297)
	.align		4
.L_1297:
        /*0010*/ 	.word	index@(.nv.constant0._ZN17fastertransformer20add_V_bias_transformI6__halfEEvPaPKiPKT_iiiiiPKfS9_S9_b)
        /*0014*/ 	.short	0x0160
        /*0016*/ 	.short	0x0049


	//----- nvinfo : EIATTR_CBANK_PARAM_SIZE
	.align		4
.L_1298:
        /*0018*/ 	.byte	0x03, 0x19
        /*001a*/ 	.short	0x0049


	//----- nvinfo : EIATTR_KPARAM_INFO
	.align		4
        /*001c*/ 	.byte	0x04, 0x17
        /*001e*/ 	.short	(.L_1300 - .L_1299)
.L_1299:
        /*0020*/ 	.word	0x00000000
        /*0024*/ 	.short	0x000b
        /*0026*/ 	.short	0x0048
        /*0028*/ 	.byte	0x00, 0xf0, 0x05, 0x00


	//----- nvinfo : EIATTR_KPARAM_INFO
	.align		4
.L_1300:
        /*002c*/ 	.byte	0x04, 0x17
        /*002e*/ 	.short	(.L_1302 - .L_1301)
.L_1301:
        /*0030*/ 	.word	0x00000000
        /*0034*/ 	.short	0x000a
        /*0036*/ 	.short	0x0040
        /*0038*/ 	.byte	0x00, 0xf0, 0x21, 0x00


	//----- nvinfo : EIATTR_KPARAM_INFO
	.align		4
.L_1302:
        /*003c*/ 	.byte	0x04, 0x17
        /*003e*/ 	.short	(.L_1304 - .L_1303)
.L_1303:
        /*0040*/ 	.word	0x00000000
        /*0044*/ 	.short	0x0009
        /*0046*/ 	.short	0x0038
        /*0048*/ 	.byte	0x00, 0xf0, 0x21, 0x00


	//----- nvinfo : EIATTR_KPARAM_INFO
	.align		4
.L_1304:
        /*004c*/ 	.byte	0x04, 0x17
        /*004e*/ 	.short	(.L_1306 - .L_1305)
.L_1305:
        /*0050*/ 	.word	0x00000000
        /*0054*/ 	.short	0x0008
        /*0056*/ 	.short	0x0030
        /*0058*/ 	.byte	0x00, 0xf0, 0x21, 0x00


	//----- nvinfo : EIATTR_KPARAM_INFO
	.align		4
.L_1306:
        /*005c*/ 	.byte	0x04, 0x17
        /*005e*/ 	.short	(.L_1308 - .L_1307)
.L_1307:
        /*0060*/ 	.word	0x00000000
        /*0064*/ 	.short	0x0007
        /*0066*/ 	.short	0x0028
        /*0068*/ 	.byte	0x00, 0xf0, 0x11, 0x00


	//----- nvinfo : EIATTR_KPARAM_INFO
	.align		4
.L_1308:
        /*006c*/ 	.byte	0x04, 0x17
        /*006e*/ 	.short	(.L_1310 - .L_1309)
.L_1309:
        /*0070*/ 	.word	0x00000000
        /*0074*/ 	.short	0x0006
        /*0076*/ 	.short	0x0024
        /*0078*/ 	.byte	0x00, 0xf0, 0x11, 0x00


	//----- nvinfo : EIATTR_KPARAM_INFO
	.align		4
.L_1310:
        /*007c*/ 	.byte	0x04, 0x17
        /*007e*/ 	.short	(.L_1312 - .L_1311)
.L_1311:
        /*0080*/ 	.word	0x00000000
        /*0084*/ 	.short	0x0005
        /*0086*/ 	.short	0x0020
        /*0088*/ 	.byte	0x00, 0xf0, 0x11, 0x00


	//----- nvinfo : EIATTR_KPARAM_INFO
	.align		4
.L_1312:
        /*008c*/ 	.byte	0x04, 0x17
        /*008e*/ 	.short	(.L_1314 - .L_1313)
.L_1313:
        /*0090*/ 	.word	0x00000000
        /*0094*/ 	.short	0x0004
        /*0096*/ 	.short	0x001c
        /*0098*/ 	.byte	0x00, 0xf0, 0x11, 0x00


	//----- nvinfo : EIATTR_KPARAM_INFO
	.align		4
.L_1314:
        /*009c*/ 	.byte	0x04, 0x17
        /*009e*/ 	.short	(.L_1316 - .L_1315)
.L_1315:
        /*00a0*/ 	.word	0x00000000
        /*00a4*/ 	.short	0x0003
        /*00a6*/ 	.short	0x0018
        /*00a8*/ 	.byte	0x00, 0xf0, 0x11, 0x00


	//----- nvinfo : EIATTR_KPARAM_INFO
	.align		4
.L_1316:
        /*00ac*/ 	.byte	0x04, 0x17
        /*00ae*/ 	.short	(.L_1318 - .L_1317)
.L_1317:
        /*00b0*/ 	.word	0x00000000
        /*00b4*/ 	.short	0x0002
        /*00b6*/ 	.short	0x0010
        /*00b8*/ 	.byte	0x00, 0xf0, 0x21, 0x00


	//----- nvinfo : EIATTR_KPARAM_INFO
	.align		4
.L_1318:
        /*00bc*/ 	.byte	0x04, 0x17
        /*00be*/ 	.short	(.L_1320 - .L_1319)
.L_1319:
        /*00c0*/ 	.word	0x00000000
        /*00c4*/ 	.short	0x0001
        /*00c6*/ 	.short	0x0008
        /*00c8*/ 	.byte	0x00, 0xf0, 0x21, 0x00


	//----- nvinfo : EIATTR_KPARAM_INFO
	.align		4
.L_1320:
        /*00cc*/ 	.byte	0x04, 0x17
        /*00ce*/ 	.short	(.L_1322 - .L_1321)
.L_1321:
        /*00d0*/ 	.word	0x00000000
        /*00d4*/ 	.short	0x0000
        /*00d6*/ 	.short	0x0000
        /*00d8*/ 	.byte	0x00, 0xf0, 0x21, 0x00


	//----- nvinfo : EIATTR_MAXREG_COUNT
	.align		4
.L_1322:
        /*00dc*/ 	.byte	0x03, 0x1b
        /*00de*/ 	.short	0x00ff


	//----- nvinfo : EIATTR_NUM_BARRIERS
	.align		4
        /*00e0*/ 	.byte	0x02, 0x4c
        /*00e2*/ 	.byte	0x01
	.zero		1


	//----- nvinfo : EIATTR_MERCURY_ISA_VERSION
	.align		4
        /*00e4*/ 	.byte	0x03, 0x5f
        /*00e6*/ 	.short	0x0000


	//----- nvinfo : EIATTR_EXIT_INSTR_OFFSETS
	.align		4
        /*00e8*/ 	.byte	0x04, 0x1c
        /*00ea*/ 	.short	(.L_1324 - .L_1323)


	//   ....[0]....
.L_1323:
        /*00ec*/ 	.word	0x00000890


	//----- nvinfo : EIATTR_CTAIDZ_USED
	.align		4
.L_1324:
        /*00f0*/ 	.byte	0x01, 0x04
	.zero		2


//--------------------- .nv.info._ZN17fastertransformer24mappingRemovePaddingDataEPiPKii --------------------------
	.section	.nv.info._ZN17fastertransformer24mappingRemovePaddingDataEPiPKii,"",@"SHT_CUDA_INFO"
	.sectionflags	@""
	.align	4


	//----- nvinfo : EIATTR_CUDA_API_VERSION
	.align		4
        /*0000*/ 	.byte	0x04, 0x37
        /*0002*/ 	.short	(.L_1326 - .L_1325)
.L_1325:
        /*0004*/ 	.word	0x00000082


	//----- nvinfo : EIATTR_SW2861232_WAR
	.align		4
.L_1326:
        /*0008*/ 	.byte	0x01, 0x35
	.zero		2


	//----- nvinfo : EIATTR_PARAM_CBANK
	.align		4
        /*000c*/ 	.byte	0x04, 0x0a
        /*000e*/ 	.short	(.L_1328 - .L_1327)
	.align		4
.L_1327:
        /*0010*/ 	.word	index@(.nv.constant0._ZN17fastertransformer24mappingRemovePaddingDataEPiPKii)
        /*0014*/ 	.short	0x0160
        /*0016*/ 	.short	0x0014


	//----- nvinfo : EIATTR_CBANK_PARAM_SIZE
	.align		4
.L_1328:
        /*0018*/ 	.byte	0x03, 0x19
        /*001a*/ 	.short	0x0014


	//----- nvinfo : EIATTR_KPARAM_INFO
	.align		4
        /*001c*/ 	.byte	0x04, 0x17
        /*001e*/ 	.short	(.L_1330 - .L_1329)
.L_1329:
        /*0020*/ 	.word	0x00000000
        /*0024*/ 	.short	0x0002
        /*0026*/ 	.short	0x0010
        /*0028*/ 	.byte	0x00, 0xf0, 0x11, 0x00


	//----- nvinfo : EIATTR_KPARAM_INFO
	.align		4
.L_1330:
        /*002c*/ 	.byte	0x04, 0x17
        /*002e*/ 	.short	(.L_1332 - .L_1331)
.L_1331:
        /*0030*/ 	.word	0x00000000
        /*0034*/ 	.short	0x0001
        /*0036*/ 	.short	0x0008
        /*0038*/ 	.byte	0x00, 0xf0, 0x21, 0x00


	//----- nvinfo : EIATTR_KPARAM_INFO
	.align		4
.L_1332:
        /*003c*/ 	.byte	0x04, 0x17
        /*003e*/ 	.short	(.L_1334 - .L_1333)
.L_1333:
        /*0040*/ 	.word	0x00000000
        /*0044*/ 	.short	0x0000
        /*0046*/ 	.short	0x0000
        /*0048*/ 	.byte	0x00, 0xf0, 0x21, 0x00


	//----- nvinfo : EIATTR_MAXREG_COUNT
	.align		4
.L_1334:
        /*004c*/ 	.byte	0x03, 0x1b
        /*004e*/ 	.short	0x00ff


	//----- nvinfo : EIATTR_MERCURY_ISA_VERSION
	.align		4
        /*0050*/ 	.byte	0x03, 0x5f
        /*0052*/ 	.short	0x0000


	//----- nvinfo : EIATTR_EXIT_INSTR_OFFSETS
	.align		4
        /*0054*/ 	.byte	0x04, 0x1c
        /*0056*/ 	.short	(.L_1336 - .L_1335)


	//   ....[0]....
.L_1335:
        /*0058*/ 	.word	0x00000050


	//   ....[1]....
        /*005c*/ 	.word	0x000000d0
.L_1336:


//--------------------- .nv.callgraph             --------------------------
	.section	.nv.callgraph,"",@"SHT_CUDA_CALLGRAPH"
	.align	4
	.sectionentsize	8
	.align		4
        /*0000*/ 	.word	0x00000000
	.align		4
        /*0004*/ 	.word	0xffffffff
	.align		4
        /*0008*/ 	.word	0x00000000
	.align		4
        /*000c*/ 	.word	0xfffffffe
	.align		4
        /*0010*/ 	.word	0x00000000
	.align		4
        /*0014*/ 	.word	0xfffffffd
	.align		4
        /*0018*/ 	.word	0x00000000
	.align		4
        /*001c*/ 	.word	0xfffffffc


//--------------------- .nv.rel.action            --------------------------
	.section	.nv.rel.action,"",@"SHT_CUDA_RELOCINFO"
	.align	8
	.sectionentsize	8
        /*0000*/ 	.byte	0x73, 0x00, 0x00, 0x00, 0x00, 0x00, 0x00, 0x00, 0x00, 0x00, 0x00, 0x11, 0x25, 0x00, 0x05, 0x36


//--------------------- .nv.constant4             --------------------------
	.section	.nv.constant4,"a",@progbits
	.align	8
	.align		8
.nv.constant4:
        /*0000*/ 	.dword	precalc_xorwow_matrix
	.align		8
        /*0008*/ 	.dword	precalc_xorwow_offset_matrix
	.align		8
        /*0010*/ 	.dword	mrg32k3aM1
	.align		8
        /*0018*/ 	.dword	mrg32k3aM2
	.align		8
        /*0020*/ 	.dword	mrg32k3aM1SubSeq
	.align		8
        /*0028*/ 	.dword	mrg32k3aM2SubSeq
	.align		8
        /*0030*/ 	.dword	mrg32k3aM1Seq
	.align		8
        /*0038*/ 	.dword	mrg32k3aM2Seq
	.align		8
        /*0040*/ 	.dword	_ZN64_INTERNAL_7e5b9208_33_unfused_attention_int8_kernels_cu_182ad4484cuda3std3__466_GLOBAL__N__7e5b9208_33_unfused_attention_int8_kernels_cu_182ad4486ignoreE
	.align		8
        /*0048*/ 	.dword	_ZN64_INTERNAL_7e5b9208_33_unfused_attention_int8_kernels_cu_182ad4484cuda3std3__45__cpo5beginE
	.align		8
        /*0050*/ 	.dword	_ZN64_INTERNAL_7e5b9208_33_unfused_attention_int8_kernels_cu_182ad4484cuda3std3__45__cpo3endE
	.align		8
        /*0058*/ 	.dword	_ZN64_INTERNAL_7e5b9208_33_unfused_attention_int8_kernels_cu_182ad4484cuda3std3__45__cpo6cbeginE
	.align		8
        /*0060*/ 	.dword	_ZN64_INTERNAL_7e5b9208_33_unfused_attention_int8_kernels_cu_182ad4484cuda3std3__45__cpo4cendE
	.align		8
        /*0068*/ 	.dword	_ZN64_INTERNAL_7e5b9208_33_unfused_attention_int8_kernels_cu_182ad4484cuda3std3__419piecewise_constructE
	.align		8
        /*0070*/ 	.dword	_ZN64_INTERNAL_7e5b9208_33_unfused_attention_int8_kernels_cu_182ad4484cuda3std3__48in_placeE
	.align		8
        /*0078*/ 	.dword	_ZN64_INTERNAL_7e5b9208_33_unfused_attention_int8_kernels_cu_182ad4484cuda3std6ranges3__45__cpo4swapE
	.align		8
        /*0080*/ 	.dword	_ZN64_INTERNAL_7e5b9208_33_unfused_attention_int8_kernels_cu_182ad4484cuda3std6ranges3__45__cpo9iter_moveE
	.align		8
        /*0088*/ 	.dword	_ZN64_INTERNAL_7e5b9208_33_unfused_attention_int8_kernels_cu_182ad4484cuda3std6ranges3__45__cpo7advanceE


//--------------------- .nv.constant3             --------------------------
	.section	.nv.constant3,"a",@progbits
	.align	8
.nv.constant3:
	.type		__cr_lgamma_table,@object
	.size		__cr_lgamma_table,(.L_8 - __cr_lgamma_table)
__cr_lgamma_table:
        /*0000*/ 	.byte	0x00, 0x00, 0x00, 0x00, 0x00, 0x00, 0x00, 0x00, 0x00, 0x00, 0x00, 0x00, 0x00, 0x00, 0x00, 0x00
        /*0010*/ 	.byte	0xef, 0x39, 0xfa, 0xfe, 0x42, 0x2e, 0xe6, 0x3f, 0x02, 0x20, 0x2a, 0xfa, 0x0b, 0xab, 0xfc, 0x3f
        /*0020*/ 	.byte	0xf9, 0x2c, 0x92, 0x7c, 0xa7, 0x6c, 0x09, 0x40, 0xc9, 0x79, 0x44, 0x3c, 0x64, 0x26, 0x13, 0x40
        /*0030*/ 	.byte	0xca, 0x01, 0xcf, 0x3a, 0x27, 0x51, 0x1a, 0x40, 0x30, 0xcc, 0x2d, 0xf3, 0xe1, 0x0c, 0x21, 0x40
        /*0040*/ 	.byte	0x0d, 0xb7, 0xfc, 0x82, 0x8e, 0x35, 0x25, 0x40
.L_8:


//--------------------- .nv.constant0._ZN17fastertransformer47add_V_bias_transform_rebuild_padding_varlen_rowI6__halfEEvPaPKaPKT_PKiiiiiiiiPKfSB_bi --------------------------
	.section	.nv.constant0._ZN17fastertransformer47add_V_bias_transform_rebuild_padding_varlen_rowI6__halfEEvPaPKaPKT_PKiiiiiiiiPKfSB_bi,"a",@progbits
	.sectionflags	@""
	.align	4
.nv.constant0._ZN17fastertransformer47add_V_bias_transform_rebuild_padding_varlen_rowI6__halfEEvPaPKaPKT_PKiiiiiiiiPKfSB_bi:
	.zero		440


//--------------------- .nv.constant0._ZN17fastertransformer47add_V_bias_transform_rebuild_padding_varlen_rowIfEEvPaPKaPKT_PKiiiiiiiiPKfSA_bi --------------------------
	.section	.nv.constant0._ZN17fastertransformer47add_V_bias_transform_rebuild_padding_varlen_rowIfEEvPaPKaPKT_PKiiiiiiiiPKfSA_bi,"a",@progbits
	.sectionflags	@""
	.align	4
.nv.constant0._ZN17fastertransformer47add_V_bias_transform_rebuild_padding_varlen_rowIfEEvPaPKaPKT_PKiiiiiiiiPKfSA_bi:
	.zero		440


//--------------------- .nv.constant0._ZN17fastertransformer43add_V_bias_transform_rebuild_padding_varlenI6__halfEEvPaPKaPKT_PKiiiiiiiiPKfSB_b --------------------------
	.section	.nv.constant0._ZN17fastertransformer43add_V_bias_transform_rebuild_padding_varlenI6__halfEEvPaPKaPKT_PKiiiiiiiiPKfSB_b,"a",@progbits
	.sectionflags	@""
	.align	4
.nv.constant0._ZN17fastertransformer43add_V_bias_transform_rebuild_padding_varlenI6__halfEEvPaPKaPKT_PKiiiiiiiiPKfSB_b:
	.zero		433


//--------------------- .nv.constant0._ZN17fastertransformer43add_V_bias_transform_rebuild_padding_varlenIfEEvPaPKaPKT_PKiiiiiiiiPKfSA_b --------------------------
	.section	.nv.constant0._ZN17fastertransformer43add_V_bias_transform_rebuild_padding_varlenIfEEvPaPKaPKT_PKiiiiiiiiPKfSA_b,"a",@progbits
	.sectionflags	@""
	.align	4
.nv.constant0._ZN17fastertransformer43add_V_bias_transform_rebuild_padding_varlenIfEEvPaPKaPKT_PKiiiiiiiiPKfSA_b:
	.zero		433


//--------------------- .nv.constant0._ZN17fastertransformer36add_V_bias_transform_rebuild_paddingIfEEvPaPKiPKT_S3_iiiiiiPKfS8_S8_b --------------------------
	.section	.nv.constant0._ZN17fastertransformer36add_V_bias_transform_rebuild_paddingIfEEvPaPKiPKT_S3_iiiiiiPKfS8_S8_b,"a",@progbits
	.sectionflags	@""
	.align	4
.nv.constant0._ZN17fastertransformer36add_V_bias_transform_rebuild_paddingIfEEvPaPKiPKT_S3_iiiiiiPKfS8_S8_b:
	.zero		433


//--------------------- .nv.constant0._ZN17fastertransformer31add_V_bias_transform_varlen_rowI6__halfEEvPaPKaPKT_iiiiiiPKfS9_bi --------------------------
	.section	.nv.constant0._ZN17fastertransformer31add_V_bias_transform_varlen_rowI6__halfEEvPaPKaPKT_iiiiiiPKfS9_bi,"a",@progbits
	.sectionflags	@""
	.align	4
.nv.constant0._ZN17fastertransformer31add_V_bias_transform_varlen_rowI6__halfEEvPaPKaPKT_iiiiiiPKfS9_bi:
	.zero		424


//--------------------- .nv.constant0._ZN17fastertransformer31add_V_bias_transform_varlen_rowIfEEvPaPKaPKT_iiiiiiPKfS8_bi --------------------------
	.section	.nv.constant0._ZN17fastertransformer31add_V_bias_transform_varlen_rowIfEEvPaPKaPKT_iiiiiiPKfS8_bi,"a",@progbits
	.sectionflags	@""
	.align	4
.nv.constant0._ZN17fastertransformer31add_V_bias_transform_varlen_rowIfEEvPaPKaPKT_iiiiiiPKfS8_bi:
	.zero		424


//--------------------- .nv.constant0._ZN17fastertransformer27add_V_bias_transform_varlenI6__halfEEvPaPKaPKT_iiiiiiPKfS9_b --------------------------
	.section	.nv.constant0._ZN17fastertransformer27add_V_bias_transform_varlenI6__halfEEvPaPKaPKT_iiiiiiPKfS9_b,"a",@progbits
	.sectionflags	@""
	.align	4
.nv.constant0._ZN17fastertransformer27add_V_bias_transform_varlenI6__halfEEvPaPKaPKT_iiiiiiPKfS9_b:
	.zero		417


//--------------------- .nv.constant0._ZN17fastertransformer27add_V_bias_transform_varlenIfEEvPaPKaPKT_iiiiiiPKfS8_b --------------------------
	.section	.nv.constant0._ZN17fastertransformer27add_V_bias_transform_varlenIfEEvPaPKaPKT_iiiiiiPKfS8_b,"a",@progbits
	.sectionflags	@""
	.align	4
.nv.constant0._ZN17fastertransformer27add_V_bias_transform_varlenIfEEvPaPKaPKT_iiiiiiPKfS8_b:
	.zero		417


//--------------------- .nv.constant0._ZN17fastertransformer27add_V_bias_transform_varlenI6__halfEEvPaPKiPKT_iiiiiPKfS9_S9_b --------------------------
	.section	.nv.constant0._ZN17fastertransformer27add_V_bias_transform_varlenI6__halfEEvPaPKiPKT_iiiiiPKfS9_S9_b,"a",@progbits
	.sectionflags	@""
	.align	4
.nv.constant0._ZN17fastertransformer27add_V_bias_transform_varlenI6__halfEEvPaPKiPKT_iiiiiPKfS9_S9_b:
	.zero		425


//--------------------- .nv.constant0._ZN17fastertransformer27add_V_bias_transform_varlenIfEEvPaPKiPKT_iiiiiPKfS8_S8_b --------------------------
	.section	.nv.constant0._ZN17fastertransformer27add_V_bias_transform_varlenIfEEvPaPKiPKT_iiiiiPKfS8_S8_b,"a",@progbits
	.sectionflags	@""
	.align	4
.nv.constant0._ZN17fastertransformer27add_V_bias_transform_varlenIfEEvPaPKiPKT_iiiiiPKfS8_S8_b:
	.zero		425


//--------------------- .nv.constant0._ZN17fastertransformer20add_V_bias_transformIfEEvPaPKiPKT_iiiiiPKfS8_S8_b --------------------------
	.section	.nv.constant0._ZN17fastertransformer20add_V_bias_transformIfEEvPaPKiPKT_iiiiiPKfS8_S8_b,"a",@progbits
	.sectionflags	@""
	.align	4
.nv.constant0._ZN17fastertransformer20add_V_bias_transformIfEEvPaPKiPKT_iiiiiPKfS8_S8_b:
	.zero		425


//--------------------- .nv.constant0._ZN17fastertransformer48add_QK_bias_transform_rebuild_padding_varlen_rowI6__halfEEvPaS2_PKaPKT_S4_S7_PKiiiiiiiiiiPKfSB_SB_SB_bi --------------------------
	.section	.nv.constant0._ZN17fastertransformer48add_QK_bias_transform_rebuild_padding_varlen_rowI6__halfEEvPaS2_PKaPKT_S4_S7_PKiiiiiiiiiiPKfSB_SB_SB_bi,"a",@progbits
	.sectionflags	@""
	.align	4
.nv.constant0._ZN17fastertransformer48add_QK_bias_transform_rebuild_padding_varlen_rowI6__halfEEvPaS2_PKaPKT_S4_S7_PKiiiiiiiiiiPKfSB_SB_SB_bi:
	.zero		488


//--------------------- .nv.constant0._ZN17fastertransformer48add_QK_bias_transform_rebuild_padding_varlen_rowIfEEvPaS1_PKaPKT_S3_S6_PKiiiiiiiiiiPKfSA_SA_SA_bi --------------------------
	.section	.nv.constant0._ZN17fastertransformer48add_QK_bias_transform_rebuild_padding_varlen_rowIfEEvPaS1_PKaPKT_S3_S6_PKiiiiiiiiiiPKfSA_SA_SA_bi,"a",@progbits
	.sectionflags	@""
	.align	4
.nv.constant0._ZN17fastertransformer48add_QK_bias_transform_rebuild_padding_varlen_rowIfEEvPaS1_PKaPKT_S3_S6_PKiiiiiiiiiiPKfSA_SA_SA_bi:
	.zero		488


//--------------------- .nv.constant0._ZN17fastertransformer44add_QK_bias_transform_rebuild_padding_varlenI6__halfEEvPaS2_PKaPKT_S4_S7_PKiiiiiiiiiiPKfSB_SB_SB_b --------------------------
	.section	.nv.constant0._ZN17fastertransformer44add_QK_bias_transform_rebuild_padding_varlenI6__halfEEvPaS2_PKaPKT_S4_S7_PKiiiiiiiiiiPKfSB_SB_SB_b,"a",@progbits
	.sectionflags	@""
	.align	4
.nv.constant0._ZN17fastertransformer44add_QK_bias_transform_rebuild_padding_varlenI6__halfEEvPaS2_PKaPKT_S4_S7_PKiiiiiiiiiiPKfSB_SB_SB_b:
	.zero		481


//--------------------- .nv.constant0._ZN17fastertransformer44add_QK_bias_transform_rebuild_padding_varlenIfEEvPaS1_PKaPKT_S3_S6_PKiiiiiiiiiiPKfSA_SA_SA_b --------------------------
	.section	.nv.constant0._ZN17fastertransformer44add_QK_bias_transform_rebuild_padding_varlenIfEEvPaS1_PKaPKT_S3_S6_PKiiiiiiiiiiPKfSA_SA_SA_b,"a",@progbits
	.sectionflags	@""
	.align	4
.nv.constant0._ZN17fastertransformer44add_QK_bias_transform_rebuild_padding_varlenIfEEvPaS1_PKaPKT_S3_S6_PKiiiiiiiiiiPKfSA_SA_SA_b:
	.zero		481


//--------------------- .nv.constant0._ZN17fastertransformer37add_QK_bias_transform_rebuild_paddingI6__halfEEvPaS2_PKiPKT_S4_S7_S4_iiiiiiiPKfS9_S9_S9_S9_S9_b --------------------------
	.section	.nv.constant0._ZN17fastertransformer37add_QK_bias_transform_rebuild_paddingI6__halfEEvPaS2_PKiPKT_S4_S7_S4_iiiiiiiPKfS9_S9_S9_S9_S9_b,"a",@progbits
	.sectionflags	@""
	.align	4
.nv.constant0._ZN17fastertransformer37add_QK_bias_transform_rebuild_paddingI6__halfEEvPaS2_PKiPKT_S4_S7_S4_iiiiiiiPKfS9_S9_S9_S9_S9_b:
	.zero		489


//--------------------- .nv.constant0._ZN17fastertransformer37add_QK_bias_transform_rebuild_paddingIfEEvPaS1_PKiPKT_S3_S6_S3_iiiiiiiPKfS8_S8_S8_S8_S8_b --------------------------
	.section	.nv.constant0._ZN17fastertransformer37add_QK_bias_transform_rebuild_paddingIfEEvPaS1_PKiPKT_S3_S6_S3_iiiiiiiPKfS8_S8_S8_S8_S8_b,"a",@progbits
	.sectionflags	@""
	.align	4
.nv.constant0._ZN17fastertransformer37add_QK_bias_transform_rebuild_paddingIfEEvPaS1_PKiPKT_S3_S6_S3_iiiiiiiPKfS8_S8_S8_S8_S8_b:
	.zero		489


//--------------------- .nv.constant0._ZN17fastertransformer32add_QK_bias_transform_varlen_rowI6__halfEEvPaS2_PKaPKT_S4_S7_iiiiiiiiPKfS9_S9_S9_bi --------------------------
	.section	.nv.constant0._ZN17fastertransformer32add_QK_bias_transform_varlen_rowI6__halfEEvPaS2_PKaPKT_S4_S7_iiiiiiiiPKfS9_S9_S9_bi,"a",@progbits
	.sectionflags	@""
	.align	4
.nv.constant0._ZN17fastertransformer32add_QK_bias_transform_varlen_rowI6__halfEEvPaS2_PKaPKT_S4_S7_iiiiiiiiPKfS9_S9_S9_bi:
	.zero		472


//--------------------- .nv.constant0._ZN17fastertransformer32add_QK_bias_transform_varlen_rowIfEEvPaS1_PKaPKT_S3_S6_iiiiiiiiPKfS8_S8_S8_bi --------------------------
	.section	.nv.constant0._ZN17fastertransformer32add_QK_bias_transform_varlen_rowIfEEvPaS1_PKaPKT_S3_S6_iiiiiiiiPKfS8_S8_S8_bi,"a",@progbits
	.sectionflags	@""
	.align	4
.nv.constant0._ZN17fastertransformer32add_QK_bias_transform_varlen_rowIfEEvPaS1_PKaPKT_S3_S6_iiiiiiiiPKfS8_S8_S8_bi:
	.zero		472


//--------------------- .nv.constant0._ZN17fastertransformer28add_QK_bias_transform_varlenI6__halfEEvPaS2_PKaPKT_S4_S7_iiiiiiiiPKfS9_S9_S9_b --------------------------
	.section	.nv.constant0._ZN17fastertransformer28add_QK_bias_transform_varlenI6__halfEEvPaS2_PKaPKT_S4_S7_iiiiiiiiPKfS9_S9_S9_b,"a",@progbits
	.sectionflags	@""
	.align	4
.nv.constant0._ZN17fastertransformer28add_QK_bias_transform_varlenI6__halfEEvPaS2_PKaPKT_S4_S7_iiiiiiiiPKfS9_S9_S9_b:
	.zero		465


//--------------------- .nv.constant0._ZN17fastertransformer28add_QK_bias_transform_varlenIfEEvPaS1_PKaPKT_S3_S6_iiiiiiiiPKfS8_S8_S8_b --------------------------
	.section	.nv.constant0._ZN17fastertransformer28add_QK_bias_transform_varlenIfEEvPaS1_PKaPKT_S3_S6_iiiiiiiiPKfS8_S8_S8_b,"a",@progbits
	.sectionflags	@""
	.align	4
.nv.constant0._ZN17fastertransformer28add_QK_bias_transform_varlenIfEEvPaS1_PKaPKT_S3_S6_iiiiiiiiPKfS8_S8_S8_b:
	.zero		465


//--------------------- .nv.constant0._ZN17fastertransformer28add_QK_bias_transform_varlenI6__halfEEvPaS2_PKiPKT_S4_S7_iiiiiiiiPKfS9_S9_S9_S9_S9_b --------------------------
	.section	.nv.constant0._ZN17fastertransformer28add_QK_bias_transform_varlenI6__halfEEvPaS2_PKiPKT_S4_S7_iiiiiiiiPKfS9_S9_S9_S9_S9_b,"a",@progbits
	.sectionflags	@""
	.align	4
.nv.constant0._ZN17fastertransformer28add_QK_bias_transform_varlenI6__halfEEvPaS2_PKiPKT_S4_S7_iiiiiiiiPKfS9_S9_S9_S9_S9_b:
	.zero		481


//--------------------- .nv.constant0._ZN17fastertransformer21add_QK_bias_transformI6__halfEEvPaS2_PKiPKT_S4_S7_iiiiiiPKfS9_S9_S9_S9_S9_b --------------------------
	.section	.nv.constant0._ZN17fastertransformer21add_QK_bias_transformI6__halfEEvPaS2_PKiPKT_S4_S7_iiiiiiPKfS9_S9_S9_S9_S9_b,"a",@progbits
	.sectionflags	@""
	.align	4
.nv.constant0._ZN17fastertransformer21add_QK_bias_transformI6__halfEEvPaS2_PKiPKT_S4_S7_iiiiiiPKfS9_S9_S9_S9_S9_b:
	.zero		473


//--------------------- .nv.constant0._ZN17fastertransformer28add_QK_bias_transform_varlenIfEEvPaS1_PKiPKT_S3_S6_iiiiiiiiPKfS8_S8_S8_S8_S8_b --------------------------
	.section	.nv.constant0._ZN17fastertransformer28add_QK_bias_transform_varlenIfEEvPaS1_PKiPKT_S3_S6_iiiiiiiiPKfS8_S8_S8_S8_S8_b,"a",@progbits
	.sectionflags	@""
	.align	4
.nv.constant0._ZN17fastertransformer28add_QK_bias_transform_varlenIfEEvPaS1_PKiPKT_S3_S6_iiiiiiiiPKfS8_S8_S8_S8_S8_b:
	.zero		481


//--------------------- .nv.constant0._ZN17fastertransformer21add_QK_bias_transformIfEEvPaS1_PKiPKT_S3_S6_iiiiiiPKfS8_S8_S8_S8_S8_b --------------------------
	.section	.nv.constant0._ZN17fastertransformer21add_QK_bias_transformIfEEvPaS1_PKiPKT_S3_S6_iiiiiiPKfS8_S8_S8_S8_S8_b,"a",@progbits
	.sectionflags	@""
	.align	4
.nv.constant0._ZN17fastertransformer21add_QK_bias_transformIfEEvPaS1_PKiPKT_S3_S6_iiiiiiPKfS8_S8_S8_S8_S8_b:
	.zero		473


//--------------------- .nv.constant0._ZN17fastertransformer36add_V_bias_transform_rebuild_paddingI6__halfEEvPaPKiPKT_S4_iiiiiiPKfS9_S9_b --------------------------
	.section	.nv.constant0._ZN17fastertransformer36add_V_bias_transform_rebuild_paddingI6__halfEEvPaPKiPKT_S4_iiiiiiPKfS9_S9_b,"a",@progbits
	.sectionflags	@""
	.align	4
.nv.constant0._ZN17fastertransformer36add_V_bias_transform_rebuild_paddingI6__halfEEvPaPKiPKT_S4_iiiiiiPKfS9_S9_b:
	.zero		433


//--------------------- .nv.constant0._ZN17fastertransformer20add_V_bias_transformI6__halfEEvPaPKiPKT_iiiiiPKfS9_S9_b --------------------------
	.section	.nv.constant0._ZN17fastertransformer20add_V_bias_transformI6__halfEEvPaPKiPKT_iiiiiPKfS9_S9_b,"a",@progbits
	.sectionflags	@""
	.align	4
.nv.constant0._ZN17fastertransformer20add_V_bias_transformI6__halfEEvPaPKiPKT_iiiiiPKfS9_S9_b:
	.zero		425


//--------------------- .nv.constant0._ZN17fastertransformer24mappingRemovePaddingDataEPiPKii --------------------------
	.section	.nv.constant0._ZN17fastertransformer24mappingRemovePaddingDataEPiPKii,"a",@progbits
	.sectionflags	@""
	.align	4
.nv.constant0._ZN17fastertransformer24mappingRemovePaddingDataEPiPKii:
	.zero		372


//--------------------- .text._ZN17fastertransformer47add_V_bias_transform_rebuild_padding_varlen_rowI6__halfEEvPaPKaPKT_PKiiiiiiiiPKfSB_bi --------------------------
	.section	.text._ZN17fastertransformer47add_V_bias_transform_rebuild_padding_varlen_rowI6__halfEEvPaPKaPKT_PKiiiiiiiiPKfSB_bi,"ax",@progbits
	.sectioninfo	@"SHI_REGISTERS=25"
	.align	128
        .global         _ZN17fastertransformer47add_V_bias_transform_rebuild_padding_varlen_rowI6__halfEEvPaPKaPKT_PKiiiiiiiiPKfSB_bi
        .type           _ZN17fastertransformer47add_V_bias_transform_rebuild_padding_varlen_rowI6__halfEEvPaPKaPKT_PKiiiiiiiiPKfSB_bi,@function
        .size           _ZN17fastertransformer47add_V_bias_transform_rebuild_padding_varlen_rowI6__halfEEvPaPKaPKT_PKiiiiiiiiPKfSB_bi,(.L_x_122 - _ZN17fastertransformer47add_V_bias_transform_rebuild_padding_varlen_rowI6__halfEEvPaPKaPKT_PKiiiiiiiiPKfSB_bi)
        .other          _ZN17fastertransformer47add_V_bias_transform_rebuild_padding_varlen_rowI6__halfEEvPaPKaPKT_PKiiiiiiiiPKfSB_bi,@"STO_CUDA_ENTRY STV_DEFAULT"
_ZN17fastertransformer47add_V_bias_transform_rebuild_padding_varlen_rowI6__halfEEvPaPKaPKT_PKiiiiiiiiPKfSB_bi:
.text._ZN17fastertransformer47add_V_bias_transform_rebuild_padding_varlen_rowI6__halfEEvPaPKaPKT_PKiiiiiiiiPKfSB_bi:
[----:B------:R-:W-:Y:S02]  /*0000*/  IMAD.MOV.U32 R1, RZ, RZ, c[0x0][0x28] ;  /* 0x00000a00ff017624 */ /* 0x000fe400078e00ff */
[----:B------:R-:W0:Y:S01]  /*0010*/  S2R R2, SR_CTAID.Y ;  /* 0x0000000000027919 */ /* 0x000e220000002600 */
[----:B------:R-:W-:Y:S01]  /*0020*/  ULDC.64 UR6, c[0x0][0x118] ;  /* 0x0000460000067ab9 */ /* 0x000fe20000000a00 */
[----:B------:R-:W-:Y:S01]  /*0030*/  BSSY B0, `(.L_x_0) ;  /* 0x0000022000007945 */ /* 0x000fe20003800000 */
[----:B------:R-:W-:Y:S01]  /*0040*/  IMAD.MOV.U32 R7, RZ, RZ, -0x1 ;  /* 0xffffffffff077424 */ /* 0x000fe200078e00ff */
[----:B------:R-:W0:Y:S04]  /*0050*/  S2R R3, SR_TID.Y ;  /* 0x0000000000037919 */ /* 0x000e280000002200 */
[----:B------:R-:W1:Y:S04]  /*0060*/  S2R R10, SR_TID.X ;  /* 0x00000000000a7919 */ /* 0x000e680000002100 */
[----:B------:R-:W2:Y:S04]  /*0070*/  S2R R0, SR_CTAID.Z ;  /* 0x0000000000007919 */ /* 0x000ea80000002700 */
[----:B------:R-:W3:Y:S01]  /*0080*/  S2R R4, SR_CTAID.X ;  /* 0x0000000000047919 */ /* 0x000ee20000002500 */
[----:B0-----:R-:W-:-:S05]  /*0090*/  IMAD R5, R2, 0x20, R3 ;  /* 0x0000002002057824 */ /* 0x001fca00078e0203 */
[----:B------:R-:W-:-:S13]  /*00a0*/  ISETP.GE.AND P0, PT, R5, c[0x0][0x188], PT ;  /* 0x0000620005007a0c */ /* 0x000fda0003f06270 */
[----:B------:R-:W-:Y:S05]  /*00b0*/  @P0 BRA `(.L_x_1) ;  /* 0x0000019000000947 */ /* 0x000fea0003800000 */
[----:B-123--:R-:W0:Y:S01]  /*00c0*/  I2F.U32.RP R8, c[0x0][0x190] ;  /* 0x0000640000087b06 */ /* 0x00ee220000209000 */
[----:B------:R-:W-:-:S07]  /*00d0*/  ISETP.NE.U32.AND P2, PT, RZ, c[0x0][0x190], PT ;  /* 0x00006400ff007a0c */ /* 0x000fce0003f45070 */
[----:B0-----:R-:W0:Y:S02]  /*00e0*/  MUFU.RCP R8, R8 ;  /* 0x0000000800087308 */ /* 0x001e240000001000 */
[----:B0-----:R-:W-:-:S06]  /*00f0*/  IADD3 R6, R8, 0xffffffe, RZ ;  /* 0x0ffffffe08067810 */ /* 0x001fcc0007ffe0ff */
[----:B------:R0:W1:Y:S02]  /*0100*/  F2I.FTZ.U32.TRUNC.NTZ R7, R6 ;  /* 0x0000000600077305 */ /* 0x000064000021f000 */
[----:B0-----:R-:W-:Y:S02]  /*0110*/  IMAD.MOV.U32 R6, RZ, RZ, RZ ;  /* 0x000000ffff067224 */ /* 0x001fe400078e00ff */
[----:B-1----:R-:W-:-:S04]  /*0120*/  IMAD.MOV R9, RZ, RZ, -R7 ;  /* 0x000000ffff097224 */ /* 0x002fc800078e0a07 */
[----:B------:R-:W-:-:S04]  /*0130*/  IMAD R9, R9, c[0x0][0x190], RZ ;  /* 0x0000640009097a24 */ /* 0x000fc800078e02ff */
[----:B------:R-:W-:-:S06]  /*0140*/  IMAD.HI.U32 R7, R7, R9, R6 ;  /* 0x0000000907077227 */ /* 0x000fcc00078e0006 */
[----:B------:R-:W-:-:S04]  /*0150*/  IMAD.HI.U32 R7, R7, R0, RZ ;  /* 0x0000000007077227 */ /* 0x000fc800078e00ff */
[----:B------:R-:W-:-:S04]  /*0160*/  IMAD.MOV R9, RZ, RZ, -R7 ;  /* 0x000000ffff097224 */ /* 0x000fc800078e0a07 */
[----:B------:R-:W-:-:S05]  /*0170*/  IMAD R9, R9, c[0x0][0x190], R0 ;  /* 0x0000640009097a24 */ /* 0x000fca00078e0200 */
[----:B------:R-:W-:-:S13]  /*0180*/  ISETP.GE.U32.AND P0, PT, R9, c[0x0][0x190], PT ;  /* 0x0000640009007a0c */ /* 0x000fda0003f06070 */
[----:B------:R-:W-:Y:S02]  /*0190*/  @P0 IADD3 R9, R9, -c[0x0][0x190], RZ ;  /* 0x8000640009090a10 */ /* 0x000fe40007ffe0ff */
[----:B------:R-:W-:Y:S02]  /*01a0*/  @P0 IADD3 R7, R7, 0x1, RZ ;  /* 0x0000000107070810 */ /* 0x000fe40007ffe0ff */
[----:B------:R-:W-:-:S13]  /*01b0*/  ISETP.GE.U32.AND P1, PT, R9, c[0x0][0x190], PT ;  /* 0x0000640009007a0c */ /* 0x000fda0003f26070 */
[----:B------:R-:W-:Y:S02]  /*01c0*/  @P1 IADD3 R7, R7, 0x1, RZ ;  /* 0x0000000107071810 */ /* 0x000fe40007ffe0ff */
[----:B------:R-:W-:-:S05]  /*01d0*/  @!P2 LOP3.LUT R7, RZ, c[0x0][0x190], RZ, 0x33, !PT ;  /* 0x00006400ff07aa12 */ /* 0x000fca00078e33ff */
[----:B------:R-:W-:Y:S01]  /*01e0*/  IMAD R6, R7, c[0x0][0x188], RZ ;  /* 0x0000620007067a24 */ /* 0x000fe200078e02ff */
[----:B------:R-:W-:-:S04]  /*01f0*/  SHF.R.S32.HI R7, RZ, 0x1f, R5 ;  /* 0x0000001fff077819 */ /* 0x000fc80000011405 */
[----:B------:R-:W-:-:S04]  /*0200*/  IADD3 R5, P0, R5, R6, RZ ;  /* 0x0000000605057210 */ /* 0x000fc80007f1e0ff */
[----:B------:R-:W-:Y:S02]  /*0210*/  LEA.HI.X.SX32 R8, R6, R7, 0x1, P0 ;  /* 0x0000000706087211 */ /* 0x000fe400000f0eff */
[----:B------:R-:W-:-:S04]  /*0220*/  LEA R6, P0, R5, c[0x0][0x178], 0x2 ;  /* 0x00005e0005067a11 */ /* 0x000fc800078010ff */
[----:B------:R-:W-:-:S06]  /*0230*/  LEA.HI.X R7, R5, c[0x0][0x17c], R8, 0x2, P0 ;  /* 0x00005f0005077a11 */ /* 0x000fcc00000f1408 */
[----:B------:R0:W5:Y:S03]  /*0240*/  LDG.E.CONSTANT R7, [R6.64] ;  /* 0x0000000606077981 */ /* 0x000166000c1e9900 */
.L_x_1:
[----:B-123--:R-:W-:Y:S05]  /*0250*/  BSYNC B0 ;  /* 0x0000000000007941 */ /* 0x00efea0003800000 */
.L_x_0:
[----:B-----5:R-:W-:Y:S01]  /*0260*/  ISETP.NE.AND P0, PT, R7, -0x1, PT ;  /* 0xffffffff0700780c */ /* 0x020fe20003f05270 */
[----:B------:R-:W-:Y:S01]  /*0270*/  BSSY B0, `(.L_x_2) ;  /* 0x0000045000007945 */ /* 0x000fe20003800000 */
[----:B------:R-:W-:-:S05]  /*0280*/  SHF.L.U32 R5, R10, 0x2, RZ ;  /* 0x000000020a057819 */ /* 0x000fca00000006ff */
[----:B0-----:R-:W-:-:S06]  /*0290*/  IMAD R6, R3, 0x21, R5 ;  /* 0x0000002103067824 */ /* 0x001fcc00078e0205 */
[----:B------:R-:W-:Y:S05]  /*02a0*/  @!P0 BRA `(.L_x_3) ;  /* 0x000003d000008947 */ /* 0x000fea0003800000 */
[----:B------:R-:W0:Y:S01]  /*02b0*/  I2F.U32.RP R10, c[0x0][0x190] ;  /* 0x00006400000a7b06 */ /* 0x000e220000209000 */
[----:B------:R-:W-:Y:S01]  /*02c0*/  ISETP.NE.U32.AND P1, PT, RZ, c[0x0][0x190], PT ;  /* 0x00006400ff007a0c */ /* 0x000fe20003f25070 */
[----:B------:R-:W-:-:S06]  /*02d0*/  HFMA2.MMA R14, -RZ, RZ, 0, 2.384185791015625e-07 ;  /* 0x00000004ff0e7435 */ /* 0x000fcc00000001ff */
[----:B0-----:R-:W0:Y:S02]  /*02e0*/  MUFU.RCP R10, R10 ;  /* 0x0000000a000a7308 */ /* 0x001e240000001000 */
[----:B0-----:R-:W-:-:S06]  /*02f0*/  IADD3 R8, R10, 0xffffffe, RZ ;  /* 0x0ffffffe0a087810 */ /* 0x001fcc0007ffe0ff */
[----:B------:R0:W1:Y:S02]  /*0300*/  F2I.FTZ.U32.TRUNC.NTZ R9, R8 ;  /* 0x0000000800097305 */ /* 0x000064000021f000 */
[----:B0-----:R-:W-:Y:S02]  /*0310*/  IMAD.MOV.U32 R8, RZ, RZ, RZ ;  /* 0x000000ffff087224 */ /* 0x001fe400078e00ff */
[----:B-1----:R-:W-:-:S04]  /*0320*/  IMAD.MOV R11, RZ, RZ, -R9 ;  /* 0x000000ffff0b7224 */ /* 0x002fc800078e0a09 */
[----:B------:R-:W-:-:S04]  /*0330*/  IMAD R11, R11, c[0x0][0x190], RZ ;  /* 0x000064000b0b7a24 */ /* 0x000fc800078e02ff */
[----:B------:R-:W-:-:S04]  /*0340*/  IMAD.HI.U32 R11, R9, R11, R8 ;  /* 0x0000000b090b7227 */ /* 0x000fc800078e0008 */
[----:B------:R-:W-:Y:S02]  /*0350*/  IMAD R8, R4, 0x20, R5 ;  /* 0x0000002004087824 */ /* 0x000fe400078e0205 */
[----:B------:R-:W-:-:S04]  /*0360*/  IMAD.HI.U32 R11, R11, R0, RZ ;  /* 0x000000000b0b7227 */ /* 0x000fc800078e00ff */
[----:B------:R-:W-:-:S04]  /*0370*/  IMAD.MOV R11, RZ, RZ, -R11 ;  /* 0x000000ffff0b7224 */ /* 0x000fc800078e0a0b */
[----:B------:R-:W-:-:S05]  /*0380*/  IMAD R11, R11, c[0x0][0x190], R0 ;  /* 0x000064000b0b7a24 */ /* 0x000fca00078e0200 */
[----:B------:R-:W-:-:S13]  /*0390*/  ISETP.GE.U32.AND P0, PT, R11, c[0x0][0x190], PT ;  /* 0x000064000b007a0c */ /* 0x000fda0003f06070 */
[----:B------:R-:W-:-:S04]  /*03a0*/  @P0 IADD3 R11, R11, -c[0x0][0x190], RZ ;  /* 0x800064000b0b0a10 */ /* 0x000fc80007ffe0ff */
[----:B------:R-:W-:-:S13]  /*03b0*/  ISETP.GE.U32.AND P0, PT, R11, c[0x0][0x190], PT ;  /* 0x000064000b007a0c */ /* 0x000fda0003f06070 */
[----:B------:R-:W-:Y:S02]  /*03c0*/  @P0 IADD3 R11, R11, -c[0x0][0x190], RZ ;  /* 0x800064000b0b0a10 */ /* 0x000fe40007ffe0ff */
[----:B------:R-:W-:-:S05]  /*03d0*/  @!P1 LOP3.LUT R11, RZ, c[0x0][0x190], RZ, 0x33, !PT ;  /* 0x00006400ff0b9a12 */ /* 0x000fca00078e33ff */
[----:B------:R-:W-:-:S04]  /*03e0*/  IMAD R8, R11, c[0x0][0x194], R8 ;  /* 0x000065000b087a24 */ /* 0x000fc800078e0208 */
[----:B------:R-:W-:-:S05]  /*03f0*/  IMAD R7, R7, c[0x0][0x1b4], R8 ;  /* 0x00006d0007077a24 */ /* 0x000fca00078e0208 */
[----:B------:R-:W-:-:S05]  /*0400*/  SHF.R.S32.HI R7, RZ, 0x2, R7 ;  /* 0x00000002ff077819 */ /* 0x000fca0000011407 */
[----:B------:R-:W-:-:S05]  /*0410*/  IMAD.WIDE R14, R7, R14, c[0x0][0x168] ;  /* 0x00005a00070e7625 */ /* 0x000fca00078e020e */
[----:B------:R-:W2:Y:S01]  /*0420*/  LDG.E.CONSTANT R22, [R14.64] ;  /* 0x000000060e167981 */ /* 0x000ea2000c1e9900 */
[----:B------:R-:W-:Y:S02]  /*0430*/  IMAD.MOV.U32 R11, RZ, RZ, 0x2 ;  /* 0x00000002ff0b7424 */ /* 0x000fe400078e00ff */
[----:B------:R-:W-:Y:S02]  /*0440*/  IMAD.MOV.U32 R12, RZ, RZ, c[0x0][0x1a0] ;  /* 0x00006800ff0c7624 */ /* 0x000fe400078e00ff */
[----:B------:R-:W-:-:S04]  /*0450*/  IMAD.WIDE R10, R8, R11, c[0x0][0x170] ;  /* 0x00005c00080a7625 */ /* 0x000fc800078e020b */
[----:B------:R-:W-:Y:S01]  /*0460*/  IMAD.MOV.U32 R13, RZ, RZ, c[0x0][0x1a4] ;  /* 0x00006900ff0d7624 */ /* 0x000fe200078e00ff */
[----:B------:R-:W3:Y:S01]  /*0470*/  LDG.E.U16.CONSTANT R16, [R10.64] ;  /* 0x000000060a107981 */ /* 0x000ee2000c1e9500 */
[----:B------:R-:W-:-:S03]  /*0480*/  IMAD.MOV.U32 R8, RZ, RZ, c[0x0][0x1a8] ;  /* 0x00006a00ff087624 */ /* 0x000fc600078e00ff */
[----:B------:R-:W4:Y:S04]  /*0490*/  LDG.E.U16.CONSTANT R17, [R10.64+0x2] ;  /* 0x000002060a117981 */ /* 0x000f28000c1e9500 */
[----:B------:R-:W5:Y:S04]  /*04a0*/  LDG.E.U16.CONSTANT R19, [R10.64+0x4] ;  /* 0x000004060a137981 */ /* 0x000f68000c1e9500 */
[----:B------:R-:W3:Y:S01]  /*04b0*/  LDG.E.U16.CONSTANT R21, [R10.64+0x6] ;  /* 0x000006060a157981 */ /* 0x000ee2000c1e9500 */
[----:B------:R-:W-:-:S03]  /*04c0*/  MOV R9, c[0x0][0x1ac] ;  /* 0x00006b0000097a02 */ /* 0x000fc60000000f00 */
[----:B------:R0:W4:Y:S04]  /*04d0*/  LDG.E.CONSTANT R7, [R12.64] ;  /* 0x000000060c077981 */ /* 0x000128000c1e9900 */
[----:B------:R-:W5:Y:S01]  /*04e0*/  LDG.E.CONSTANT R8, [R8.64] ;  /* 0x0000000608087981 */ /* 0x000f62000c1e9900 */
[----:B--2---:R-:W1:Y:S08]  /*04f0*/  I2F.S8 R14, R22 ;  /* 0x00000016000e7306 */ /* 0x004e700000001400 */
[----:B------:R-:W2:Y:S08]  /*0500*/  I2F.S8 R18, R22.B1 ;  /* 0x1000001600127306 */ /* 0x000eb00000001400 */
[----:B------:R-:W1:Y:S08]  /*0510*/  I2F.S8 R20, R22.B2 ;  /* 0x2000001600147306 */ /* 0x000e700000001400 */
[----:B0-----:R-:W0:Y:S01]  /*0520*/  I2F.S8 R12, R22.B3 ;  /* 0x30000016000c7306 */ /* 0x001e220000001400 */
[----:B---3--:R-:W-:-:S02]  /*0530*/  HADD2.F32 R16, -RZ, R16.H0_H0 ;  /* 0x20000010ff107230 */ /* 0x008fc40000004100 */
[----:B----4-:R-:W-:Y:S02]  /*0540*/  HADD2.F32 R17, -RZ, R17.H0_H0 ;  /* 0x20000011ff117230 */ /* 0x010fe40000004100 */
[----:B-----5:R-:W-:Y:S02]  /*0550*/  HADD2.F32 R19, -RZ, R19.H0_H0 ;  /* 0x20000013ff137230 */ /* 0x020fe40000004100 */
[----:B------:R-:W-:Y:S01]  /*0560*/  HADD2.F32 R21, -RZ, R21.H0_H0 ;  /* 0x20000015ff157230 */ /* 0x000fe20000004100 */
[C---:B-1----:R-:W-:Y:S02]  /*0570*/  FFMA.FTZ R15, R7.reuse, R14, R16 ;  /* 0x0000000e070f7223 */ /* 0x042fe40000010010 */
[C---:B--2---:R-:W-:Y:S02]  /*0580*/  FFMA.FTZ R17, R7.reuse, R18, R17 ;  /* 0x0000001207117223 */ /* 0x044fe40000010011 */
[C---:B------:R-:W-:Y:S02]  /*0590*/  FFMA.FTZ R19, R7.reuse, R20, R19 ;  /* 0x0000001407137223 */ /* 0x040fe40000010013 */
[----:B0-----:R-:W-:-:S02]  /*05a0*/  FFMA.FTZ R21, R7, R12, R21 ;  /* 0x0000000c07157223 */ /* 0x001fc40000010015 */
[C---:B------:R-:W-:Y:S02]  /*05b0*/  FMUL.FTZ R15, R8.reuse, R15 ;  /* 0x0000000f080f7220 */ /* 0x040fe40000410000 */
[C---:B------:R-:W-:Y:S02]  /*05c0*/  FMUL.FTZ R17, R8.reuse, R17 ;  /* 0x0000001108117220 */ /* 0x040fe40000410000 */
[C---:B------:R-:W-:Y:S02]  /*05d0*/  FMUL.FTZ R19, R8.reuse, R19 ;  /* 0x0000001308137220 */ /* 0x040fe40000410000 */
[----:B------:R-:W-:Y:S01]  /*05e0*/  FMUL.FTZ R21, R8, R21 ;  /* 0x0000001508157220 */ /* 0x000fe20000410000 */
[----:B------:R-:W0:Y:S08]  /*05f0*/  F2I.S8.NTZ R15, R15 ;  /* 0x0000000f000f7305 */ /* 0x000e300000202100 */
[----:B------:R-:W1:Y:S08]  /*0600*/  F2I.S8.NTZ R17, R17 ;  /* 0x0000001100117305 */ /* 0x000e700000202100 */
[----:B------:R-:W2:Y:S08]  /*0610*/  F2I.S8.NTZ R19, R19 ;  /* 0x0000001300137305 */ /* 0x000eb00000202100 */
[----:B------:R-:W3:Y:S01]  /*0620*/  F2I.S8.NTZ R21, R21 ;  /* 0x0000001500157305 */ /* 0x000ee20000202100 */
[----:B0-----:R0:W-:Y:S04]  /*0630*/  STS.U8 [R6], R15 ;  /* 0x0000000f06007388 */ /* 0x0011e80000000000 */
[----:B-1----:R0:W-:Y:S04]  /*0640*/  STS.U8 [R6+0x1], R17 ;  /* 0x0000011106007388 */ /* 0x0021e80000000000 */
[----:B--2---:R0:W-:Y:S04]  /*0650*/  STS.U8 [R6+0x2], R19 ;  /* 0x0000021306007388 */ /* 0x0041e80000000000 */
[----:B---3--:R0:W-:Y:S01]  /*0660*/  STS.U8 [R6+0x3], R21 ;  /* 0x0000031506007388 */ /* 0x0081e20000000000 */
[----:B------:R-:W-:Y:S05]  /*0670*/  BRA `(.L_x_4) ;  /* 0x0000004000007947 */ /* 0x000fea0003800000 */
.L_x_3:
[----:B------:R0:W-:Y:S04]  /*0680*/  STS.U8 [R6+0x3], RZ ;  /* 0x000003ff06007388 */ /* 0x0001e80000000000 */
[----:B------:R0:W-:Y:S04]  /*0690*/  STS.U8 [R6+0x2], RZ ;  /* 0x000002ff06007388 */ /* 0x0001e80000000000 */
[----:B------:R0:W-:Y:S04]  /*06a0*/  STS.U8 [R6+0x1], RZ ;  /* 0x000001ff06007388 */ /* 0x0001e80000000000 */
[----:B------:R0:W-:Y:S02]  /*06b0*/  STS.U8 [R6], RZ ;  /* 0x000000ff06007388 */ /* 0x0001e40000000000 */
.L_x_4:
[----:B------:R-:W-:Y:S05]  /*06c0*/  BSYNC B0 ;  /* 0x0000000000007941 */ /* 0x000fea0003800000 */
.L_x_2:
[----:B------:R-:W-:Y:S01]  /*06d0*/  BAR.SYNC.DEFER_BLOCKING 0x0 ;  /* 0x0000000000007b1d */ /* 0x000fe20000010000 */
[----:B------:R-:W-:-:S02]  /*06e0*/  IMAD R10, R5, 0x21, R3 ;  /* 0x00000021050a7824 */ /* 0x000fc400078e0203 */
[----:B------:R-:W-:Y:S02]  /*06f0*/  IMAD R3, R4, 0x20, R3 ;  /* 0x0000002004037824 */ /* 0x000fe400078e0203 */
[----:B------:R-:W-:Y:S01]  /*0700*/  IMAD R2, R2, 0x20, R5 ;  /* 0x0000002002027824 */ /* 0x000fe200078e0205 */
[----:B------:R-:W-:Y:S02]  /*0710*/  ULDC.S8 UR4, c[0x0][0x1b0] ;  /* 0x00006c0000047ab9 */ /* 0x000fe40000000200 */
[----:B------:R-:W-:Y:S01]  /*0720*/  ISETP.NE.AND P0, PT, RZ, UR4, PT ;  /* 0x00000004ff007c0c */ /* 0x000fe2000bf05270 */
[----:B------:R1:W2:Y:S04]  /*0730*/  LDS.U8 R8, [R10] ;  /* 0x000000000a087984 */ /* 0x0002a80000000000 */
[----:B------:R1:W3:Y:S04]  /*0740*/  LDS.U8 R9, [R10+0x21] ;  /* 0x000021000a097984 */ /* 0x0002e80000000000 */
[----:B0-----:R1:W0:Y:S04]  /*0750*/  LDS.U8 R6, [R10+0x42] ;  /* 0x000042000a067984 */ /* 0x0012280000000000 */
[----:B------:R1:W4:Y:S01]  /*0760*/  LDS.U8 R7, [R10+0x63] ;  /* 0x000063000a077984 */ /* 0x0003220000000000 */
[----:B------:R-:W-:Y:S05]  /*0770*/  @!P0 BRA `(.L_x_5) ;  /* 0x000000b000008947 */ /* 0x000fea0003800000 */
[C---:B------:R-:W-:Y:S01]  /*0780*/  IMAD.SHL.U32 R5, R3.reuse, 0x2, RZ ;  /* 0x0000000203057824 */ /* 0x040fe200078e00ff */
[----:B------:R-:W-:-:S04]  /*0790*/  LOP3.LUT R4, R3, 0x1f, RZ, 0xc0, !PT ;  /* 0x0000001f03047812 */ /* 0x000fc800078ec0ff */
[----:B------:R-:W-:Y:S01]  /*07a0*/  LOP3.LUT R11, R5, 0xc, RZ, 0xc0, !PT ;  /* 0x0000000c050b7812 */ /* 0x000fe200078ec0ff */
[----:B------:R-:W-:-:S03]  /*07b0*/  IMAD.SHL.U32 R5, R3, 0x20, RZ ;  /* 0x0000002003057824 */ /* 0x000fc600078e00ff */
[----:B------:R-:W-:Y:S02]  /*07c0*/  LEA.HI R4, R4, R11, RZ, 0x1d ;  /* 0x0000000b04047211 */ /* 0x000fe400078fe8ff */
[----:B------:R-:W-:Y:S02]  /*07d0*/  LOP3.LUT R5, R5, 0xfffffc00, RZ, 0xc0, !PT ;  /* 0xfffffc0005057812 */ /* 0x000fe400078ec0ff */
[----:B-1----:R-:W-:Y:S02]  /*07e0*/  SHF.L.U32 R10, R4, 0x1, RZ ;  /* 0x00000001040a7819 */ /* 0x002fe400000006ff */
[----:B------:R-:W-:Y:S02]  /*07f0*/  LOP3.LUT R4, R5, 0x1c, R2, 0xf8, !PT ;  /* 0x0000001c05047812 */ /* 0x000fe400078ef802 */
[----:B------:R-:W-:-:S05]  /*0800*/  LOP3.LUT R3, R10, 0xfffffffe, R3, 0xe2, !PT ;  /* 0xfffffffe0a037812 */ /* 0x000fca00078ee203 */
[----:B------:R-:W-:Y:S01]  /*0810*/  IMAD R3, R3, 0x20, R4 ;  /* 0x0000002003037824 */ /* 0x000fe200078e0204 */
[----:B------:R-:W-:Y:S05]  /*0820*/  BRA `(.L_x_6) ;  /* 0x0000010000007947 */ /* 0x000fea0003800000 */
.L_x_5:
[----:B-1----:R-:W-:Y:S01]  /*0830*/  SHF.R.S32.HI R10, RZ, 0x1f, R3 ;  /* 0x0000001fff0a7819 */ /* 0x002fe20000011403 */
[----:B------:R-:W-:Y:S01]  /*0840*/  IMAD.SHL.U32 R4, R3, 0x4, RZ ;  /* 0x0000000403047824 */ /* 0x000fe200078e00ff */
[----:B------:R-:W-:Y:S02]  /*0850*/  SHF.R.S32.HI R5, RZ, 0x1f, R2 ;  /* 0x0000001fff057819 */ /* 0x000fe40000011402 */
[----:B------:R-:W-:Y:S02]  /*0860*/  LEA.HI R10, R10, R3, RZ, 0x3 ;  /* 0x000000030a0a7211 */ /* 0x000fe400078f18ff */
[----:B------:R-:W-:Y:S02]  /*0870*/  LEA.HI R5, R5, R2, RZ, 0x5 ;  /* 0x0000000205057211 */ /* 0x000fe400078f28ff */
[----:B------:R-:W-:Y:S02]  /*0880*/  LOP3.LUT R10, R10, 0x7ffffff8, RZ, 0xc0, !PT ;  /* 0x7ffffff80a0a7812 */ /* 0x000fe400078ec0ff */
[----:B------:R-:W-:-:S02]  /*0890*/  LOP3.LUT R5, R5, 0x3fffffe0, RZ, 0xc0, !PT ;  /* 0x3fffffe005057812 */ /* 0x000fc400078ec0ff */
[----:B------:R-:W-:Y:S01]  /*08a0*/  LOP3.LUT R4, R4, 0x4, RZ, 0xc0, !PT ;  /* 0x0000000404047812 */ /* 0x000fe200078ec0ff */
[----:B------:R-:W-:Y:S02]  /*08b0*/  IMAD.IADD R10, R3, 0x1, -R10 ;  /* 0x00000001030a7824 */ /* 0x000fe400078e0a0a */
[----:B------:R-:W-:Y:S01]  /*08c0*/  IMAD.IADD R5, R2, 0x1, -R5 ;  /* 0x0000000102057824 */ /* 0x000fe200078e0a05 */
[----:B------:R-:W-:Y:S02]  /*08d0*/  LOP3.LUT R4, R4, 0x7fffff8, R3, 0xf8, !PT ;  /* 0x07fffff804047812 */ /* 0x000fe400078ef803 */
[----:B------:R-:W-:Y:S02]  /*08e0*/  LOP3.LUT R3, R2, 0x4, RZ, 0xc0, !PT ;  /* 0x0000000402037812 */ /* 0x000fe400078ec0ff */
[----:B------:R-:W-:Y:S02]  /*08f0*/  LEA.HI R4, R5, R4, RZ, 0x1d ;  /* 0x0000000405047211 */ /* 0x000fe400078fe8ff */
[----:B------:R-:W-:-:S04]  /*0900*/  LEA.HI R3, R10, R3, RZ, 0x1f ;  /* 0x000000030a037211 */ /* 0x000fc800078ff8ff */
[----:B------:R-:W-:-:S05]  /*0910*/  LEA R3, R4, R3, 0x3 ;  /* 0x0000000304037211 */ /* 0x000fca00078e18ff */
[----:B------:R-:W-:Y:S02]  /*0920*/  IMAD.SHL.U32 R3, R3, 0x4, RZ ;  /* 0x0000000403037824 */ /* 0x000fe400078e00ff */
.L_x_6:
[----:B------:R-:W-:Y:S02]  /*0930*/  LOP3.LUT R2, R2, 0xffffffe0, RZ, 0xc0, !PT ;  /* 0xffffffe002027812 */ /* 0x000fe400078ec0ff */
[----:B--23--:R-:W-:-:S03]  /*0940*/  PRMT R9, R9, 0x7604, R8 ;  /* 0x0000760409097816 */ /* 0x00cfc60000000008 */
[----:B------:R-:W-:Y:S01]  /*0950*/  IMAD R5, R2, c[0x0][0x194], RZ ;  /* 0x0000650002057a24 */ /* 0x000fe200078e02ff */
[----:B0-----:R-:W-:-:S03]  /*0960*/  PRMT R6, R6, 0x7054, R9 ;  /* 0x0000705406067816 */ /* 0x001fc60000000009 */
[----:B------:R-:W-:Y:S01]  /*0970*/  IMAD R0, R0, c[0x0][0x198], R5 ;  /* 0x0000660000007a24 */ /* 0x000fe200078e0205 */
[----:B----4-:R-:W-:-:S03]  /*0980*/  PRMT R7, R7, 0x654, R6 ;  /* 0x0000065407077816 */ /* 0x010fc60000000006 */
[----:B------:R-:W-:-:S05]  /*0990*/  IMAD.IADD R0, R0, 0x1, R3 ;  /* 0x0000000100007824 */ /* 0x000fca00078e0203 */
[----:B------:R-:W-:-:S04]  /*09a0*/  LOP3.LUT R0, R0, 0xfffffffc, RZ, 0xc0, !PT ;  /* 0xfffffffc00007812 */ /* 0x000fc800078ec0ff */
[----:B------:R-:W-:-:S05]  /*09b0*/  IADD3 R2, P0, R0, c[0x0][0x160], RZ ;  /* 0x0000580000027a10 */ /* 0x000fca0007f1e0ff */
[----:B------:R-:W-:-:S05]  /*09c0*/  IMAD.X R3, RZ, RZ, c[0x0][0x164], P0 ;  /* 0x00005900ff037624 */ /* 0x000fca00000e06ff */
[----:B------:R-:W-:Y:S01]  /*09d0*/  STG.E [R2.64], R7 ;  /* 0x0000000702007986 */ /* 0x000fe2000c101906 */
[----:B------:R-:W-:Y:S05]  /*09e0*/  EXIT ;  /* 0x000000000000794d */ /* 0x000fea0003800000 */
.L_x_7:
[----:B------:R-:W-:-:S00]  /*09f0*/  BRA `(.L_x_7) ;  /* 0xfffffff000007947 */ /* 0x000fc0000383ffff */
[----:B------:R-:W-:-:S00]  /*0a00*/  NOP ;  /* 0x0000000000007918 */ /* 0x000fc00000000000 */
[----:B------:R-:W-:-:S00]  /*0a10*/  NOP ;  /* 0x0000000000007918 */ /* 0x000fc00000000000 */
[----:B------:R-:W-:-:S00]  /*0a20*/  NOP ;  /* 0x0000000000007918 */ /* 0x000fc00000000000 */
[----:B------:R-:W-:-:S00]  /*0a30*/  NOP ;  /* 0x0000000000007918 */ /* 0x000fc00000000000 */
[----:B------:R-:W-:-:S00]  /*0a40*/  NOP ;  /* 0x0000000000007918 */ /* 0x000fc00000000000 */
[----:B------:R-:W-:-:S00]  /*0a50*/  NOP ;  /* 0x0000000000007918 */ /* 0x000fc00000000000 */
[----:B------:R-:W-:-:S00]  /*0a60*/  NOP ;  /* 0x0000000000007918 */ /* 0x000fc00000000000 */
[----:B------:R-:W-:-:S00]  /*0a70*/  NOP ;  /* 0x0000000000007918 */ /* 0x000fc00000000000 */
.L_x_122:


//--------------------- .text._ZN17fastertransformer47add_V_bias_transform_rebuild_padding_varlen_rowIfEEvPaPKaPKT_PKiiiiiiiiPKfSA_bi --------------------------
	.section	.text._ZN17fastertransformer47add_V_bias_transform_rebuild_padding_varlen_rowIfEEvPaPKaPKT_PKiiiiiiiiPKfSA_bi,"ax",@progbits
	.sectioninfo	@"SHI_REGISTERS=24"
	.align	128
        .global         _ZN17fastertransformer47add_V_bias_transform_rebuild_padding_varlen_rowIfEEvPaPKaPKT_PKiiiiiiiiPKfSA_bi
        .type           _ZN17fastertransformer47add_V_bias_transform_rebuild_padding_varlen_rowIfEEvPaPKaPKT_PKiiiiiiiiPKfSA_bi,@function
        .size           _ZN17fastertransformer47add_V_bias_transform_rebuild_padding_varlen_rowIfEEvPaPKaPKT_PKiiiiiiiiPKfSA_bi,(.L_x_123 - _ZN17fastertransformer47add_V_bias_transform_rebuild_padding_varlen_rowIfEEvPaPKaPKT_PKiiiiiiiiPKfSA_bi)
        .other          _ZN17fastertransformer47add_V_bias_transform_rebuild_padding_varlen_rowIfEEvPaPKaPKT_PKiiiiiiiiPKfSA_bi,@"STO_CUDA_ENTRY STV_DEFAULT"
_ZN17fastertransformer47add_V_bias_transform_rebuild_padding_varlen_rowIfEEvPaPKaPKT_PKiiiiiiiiPKfSA_bi:
.text._ZN17fastertransformer47add_V_bias_transform_rebuild_padding_varlen_rowIfEEvPaPKaPKT_PKiiiiiiiiPKfSA_bi:
        /* <DEDUP_REMOVED lines=21> */
[----:B------:R-:W-:-:S05]  /*0150*/  IMAD.HI.U32 R7, R7, R0, RZ ;  /* 0x0000000007077227 */ /* 0x000fca00078e00ff */
[----:B------:R-:W-:-:S05]  /*0160*/  IADD3 R9, -R7, RZ, RZ ;  /* 0x000000ff07097210 */ /* 0x000fca0007ffe1ff */
        /* <DEDUP_REMOVED lines=14> */
.L_x_9:
[----:B-123--:R-:W-:Y:S05]  /*0250*/  BSYNC B0 ;  /* 0x0000000000007941 */ /* 0x00efea0003800000 */
.L_x_8:
[----:B-----5:R-:W-:Y:S01]  /*0260*/  ISETP.NE.AND P0, PT, R7, -0x1, PT ;  /* 0xffffffff0700780c */ /* 0x020fe20003f05270 */
[----:B------:R-:W-:Y:S01]  /*0270*/  IMAD.SHL.U32 R5, R10, 0x4, RZ ;  /* 0x000000040a057824 */ /* 0x000fe200078e00ff */
[----:B------:R-:W-:Y:S03]  /*0280*/  BSSY B0, `(.L_x_10) ;  /* 0x000003f000007945 */ /* 0x000fe60003800000 */
[----:B0-----:R-:W-:-:S08]  /*0290*/  IMAD R6, R3, 0x21, R5 ;  /* 0x0000002103067824 */ /* 0x001fd000078e0205 */
[----:B------:R-:W-:Y:S05]  /*02a0*/  @!P0 BRA `(.L_x_11) ;  /* 0x0000038000008947 */ /* 0x000fea0003800000 */
[----:B------:R-:W0:Y:S01]  /*02b0*/  I2F.U32.RP R10, c[0x0][0x190] ;  /* 0x00006400000a7b06 */ /* 0x000e220000209000 */
[----:B------:R-:W-:-:S07]  /*02c0*/  ISETP.NE.U32.AND P1, PT, RZ, c[0x0][0x190], PT ;  /* 0x00006400ff007a0c */ /* 0x000fce0003f25070 */
[----:B0-----:R-:W0:Y:S02]  /*02d0*/  MUFU.RCP R10, R10 ;  /* 0x0000000a000a7308 */ /* 0x001e240000001000 */
[----:B0-----:R-:W-:-:S06]  /*02e0*/  IADD3 R8, R10, 0xffffffe, RZ ;  /* 0x0ffffffe0a087810 */ /* 0x001fcc0007ffe0ff */
[----:B------:R0:W1:Y:S02]  /*02f0*/  F2I.FTZ.U32.TRUNC.NTZ R9, R8 ;  /* 0x0000000800097305 */ /* 0x000064000021f000 */
[----:B0-----:R-:W-:Y:S02]  /*0300*/  IMAD.MOV.U32 R8, RZ, RZ, RZ ;  /* 0x000000ffff087224 */ /* 0x001fe400078e00ff */
[----:B-1----:R-:W-:-:S04]  /*0310*/  IMAD.MOV R11, RZ, RZ, -R9 ;  /* 0x000000ffff0b7224 */ /* 0x002fc800078e0a09 */
[----:B------:R-:W-:-:S04]  /*0320*/  IMAD R11, R11, c[0x0][0x190], RZ ;  /* 0x000064000b0b7a24 */ /* 0x000fc800078e02ff */
[----:B------:R-:W-:Y:S01]  /*0330*/  IMAD.HI.U32 R11, R9, R11, R8 ;  /* 0x0000000b090b7227 */ /* 0x000fe200078e0008 */
[----:B------:R-:W-:-:S03]  /*0340*/  LEA R8, R4, R5, 0x5 ;  /* 0x0000000504087211 */ /* 0x000fc600078e28ff */
[----:B------:R-:W-:Y:S02]  /*0350*/  IMAD.MOV.U32 R9, RZ, RZ, 0x4 ;  /* 0x00000004ff097424 */ /* 0x000fe400078e00ff */
        /* <DEDUP_REMOVED lines=11> */
[----:B------:R-:W-:-:S06]  /*0410*/  IMAD.WIDE R14, R7, R9, c[0x0][0x168] ;  /* 0x00005a00070e7625 */ /* 0x000fcc00078e0209 */
[----:B------:R-:W2:Y:S01]  /*0420*/  LDG.E.CONSTANT R14, [R14.64] ;  /* 0x000000060e0e7981 */ /* 0x000ea2000c1e9900 */
[----:B------:R-:W-:Y:S02]  /*0430*/  IMAD.MOV.U32 R10, RZ, RZ, c[0x0][0x1a0] ;  /* 0x00006800ff0a7624 */ /* 0x000fe400078e00ff */
[----:B------:R-:W-:Y:S02]  /*0440*/  IMAD.MOV.U32 R11, RZ, RZ, c[0x0][0x1a4] ;  /* 0x00006900ff0b7624 */ /* 0x000fe400078e00ff */
[----:B------:R-:W-:Y:S01]  /*0450*/  IMAD.WIDE R8, R8, R9, c[0x0][0x170] ;  /* 0x00005c0008087625 */ /* 0x000fe200078e0209 */
[----:B------:R-:W-:Y:S02]  /*0460*/  MOV R13, c[0x0][0x1ac] ;  /* 0x00006b00000d7a02 */ /* 0x000fe40000000f00 */
[----:B------:R-:W3:Y:S01]  /*0470*/  LDG.E.CONSTANT R10, [R10.64] ;  /* 0x000000060a0a7981 */ /* 0x000ee2000c1e9900 */
[----:B------:R-:W-:-:S03]  /*0480*/  IMAD.MOV.U32 R12, RZ, RZ, c[0x0][0x1a8] ;  /* 0x00006a00ff0c7624 */ /* 0x000fc600078e00ff */
[----:B------:R-:W3:Y:S04]  /*0490*/  LDG.E.CONSTANT R16, [R8.64] ;  /* 0x0000000608107981 */ /* 0x000ee8000c1e9900 */
[----:B------:R-:W4:Y:S04]  /*04a0*/  LDG.E.CONSTANT R17, [R8.64+0x4] ;  /* 0x0000040608117981 */ /* 0x000f28000c1e9900 */
[----:B------:R-:W5:Y:S04]  /*04b0*/  LDG.E.CONSTANT R18, [R8.64+0x8] ;  /* 0x0000080608127981 */ /* 0x000f68000c1e9900 */
[----:B------:R-:W3:Y:S04]  /*04c0*/  LDG.E.CONSTANT R20, [R8.64+0xc] ;  /* 0x00000c0608147981 */ /* 0x000ee8000c1e9900 */
[----:B------:R-:W5:Y:S01]  /*04d0*/  LDG.E.CONSTANT R12, [R12.64] ;  /* 0x000000060c0c7981 */ /* 0x000f62000c1e9900 */
[----:B--2---:R-:W3:Y:S08]  /*04e0*/  I2F.S8 R7, R14 ;  /* 0x0000000e00077306 */ /* 0x004ef00000001400 */
[----:B------:R-:W4:Y:S08]  /*04f0*/  I2F.S8 R15, R14.B1 ;  /* 0x1000000e000f7306 */ /* 0x000f300000001400 */
[----:B------:R-:W5:Y:S08]  /*0500*/  I2F.S8 R19, R14.B2 ;  /* 0x2000000e00137306 */ /* 0x000f700000001400 */
[----:B------:R-:W0:Y:S01]  /*0510*/  I2F.S8 R21, R14.B3 ;  /* 0x3000000e00157306 */ /* 0x000e220000001400 */
[----:B---3--:R-:W-:-:S02]  /*0520*/  FFMA.FTZ R7, R10, R7, R16 ;  /* 0x000000070a077223 */ /* 0x008fc40000010010 */
[C---:B----4-:R-:W-:Y:S02]  /*0530*/  FFMA.FTZ R15, R10.reuse, R15, R17 ;  /* 0x0000000f0a0f7223 */ /* 0x050fe40000010011 */
[----:B-----5:R-:W-:Y:S02]  /*0540*/  FFMA.FTZ R19, R10, R19, R18 ;  /* 0x000000130a137223 */ /* 0x020fe40000010012 */
[C---:B------:R-:W-:Y:S02]  /*0550*/  FMUL.FTZ R7, R12.reuse, R7 ;  /* 0x000000070c077220 */ /* 0x040fe40000410000 */
[----:B------:R-:W-:Y:S02]  /*0560*/  FMUL.FTZ R15, R12, R15 ;  /* 0x0000000f0c0f7220 */ /* 0x000fe40000410000 */
[----:B0-----:R-:W-:Y:S02]  /*0570*/  FFMA.FTZ R21, R10, R21, R20 ;  /* 0x000000150a157223 */ /* 0x001fe40000010014 */
[----:B------:R-:W-:-:S02]  /*0580*/  FMUL.FTZ R19, R12, R19 ;  /* 0x000000130c137220 */ /* 0x000fc40000410000 */
        /* <DEDUP_REMOVED lines=10> */
.L_x_11:
[----:B------:R0:W-:Y:S04]  /*0630*/  STS.U8 [R6+0x3], RZ ;  /* 0x000003ff06007388 */ /* 0x0001e80000000000 */
[----:B------:R0:W-:Y:S04]  /*0640*/  STS.U8 [R6+0x2], RZ ;  /* 0x000002ff06007388 */ /* 0x0001e80000000000 */
[----:B------:R0:W-:Y:S04]  /*0650*/  STS.U8 [R6+0x1], RZ ;  /* 0x000001ff06007388 */ /* 0x0001e80000000000 */
[----:B------:R0:W-:Y:S02]  /*0660*/  STS.U8 [R6], RZ ;  /* 0x000000ff06007388 */ /* 0x0001e40000000000 */
.L_x_12:
[----:B------:R-:W-:Y:S05]  /*0670*/  BSYNC B0 ;  /* 0x0000000000007941 */ /* 0x000fea0003800000 */
.L_x_10:
        /* <DEDUP_REMOVED lines=22> */
.L_x_13:
        /* <DEDUP_REMOVED lines=16> */
.L_x_14:
        /* <DEDUP_REMOVED lines=12> */
.L_x_15:
        /* <DEDUP_REMOVED lines=14> */
.L_x_123:


//--------------------- .text._ZN17fastertransformer43add_V_bias_transform_rebuild_padding_varlenI6__halfEEvPaPKaPKT_PKiiiiiiiiPKfSB_b --------------------------
	.section	.text._ZN17fastertransformer43add_V_bias_transform_rebuild_padding_varlenI6__halfEEvPaPKaPKT_PKiiiiiiiiPKfSB_b,"ax",@progbits
	.sectioninfo	@"SHI_REGISTERS=25"
	.align	128
        .global         _ZN17fastertransformer43add_V_bias_transform_rebuild_padding_varlenI6__halfEEvPaPKaPKT_PKiiiiiiiiPKfSB_b
        .type           _ZN17fastertransformer43add_V_bias_transform_rebuild_padding_varlenI6__halfEEvPaPKaPKT_PKiiiiiiiiPKfSB_b,@function
        .size           _ZN17fastertransformer43add_V_bias_transform_rebuild_padding_varlenI6__halfEEvPaPKaPKT_PKiiiiiiiiPKfSB_b,(.L_x_124 - _ZN17fastertransformer43add_V_bias_transform_rebuild_padding_varlenI6__halfEEvPaPKaPKT_PKiiiiiiiiPKfSB_b)
        .other          _ZN17fastertransformer43add_V_bias_transform_rebuild_padding_varlenI6__halfEEvPaPKaPKT_PKiiiiiiiiPKfSB_b,@"STO_CUDA_ENTRY STV_DEFAULT"
_ZN17fastertransformer43add_V_bias_transform_rebuild_padding_varlenI6__halfEEvPaPKaPKT_PKiiiiiiiiPKfSB_b:
.text._ZN17fastertransformer43add_V_bias_transform_rebuild_padding_varlenI6__halfEEvPaPKaPKT_PKiiiiiiiiPKfSB_b:
        /* <DEDUP_REMOVED lines=37> */
.L_x_17:
[----:B-123--:R-:W-:Y:S05]  /*0250*/  BSYNC B0 ;  /* 0x0000000000007941 */ /* 0x00efea0003800000 */
.L_x_16:
        /* <DEDUP_REMOVED lines=10> */
[----:B0-----:R-:W-:Y:S01]  /*0300*/  IMAD.MOV.U32 R8, RZ, RZ, RZ ;  /* 0x000000ffff087224 */ /* 0x001fe200078e00ff */
[----:B-1----:R-:W-:-:S05]  /*0310*/  IADD3 R11, RZ, -R9, RZ ;  /* 0x80000009ff0b7210 */ /* 0x002fca0007ffe0ff */
        /* <DEDUP_REMOVED lines=11> */
[----:B------:R-:W-:-:S05]  /*03d0*/  IMAD R8, R11, c[0x0][0x194], R8 ;  /* 0x000065000b087a24 */ /* 0x000fca00078e0208 */
[C---:B------:R-:W-:Y:S02]  /*03e0*/  LOP3.LUT R9, R8.reuse, 0xffffffe0, RZ, 0xc0, !PT ;  /* 0xffffffe008097812 */ /* 0x040fe400078ec0ff */
[----:B------:R-:W-:-:S05]  /*03f0*/  LOP3.LUT R10, R8, 0x1f, RZ, 0xc0, !PT ;  /* 0x0000001f080a7812 */ /* 0x000fca00078ec0ff */
[----:B------:R-:W-:-:S04]  /*0400*/  IMAD R10, R9, c[0x0][0x180], R10 ;  /* 0x00006000090a7a24 */ /* 0x000fc800078e020a */
[----:B------:R-:W-:-:S05]  /*0410*/  IMAD R10, R7, 0x20, R10 ;  /* 0x00000020070a7824 */ /* 0x000fca00078e020a */
[----:B------:R-:W-:-:S04]  /*0420*/  LOP3.LUT R10, R10, 0xfffffffc, RZ, 0xc0, !PT ;  /* 0xfffffffc0a0a7812 */ /* 0x000fc800078ec0ff */
[----:B------:R-:W-:-:S05]  /*0430*/  IADD3 R14, P0, R10, c[0x0][0x168], RZ ;  /* 0x00005a000a0e7a10 */ /* 0x000fca0007f1e0ff */
[----:B------:R-:W-:Y:S02]  /*0440*/  IMAD.X R15, RZ, RZ, c[0x0][0x16c], P0 ;  /* 0x00005b00ff0f7624 */ /* 0x000fe400000e06ff */
[----:B------:R-:W-:-:S03]  /*0450*/  IMAD.MOV.U32 R11, RZ, RZ, 0x2 ;  /* 0x00000002ff0b7424 */ /* 0x000fc600078e00ff */
[----:B------:R-:W2:Y:S01]  /*0460*/  LDG.E.CONSTANT R22, [R14.64] ;  /* 0x000000060e167981 */ /* 0x000ea2000c1e9900 */
[----:B------:R-:W-:Y:S01]  /*0470*/  IMAD.WIDE R10, R8, R11, c[0x0][0x170] ;  /* 0x00005c00080a7625 */ /* 0x000fe200078e020b */
[----:B------:R-:W-:-:S03]  /*0480*/  MOV R12, c[0x0][0x1a0] ;  /* 0x00006800000c7a02 */ /* 0x000fc60000000f00 */
[----:B------:R-:W-:Y:S01]  /*0490*/  IMAD.MOV.U32 R13, RZ, RZ, c[0x0][0x1a4] ;  /* 0x00006900ff0d7624 */ /* 0x000fe200078e00ff */
[----:B------:R-:W3:Y:S01]  /*04a0*/  LDG.E.U16.CONSTANT R16, [R10.64] ;  /* 0x000000060a107981 */ /* 0x000ee2000c1e9500 */
[----:B------:R-:W-:-:S03]  /*04b0*/  IMAD.MOV.U32 R8, RZ, RZ, c[0x0][0x1a8] ;  /* 0x00006a00ff087624 */ /* 0x000fc600078e00ff */
[----:B------:R-:W4:Y:S04]  /*04c0*/  LDG.E.U16.CONSTANT R17, [R10.64+0x2] ;  /* 0x000002060a117981 */ /* 0x000f28000c1e9500 */
[----:B------:R-:W5:Y:S04]  /*04d0*/  LDG.E.U16.CONSTANT R19, [R10.64+0x4] ;  /* 0x000004060a137981 */ /* 0x000f68000c1e9500 */
[----:B------:R-:W3:Y:S01]  /*04e0*/  LDG.E.U16.CONSTANT R21, [R10.64+0x6] ;  /* 0x000006060a157981 */ /* 0x000ee2000c1e9500 */
[----:B------:R-:W-:-:S03]  /*04f0*/  IMAD.MOV.U32 R9, RZ, RZ, c[0x0][0x1ac] ;  /* 0x00006b00ff097624 */ /* 0x000fc600078e00ff */
[----:B------:R0:W3:Y:S04]  /*0500*/  LDG.E.CONSTANT R7, [R12.64] ;  /* 0x000000060c077981 */ /* 0x0000e8000c1e9900 */
[----:B------:R-:W4:Y:S01]  /*0510*/  LDG.E.CONSTANT R8, [R8.64] ;  /* 0x0000000608087981 */ /* 0x000f22000c1e9900 */
        /* <DEDUP_REMOVED lines=25> */
.L_x_19:
[----:B------:R0:W-:Y:S04]  /*06b0*/  STS.U8 [R6+0x3], RZ ;  /* 0x000003ff06007388 */ /* 0x0001e80000000000 */
[----:B------:R0:W-:Y:S04]  /*06c0*/  STS.U8 [R6+0x2], RZ ;  /* 0x000002ff06007388 */ /* 0x0001e80000000000 */
[----:B------:R0:W-:Y:S04]  /*06d0*/  STS.U8 [R6+0x1], RZ ;  /* 0x000001ff06007388 */ /* 0x0001e80000000000 */
[----:B------:R0:W-:Y:S02]  /*06e0*/  STS.U8 [R6], RZ ;  /* 0x000000ff06007388 */ /* 0x0001e40000000000 */
.L_x_20:
[----:B------:R-:W-:Y:S05]  /*06f0*/  BSYNC B0 ;  /* 0x0000000000007941 */ /* 0x000fea0003800000 */
.L_x_18:
        /* <DEDUP_REMOVED lines=11> */
[C---:B------:R-:W-:Y:S02]  /*07b0*/  SHF.L.U32 R5, R3.reuse, 0x1, RZ ;  /* 0x0000000103057819 */ /* 0x040fe400000006ff */
[----:B------:R-:W-:-:S02]  /*07c0*/  LOP3.LUT R4, R3, 0x1f, RZ, 0xc0, !PT ;  /* 0x0000001f03047812 */ /* 0x000fc400078ec0ff */
[----:B------:R-:W-:Y:S01]  /*07d0*/  LOP3.LUT R11, R5, 0xc, RZ, 0xc0, !PT ;  /* 0x0000000c050b7812 */ /* 0x000fe200078ec0ff */
[----:B------:R-:W-:-:S03]  /*07e0*/  IMAD.SHL.U32 R5, R3, 0x20, RZ ;  /* 0x0000002003057824 */ /* 0x000fc600078e00ff */
[----:B------:R-:W-:Y:S02]  /*07f0*/  LEA.HI R4, R4, R11, RZ, 0x1d ;  /* 0x0000000b04047211 */ /* 0x000fe400078fe8ff */
[----:B------:R-:W-:-:S03]  /*0800*/  LOP3.LUT R5, R5, 0xfffffc00, RZ, 0xc0, !PT ;  /* 0xfffffc0005057812 */ /* 0x000fc600078ec0ff */
[----:B-1----:R-:W-:Y:S01]  /*0810*/  IMAD.SHL.U32 R10, R4, 0x2, RZ ;  /* 0x00000002040a7824 */ /* 0x002fe200078e00ff */
[----:B------:R-:W-:-:S04]  /*0820*/  LOP3.LUT R4, R5, 0x1c, R2, 0xf8, !PT ;  /* 0x0000001c05047812 */ /* 0x000fc800078ef802 */
[----:B------:R-:W-:-:S05]  /*0830*/  LOP3.LUT R3, R10, 0xfffffffe, R3, 0xe2, !PT ;  /* 0xfffffffe0a037812 */ /* 0x000fca00078ee203 */
[----:B------:R-:W-:Y:S01]  /*0840*/  IMAD R3, R3, 0x20, R4 ;  /* 0x0000002003037824 */ /* 0x000fe200078e0204 */
[----:B------:R-:W-:Y:S05]  /*0850*/  BRA `(.L_x_22) ;  /* 0x0000010000007947 */ /* 0x000fea0003800000 */
.L_x_21:
        /* <DEDUP_REMOVED lines=8> */
[----:B------:R-:W-:Y:S01]  /*08e0*/  IMAD.IADD R10, R3, 0x1, -R10 ;  /* 0x00000001030a7824 */ /* 0x000fe200078e0a0a */
[----:B------:R-:W-:Y:S02]  /*08f0*/  LOP3.LUT R4, R4, 0x7fffff8, R3, 0xf8, !PT ;  /* 0x07fffff804047812 */ /* 0x000fe400078ef803 */
[C---:B------:R-:W-:Y:S02]  /*0900*/  IADD3 R5, R2.reuse, -R5, RZ ;  /* 0x8000000502057210 */ /* 0x040fe40007ffe0ff */
[----:B------:R-:W-:Y:S02]  /*0910*/  LOP3.LUT R3, R2, 0x4, RZ, 0xc0, !PT ;  /* 0x0000000402037812 */ /* 0x000fe400078ec0ff */
[----:B------:R-:W-:Y:S02]  /*0920*/  LEA.HI R4, R5, R4, RZ, 0x1d ;  /* 0x0000000405047211 */ /* 0x000fe400078fe8ff */
[----:B------:R-:W-:-:S05]  /*0930*/  LEA.HI R3, R10, R3, RZ, 0x1f ;  /* 0x000000030a037211 */ /* 0x000fca00078ff8ff */
[----:B------:R-:W-:-:S04]  /*0940*/  IMAD R3, R4, 0x8, R3 ;  /* 0x0000000804037824 */ /* 0x000fc800078e0203 */
[----:B------:R-:W-:Y:S02]  /*0950*/  IMAD.SHL.U32 R3, R3, 0x4, RZ ;  /* 0x0000000403037824 */ /* 0x000fe400078e00ff */
.L_x_22:
        /* <DEDUP_REMOVED lines=12> */
.L_x_23:
        /* <DEDUP_REMOVED lines=14> */
.L_x_124:


//--------------------- .text._ZN17fastertransformer43add_V_bias_transform_rebuild_padding_varlenIfEEvPaPKaPKT_PKiiiiiiiiPKfSA_b --------------------------
	.section	.text._ZN17fastertransformer43add_V_bias_transform_rebuild_padding_varlenIfEEvPaPKaPKT_PKiiiiiiiiPKfSA_b,"ax",@progbits
	.sectioninfo	@"SHI_REGISTERS=24"
	.align	128
        .global         _ZN17fastertransformer43add_V_bias_transform_rebuild_padding_varlenIfEEvPaPKaPKT_PKiiiiiiiiPKfSA_b
        .type           _ZN17fastertransformer43add_V_bias_transform_rebuild_padding_varlenIfEEvPaPKaPKT_PKiiiiiiiiPKfSA_b,@function
        .size           _ZN17fastertransformer43add_V_bias_transform_rebuild_padding_varlenIfEEvPaPKaPKT_PKiiiiiiiiPKfSA_b,(.L_x_125 - _ZN17fastertransformer43add_V_bias_transform_rebuild_padding_varlenIfEEvPaPKaPKT_PKiiiiiiiiPKfSA_b)
        .other          _ZN17fastertransformer43add_V_bias_transform_rebuild_padding_varlenIfEEvPaPKaPKT_PKiiiiiiiiPKfSA_b,@"STO_CUDA_ENTRY STV_DEFAULT"
_ZN17fastertransformer43add_V_bias_transform_rebuild_padding_varlenIfEEvPaPKaPKT_PKiiiiiiiiPKfSA_b:
.text._ZN17fastertransformer43add_V_bias_transform_rebuild_padding_varlenIfEEvPaPKaPKT_PKiiiiiiiiPKfSA_b:
        /* <DEDUP_REMOVED lines=37> */
.L_x_25:
[----:B-123--:R-:W-:Y:S05]  /*0250*/  BSYNC B0 ;  /* 0x0000000000007941 */ /* 0x00efea0003800000 */
.L_x_24:
        /* <DEDUP_REMOVED lines=30> */
[----:B------:R-:W-:-:S05]  /*0440*/  IMAD.X R15, RZ, RZ, c[0x0][0x16c], P0 ;  /* 0x00005b00ff0f7624 */ /* 0x000fca00000e06ff */
[----:B------:R-:W2:Y:S01]  /*0450*/  LDG.E.CONSTANT R14, [R14.64] ;  /* 0x000000060e0e7981 */ /* 0x000ea2000c1e9900 */
[----:B------:R-:W-:Y:S01]  /*0460*/  IMAD.MOV.U32 R9, RZ, RZ, 0x4 ;  /* 0x00000004ff097424 */ /* 0x000fe200078e00ff */
[----:B------:R-:W-:Y:S01]  /*0470*/  MOV R10, c[0x0][0x1a0] ;  /* 0x00006800000a7a02 */ /* 0x000fe20000000f00 */
[----:B------:R-:W-:Y:S02]  /*0480*/  IMAD.MOV.U32 R11, RZ, RZ, c[0x0][0x1a4] ;  /* 0x00006900ff0b7624 */ /* 0x000fe400078e00ff */
[----:B------:R-:W-:-:S03]  /*0490*/  IMAD.WIDE R8, R8, R9, c[0x0][0x170] ;  /* 0x00005c0008087625 */ /* 0x000fc600078e0209 */
[----:B------:R-:W3:Y:S01]  /*04a0*/  LDG.E.CONSTANT R10, [R10.64] ;  /* 0x000000060a0a7981 */ /* 0x000ee2000c1e9900 */
[----:B------:R-:W-:Y:S02]  /*04b0*/  IMAD.MOV.U32 R12, RZ, RZ, c[0x0][0x1a8] ;  /* 0x00006a00ff0c7624 */ /* 0x000fe400078e00ff */
[----:B------:R-:W-:Y:S01]  /*04c0*/  IMAD.MOV.U32 R13, RZ, RZ, c[0x0][0x1ac] ;  /* 0x00006b00ff0d7624 */ /* 0x000fe200078e00ff */
        /* <DEDUP_REMOVED lines=26> */
.L_x_27:
[----:B------:R0:W-:Y:S04]  /*0670*/  STS.U8 [R6+0x3], RZ ;  /* 0x000003ff06007388 */ /* 0x0001e80000000000 */
[----:B------:R0:W-:Y:S04]  /*0680*/  STS.U8 [R6+0x2], RZ ;  /* 0x000002ff06007388 */ /* 0x0001e80000000000 */
[----:B------:R0:W-:Y:S04]  /*0690*/  STS.U8 [R6+0x1], RZ ;  /* 0x000001ff06007388 */ /* 0x0001e80000000000 */
[----:B------:R0:W-:Y:S02]  /*06a0*/  STS.U8 [R6], RZ ;  /* 0x000000ff06007388 */ /* 0x0001e40000000000 */
.L_x_28:
[----:B------:R-:W-:Y:S05]  /*06b0*/  BSYNC B0 ;  /* 0x0000000000007941 */ /* 0x000fea0003800000 */
.L_x_26:
        /* <DEDUP_REMOVED lines=22> */
.L_x_29:
        /* <DEDUP_REMOVED lines=16> */
.L_x_30:
        /* <DEDUP_REMOVED lines=12> */
.L_x_31:
        /* <DEDUP_REMOVED lines=10> */
.L_x_125:


//--------------------- .text._ZN17fastertransformer36add_V_bias_transform_rebuild_paddingIfEEvPaPKiPKT_S3_iiiiiiPKfS8_S8_b --------------------------
	.section	.text._ZN17fastertransformer36add_V_bias_transform_rebuild_paddingIfEEvPaPKiPKT_S3_iiiiiiPKfS8_S8_b,"ax",@progbits
	.sectioninfo	@"SHI_REGISTERS=32"
	.align	128
        .global         _ZN17fastertransformer36add_V_bias_transform_rebuild_paddingIfEEvPaPKiPKT_S3_iiiiiiPKfS8_S8_b
        .type           _ZN17fastertransformer36add_V_bias_transform_rebuild_paddingIfEEvPaPKiPKT_S3_iiiiiiPKfS8_S8_b,@function
        .size           _ZN17fastertransformer36add_V_bias_transform_rebuild_paddingIfEEvPaPKiPKT_S3_iiiiiiPKfS8_S8_b,(.L_x_126 - _ZN17fastertransformer36add_V_bias_transform_rebuild_paddingIfEEvPaPKiPKT_S3_iiiiiiPKfS8_S8_b)
        .other          _ZN17fastertransformer36add_V_bias_transform_rebuild_paddingIfEEvPaPKiPKT_S3_iiiiiiPKfS8_S8_b,@"STO_CUDA_ENTRY STV_DEFAULT"
_ZN17fastertransformer36add_V_bias_transform_rebuild_paddingIfEEvPaPKiPKT_S3_iiiiiiPKfS8_S8_b:
.text._ZN17fastertransformer36add_V_bias_transform_rebuild_paddingIfEEvPaPKiPKT_S3_iiiiiiPKfS8_S8_b:
[----:B------:R-:W-:Y:S02]  /*0000*/  IMAD.MOV.U32 R1, RZ, RZ, c[0x0][0x28] ;  /* 0x00000a00ff017624 */ /* 0x000fe400078e00ff */
[----:B------:R-:W0:Y:S01]  /*0010*/  I2F.U32.RP R4, c[0x0][0x18c] ;  /* 0x0000630000047b06 */ /* 0x000e220000209000 */
[----:B------:R-:W1:Y:S01]  /*0020*/  S2R R0, SR_CTAID.Z ;  /* 0x0000000000007919 */ /* 0x000e620000002700 */
[----:B------:R-:W-:Y:S01]  /*0030*/  LOP3.LUT R6, RZ, c[0x0][0x18c], RZ, 0x33, !PT ;  /* 0x00006300ff067a12 */ /* 0x000fe200078e33ff */
[----:B------:R-:W-:Y:S02]  /*0040*/  ULDC.64 UR6, c[0x0][0x118] ;  /* 0x0000460000067ab9 */ /* 0x000fe40000000a00 */
[----:B------:R-:W2:Y:S04]  /*0050*/  S2R R10, SR_CTAID.Y ;  /* 0x00000000000a7919 */ /* 0x000ea80000002600 */
[----:B------:R-:W2:Y:S01]  /*0060*/  S2R R11, SR_TID.Y ;  /* 0x00000000000b7919 */ /* 0x000ea20000002200 */
[----:B0-----:R-:W0:Y:S02]  /*0070*/  MUFU.RCP R4, R4 ;  /* 0x0000000400047308 */ /* 0x001e240000001000 */
[----:B0-----:R-:W-:-:S06]  /*0080*/  IADD3 R2, R4, 0xffffffe, RZ ;  /* 0x0ffffffe04027810 */ /* 0x001fcc0007ffe0ff */
[----:B------:R0:W3:Y:S02]  /*0090*/  F2I.FTZ.U32.TRUNC.NTZ R3, R2 ;  /* 0x0000000200037305 */ /* 0x0000e4000021f000 */
[----:B0-----:R-:W-:Y:S02]  /*00a0*/  IMAD.MOV.U32 R2, RZ, RZ, RZ ;  /* 0x000000ffff027224 */ /* 0x001fe400078e00ff */
[----:B---3--:R-:W-:-:S04]  /*00b0*/  IMAD.MOV R5, RZ, RZ, -R3 ;  /* 0x000000ffff057224 */ /* 0x008fc800078e0a03 */
[----:B------:R-:W-:-:S04]  /*00c0*/  IMAD R5, R5, c[0x0][0x18c], RZ ;  /* 0x0000630005057a24 */ /* 0x000fc800078e02ff */
[----:B------:R-:W-:Y:S01]  /*00d0*/  IMAD.HI.U32 R3, R3, R5, R2 ;  /* 0x0000000503037227 */ /* 0x000fe200078e0002 */
[----:B--2---:R-:W-:-:S04]  /*00e0*/  LEA R2, R10, R11, 0x5 ;  /* 0x0000000b0a027211 */ /* 0x004fc800078e28ff */
[----:B------:R-:W-:Y:S01]  /*00f0*/  SHF.R.S32.HI R8, RZ, 0x1f, R2 ;  /* 0x0000001fff087819 */ /* 0x000fe20000011402 */
[----:B-1----:R-:W-:-:S04]  /*0100*/  IMAD.HI.U32 R3, R3, R0, RZ ;  /* 0x0000000003037227 */ /* 0x002fc800078e00ff */
[----:B------:R-:W-:-:S04]  /*0110*/  IMAD.MOV R5, RZ, RZ, -R3 ;  /* 0x000000ffff057224 */ /* 0x000fc800078e0a03 */
[----:B------:R-:W-:-:S05]  /*0120*/  IMAD R4, R5, c[0x0][0x18c], R0 ;  /* 0x0000630005047a24 */ /* 0x000fca00078e0200 */
[----:B------:R-:W-:-:S13]  /*0130*/  ISETP.GE.U32.AND P1, PT, R4, c[0x0][0x18c], PT ;  /* 0x0000630004007a0c */ /* 0x000fda0003f26070 */
[----:B------:R-:W-:Y:S02]  /*0140*/  @P1 IADD3 R4, R4, -c[0x0][0x18c], RZ ;  /* 0x8000630004041a10 */ /* 0x000fe40007ffe0ff */
[----:B------:R-:W-:Y:S02]  /*0150*/  @P1 IADD3 R3, R3, 0x1, RZ ;  /* 0x0000000103031810 */ /* 0x000fe40007ffe0ff */
[----:B------:R-:W-:Y:S02]  /*0160*/  ISETP.GE.U32.AND P0, PT, R4, c[0x0][0x18c], PT ;  /* 0x0000630004007a0c */ /* 0x000fe40003f06070 */
[----:B------:R-:W-:-:S11]  /*0170*/  ISETP.NE.U32.AND P1, PT, RZ, c[0x0][0x18c], PT ;  /* 0x00006300ff007a0c */ /* 0x000fd60003f25070 */
[----:B------:R-:W-:-:S04]  /*0180*/  @P0 IADD3 R3, R3, 0x1, RZ ;  /* 0x0000000103030810 */ /* 0x000fc80007ffe0ff */
[----:B------:R-:W-:-:S05]  /*0190*/  SEL R3, R6, R3, !P1 ;  /* 0x0000000306037207 */ /* 0x000fca0004800000 */
[----:B------:R-:W-:-:S05]  /*01a0*/  IMAD R3, R3, c[0x0][0x188], RZ ;  /* 0x0000620003037a24 */ /* 0x000fca00078e02ff */
[----:B------:R-:W-:-:S04]  /*01b0*/  IADD3 R5, P2, R2, R3, RZ ;  /* 0x0000000302057210 */ /* 0x000fc80007f5e0ff */
[----:B------:R-:W-:Y:S02]  /*01c0*/  LEA.HI.X.SX32 R8, R3, R8, 0x1, P2 ;  /* 0x0000000803087211 */ /* 0x000fe400010f0eff */
[----:B------:R-:W-:-:S04]  /*01d0*/  LEA R2, P2, R5, c[0x0][0x178], 0x2 ;  /* 0x00005e0005027a11 */ /* 0x000fc800078410ff */
[----:B------:R-:W-:-:S05]  /*01e0*/  LEA.HI.X R3, R5, c[0x0][0x17c], R8, 0x2, P2 ;  /* 0x00005f0005037a11 */ /* 0x000fca00010f1408 */
[----:B------:R-:W2:Y:S01]  /*01f0*/  LDG.E.CONSTANT R2, [R2.64] ;  /* 0x0000000602027981 */ /* 0x000ea2000c1e9900 */
[----:B------:R-:W-:Y:S03]  /*0200*/  BSSY B0, `(.L_x_32) ;  /* 0x0000042000007945 */ /* 0x000fe60003800000 */
[----:B------:R-:W0:Y:S04]  /*0210*/  S2R R13, SR_TID.X ;  /* 0x00000000000d7919 */ /* 0x000e280000002100 */
[----:B------:R-:W1:Y:S01]  /*0220*/  S2R R12, SR_CTAID.X ;  /* 0x00000000000c7919 */ /* 0x000e620000002500 */
[----:B0-----:R-:W-:-:S04]  /*0230*/  IMAD.SHL.U32 R13, R13, 0x4, RZ ;  /* 0x000000040d0d7824 */ /* 0x001fc800078e00ff */
[----:B------:R-:W-:Y:S01]  /*0240*/  IMAD R15, R11, 0x21, R13 ;  /* 0x000000210b0f7824 */ /* 0x000fe200078e020d */
[----:B--2---:R-:W-:-:S13]  /*0250*/  ISETP.NE.AND P2, PT, R2, -0x1, PT ;  /* 0xffffffff0200780c */ /* 0x004fda0003f45270 */
[----:B------:R-:W-:Y:S05]  /*0260*/  @!P2 BRA `(.L_x_33) ;  /* 0x000003700000a947 */ /* 0x000fea0003800000 */
[----:B-1----:R-:W-:Y:S01]  /*0270*/  IADD3 R3, R4, -c[0x0][0x18c], RZ ;  /* 0x8000630004037a10 */ /* 0x002fe20007ffe0ff */
[----:B------:R-:W-:Y:S02]  /*0280*/  IMAD R5, R12, 0x20, R13 ;  /* 0x000000200c057824 */ /* 0x000fe400078e020d */
[----:B------:R-:W-:Y:S01]  /*0290*/  IMAD.SHL.U32 R2, R2, 0x20, RZ ;  /* 0x0000002002027824 */ /* 0x000fe200078e00ff */
[----:B------:R-:W-:Y:S01]  /*02a0*/  @P1 SEL R6, R3, R4, P0 ;  /* 0x0000000403061207 */ /* 0x000fe20000000000 */
[----:B------:R-:W-:-:S04]  /*02b0*/  HFMA2.MMA R4, -RZ, RZ, 0, 2.384185791015625e-07 ;  /* 0x00000004ff047435 */ /* 0x000fc800000001ff */
[----:B------:R-:W-:-:S05]  /*02c0*/  IMAD R5, R6, c[0x0][0x190], R5 ;  /* 0x0000640006057a24 */ /* 0x000fca00078e0205 */
[----:B------:R-:W-:Y:S02]  /*02d0*/  LOP3.LUT R3, R2, 0xffffffe0, R5, 0xe2, !PT ;  /* 0xffffffe002037812 */ /* 0x000fe400078ee205 */
[----:B------:R-:W-:-:S05]  /*02e0*/  LOP3.LUT R2, R5, 0xffffffe0, RZ, 0xc0, !PT ;  /* 0xffffffe005027812 */ /* 0x000fca00078ec0ff */
[----:B------:R-:W-:-:S04]  /*02f0*/  IMAD R2, R2, c[0x0][0x180], R3 ;  /* 0x0000600002027a24 */ /* 0x000fc800078e0203 */
[----:B------:R-:W-:-:S05]  /*0300*/  IMAD.WIDE R6, R2, R4, c[0x0][0x168] ;  /* 0x00005a0002067625 */ /* 0x000fca00078e0204 */
[----:B------:R-:W2:Y:S01]  /*0310*/  LDG.E.CONSTANT R16, [R6.64] ;  /* 0x0000000606107981 */ /* 0x000ea2000c1e9900 */
[----:B------:R-:W-:-:S03]  /*0320*/  IMAD.WIDE R2, R5, R4, c[0x0][0x198] ;  /* 0x0000660005027625 */ /* 0x000fc600078e0204 */
[----:B------:R-:W3:Y:S01]  /*0330*/  LDG.E.CONSTANT R14, [R6.64+0x4] ;  /* 0x00000406060e7981 */ /* 0x000ee2000c1e9900 */
[----:B------:R-:W-:Y:S02]  /*0340*/  IMAD.MOV.U32 R20, RZ, RZ, c[0x0][0x1a0] ;  /* 0x00006800ff147624 */ /* 0x000fe400078e00ff */
[----:B------:R-:W-:Y:S01]  /*0350*/  IMAD.MOV.U32 R21, RZ, RZ, c[0x0][0x1a4] ;  /* 0x00006900ff157624 */ /* 0x000fe200078e00ff */
[----:B------:R-:W4:Y:S04]  /*0360*/  LDG.E.CONSTANT R18, [R2.64] ;  /* 0x0000000602127981 */ /* 0x000f28000c1e9900 */
[----:B------:R3:W5:Y:S01]  /*0370*/  LDG.E.CONSTANT R17, [R6.64+0x8] ;  /* 0x0000080606117981 */ /* 0x000762000c1e9900 */
[----:B------:R-:W-:-:S03]  /*0380*/  IMAD.WIDE R4, R5, R4, c[0x0][0x170] ;  /* 0x00005c0005047625 */ /* 0x000fc600078e0204 */
[----:B------:R3:W4:Y:S01]  /*0390*/  LDG.E.CONSTANT R26, [R6.64+0xc] ;  /* 0x00000c06061a7981 */ /* 0x000722000c1e9900 */
[----:B------:R-:W-:-:S03]  /*03a0*/  IMAD.MOV.U32 R8, RZ, RZ, c[0x0][0x1a8] ;  /* 0x00006a00ff087624 */ /* 0x000fc600078e00ff */
[----:B------:R-:W5:Y:S01]  /*03b0*/  LDG.E.CONSTANT R22, [R2.64+0x4] ;  /* 0x0000040602167981 */ /* 0x000f62000c1e9900 */
[----:B------:R-:W-:-:S03]  /*03c0*/  MOV R9, c[0x0][0x1ac] ;  /* 0x00006b0000097a02 */ /* 0x000fc60000000f00 */
[----:B------:R-:W5:Y:S04]  /*03d0*/  LDG.E.CONSTANT R19, [R2.64+0x8] ;  /* 0x0000080602137981 */ /* 0x000f68000c1e9900 */
[----:B------:R-:W5:Y:S04]  /*03e0*/  LDG.E.CONSTANT R24, [R2.64+0xc] ;  /* 0x00000c0602187981 */ /* 0x000f68000c1e9900 */
[----:B------:R2:W5:Y:S04]  /*03f0*/  LDG.E.CONSTANT R20, [R20.64] ;  /* 0x0000000614147981 */ /* 0x000568000c1e9900 */
[----:B------:R-:W5:Y:S04]  /*0400*/  LDG.E.CONSTANT R29, [R4.64] ;  /* 0x00000006041d7981 */ /* 0x000f68000c1e9900 */
[----:B------:R-:W5:Y:S04]  /*0410*/  LDG.E.CONSTANT R25, [R4.64+0x4] ;  /* 0x0000040604197981 */ /* 0x000f68000c1e9900 */
[----:B------:R-:W5:Y:S04]  /*0420*/  LDG.E.CONSTANT R23, [R4.64+0x8] ;  /* 0x0000080604177981 */ /* 0x000f68000c1e9900 */
[----:B------:R-:W5:Y:S04]  /*0430*/  LDG.E.CONSTANT R27, [R4.64+0xc] ;  /* 0x00000c06041b7981 */ /* 0x000f68000c1e9900 */
[----:B------:R-:W5:Y:S01]  /*0440*/  LDG.E.CONSTANT R8, [R8.64] ;  /* 0x0000000608087981 */ /* 0x000f62000c1e9900 */
[----:B--2---:R-:W4:Y:S08]  /*0450*/  I2F R21, R16 ;  /* 0x0000001000157306 */ /* 0x004f300000201400 */
[----:B---3--:R-:W0:Y:S01]  /*0460*/  I2F R7, R14 ;  /* 0x0000000e00077306 */ /* 0x008e220000201400 */
[----:B----4-:R-:W-:-:S07]  /*0470*/  FMUL.FTZ R18, R21, R18 ;  /* 0x0000001215127220 */ /* 0x010fce0000410000 */
[----:B-----5:R-:W1:Y:S08]  /*0480*/  I2F R6, R17 ;  /* 0x0000001100067306 */ /* 0x020e700000201400 */
[----:B------:R-:W2:Y:S01]  /*0490*/  I2F R21, R26 ;  /* 0x0000001a00157306 */ /* 0x000ea20000201400 */
[----:B0-----:R-:W-:Y:S02]  /*04a0*/  FMUL.FTZ R7, R7, R22 ;  /* 0x0000001607077220 */ /* 0x001fe40000410000 */
[----:B-1----:R-:W-:-:S02]  /*04b0*/  FMUL.FTZ R6, R6, R19 ;  /* 0x0000001306067220 */ /* 0x002fc40000410000 */
[C---:B------:R-:W-:Y:S02]  /*04c0*/  FFMA.FTZ R29, R20.reuse, R18, R29 ;  /* 0x00000012141d7223 */ /* 0x040fe4000001001d */
[----:B--2---:R-:W-:Y:S02]  /*04d0*/  FMUL.FTZ R21, R21, R24 ;  /* 0x0000001815157220 */ /* 0x004fe40000410000 */
[C---:B------:R-:W-:Y:S02]  /*04e0*/  FFMA.FTZ R7, R20.reuse, R7, R25 ;  /* 0x0000000714077223 */ /* 0x040fe40000010019 */
[C---:B------:R-:W-:Y:S02]  /*04f0*/  FFMA.FTZ R23, R20.reuse, R6, R23 ;  /* 0x0000000614177223 */ /* 0x040fe40000010017 */
[----:B------:R-:W-:Y:S02]  /*0500*/  FFMA.FTZ R21, R20, R21, R27 ;  /* 0x0000001514157223 */ /* 0x000fe4000001001b */
[----:B------:R-:W-:-:S02]  /*0510*/  FMUL.FTZ R29, R8, R29 ;  /* 0x0000001d081d7220 */ /* 0x000fc40000410000 */
        /* <DEDUP_REMOVED lines=12> */
.L_x_33:
[----:B-1----:R0:W-:Y:S04]  /*05e0*/  STS.U8 [R15+0x3], RZ ;  /* 0x000003ff0f007388 */ /* 0x0021e80000000000 */
[----:B------:R0:W-:Y:S04]  /*05f0*/  STS.U8 [R15+0x2], RZ ;  /* 0x000002ff0f007388 */ /* 0x0001e80000000000 */
[----:B------:R0:W-:Y:S04]  /*0600*/  STS.U8 [R15+0x1], RZ ;  /* 0x000001ff0f007388 */ /* 0x0001e80000000000 */
[----:B------:R0:W-:Y:S02]  /*0610*/  STS.U8 [R15], RZ ;  /* 0x000000ff0f007388 */ /* 0x0001e40000000000 */
.L_x_34:
[----:B------:R-:W-:Y:S05]  /*0620*/  BSYNC B0 ;  /* 0x0000000000007941 */ /* 0x000fea0003800000 */
.L_x_32:
[----:B------:R-:W-:Y:S01]  /*0630*/  BAR.SYNC.DEFER_BLOCKING 0x0 ;  /* 0x0000000000007b1d */ /* 0x000fe20000010000 */
[----:B0-----:R-:W-:-:S02]  /*0640*/  IMAD R6, R13, 0x21, R11 ;  /* 0x000000210d067824 */ /* 0x001fc400078e020b */
[----:B------:R-:W-:Y:S02]  /*0650*/  IMAD R11, R12, 0x20, R11 ;  /* 0x000000200c0b7824 */ /* 0x000fe400078e020b */
[----:B------:R-:W-:Y:S01]  /*0660*/  IMAD R10, R10, 0x20, R13 ;  /* 0x000000200a0a7824 */ /* 0x000fe200078e020d */
[----:B------:R-:W-:Y:S02]  /*0670*/  ULDC.S8 UR4, c[0x0][0x1b0] ;  /* 0x00006c0000047ab9 */ /* 0x000fe40000000200 */
[----:B------:R-:W-:Y:S01]  /*0680*/  ISETP.NE.AND P0, PT, RZ, UR4, PT ;  /* 0x00000004ff007c0c */ /* 0x000fe2000bf05270 */
[----:B------:R0:W1:Y:S04]  /*0690*/  LDS.U8 R4, [R6] ;  /* 0x0000000006047984 */ /* 0x0000680000000000 */
[----:B------:R0:W2:Y:S04]  /*06a0*/  LDS.U8 R5, [R6+0x21] ;  /* 0x0000210006057984 */ /* 0x0000a80000000000 */
[----:B------:R0:W3:Y:S04]  /*06b0*/  LDS.U8 R2, [R6+0x42] ;  /* 0x0000420006027984 */ /* 0x0000e80000000000 */
[----:B------:R0:W4:Y:S01]  /*06c0*/  LDS.U8 R3, [R6+0x63] ;  /* 0x0000630006037984 */ /* 0x0001220000000000 */
[----:B------:R-:W-:Y:S05]  /*06d0*/  @!P0 BRA `(.L_x_35) ;  /* 0x000000b000008947 */ /* 0x000fea0003800000 */
[C---:B------:R-:W-:Y:S01]  /*06e0*/  IMAD.SHL.U32 R7, R11.reuse, 0x2, RZ ;  /* 0x000000020b077824 */ /* 0x040fe200078e00ff */
[----:B0-----:R-:W-:-:S04]  /*06f0*/  LOP3.LUT R6, R11, 0x1f, RZ, 0xc0, !PT ;  /* 0x0000001f0b067812 */ /* 0x001fc800078ec0ff */
[----:B------:R-:W-:Y:S02]  /*0700*/  LOP3.LUT R9, R7, 0xc, RZ, 0xc0, !PT ;  /* 0x0000000c07097812 */ /* 0x000fe400078ec0ff */
[----:B------:R-:W-:Y:S02]  /*0710*/  SHF.L.U32 R7, R11, 0x5, RZ ;  /* 0x000000050b077819 */ /* 0x000fe400000006ff */
[----:B------:R-:W-:Y:S02]  /*0720*/  LEA.HI R6, R6, R9, RZ, 0x1d ;  /* 0x0000000906067211 */ /* 0x000fe400078fe8ff */
[----:B------:R-:W-:-:S03]  /*0730*/  LOP3.LUT R7, R7, 0xfffffc00, RZ, 0xc0, !PT ;  /* 0xfffffc0007077812 */ /* 0x000fc600078ec0ff */
[----:B------:R-:W-:Y:S01]  /*0740*/  IMAD.SHL.U32 R8, R6, 0x2, RZ ;  /* 0x0000000206087824 */ /* 0x000fe200078e00ff */
[----:B------:R-:W-:-:S04]  /*0750*/  LOP3.LUT R6, R7, 0x1c, R10, 0xf8, !PT ;  /* 0x0000001c07067812 */ /* 0x000fc800078ef80a */
[----:B------:R-:W-:-:S05]  /*0760*/  LOP3.LUT R11, R8, 0xfffffffe, R11, 0xe2, !PT ;  /* 0xfffffffe080b7812 */ /* 0x000fca00078ee20b */
[----:B------:R-:W-:Y:S01]  /*0770*/  IMAD R6, R11, 0x20, R6 ;  /* 0x000000200b067824 */ /* 0x000fe200078e0206 */
[----:B------:R-:W-:Y:S05]  /*0780*/  BRA `(.L_x_36) ;  /* 0x0000010000007947 */ /* 0x000fea0003800000 */
.L_x_35:
[----:B------:R-:W-:Y:S01]  /*0790*/  SHF.R.S32.HI R7, RZ, 0x1f, R10 ;  /* 0x0000001fff077819 */ /* 0x000fe2000001140a */
[----:B0-----:R-:W-:Y:S01]  /*07a0*/  IMAD.SHL.U32 R6, R11, 0x4, RZ ;  /* 0x000000040b067824 */ /* 0x001fe200078e00ff */
        /* <DEDUP_REMOVED lines=8> */
[----:B------:R-:W-:Y:S02]  /*0830*/  IADD3 R8, R11, -R8, RZ ;  /* 0x800000080b087210 */ /* 0x000fe40007ffe0ff */
[----:B------:R-:W-:Y:S02]  /*0840*/  LOP3.LUT R9, R10, 0x4, RZ, 0xc0, !PT ;  /* 0x000000040a097812 */ /* 0x000fe400078ec0ff */
[----:B------:R-:W-:Y:S02]  /*0850*/  LEA.HI R6, R7, R6, RZ, 0x1d ;  /* 0x0000000607067211 */ /* 0x000fe400078fe8ff */
[----:B------:R-:W-:-:S05]  /*0860*/  LEA.HI R9, R8, R9, RZ, 0x1f ;  /* 0x0000000908097211 */ /* 0x000fca00078ff8ff */
[----:B------:R-:W-:-:S04]  /*0870*/  IMAD R6, R6, 0x8, R9 ;  /* 0x0000000806067824 */ /* 0x000fc800078e0209 */
[----:B------:R-:W-:Y:S02]  /*0880*/  IMAD.SHL.U32 R6, R6, 0x4, RZ ;  /* 0x0000000406067824 */ /* 0x000fe400078e00ff */
.L_x_36:
[----:B------:R-:W-:Y:S02]  /*0890*/  LOP3.LUT R10, R10, 0xffffffe0, RZ, 0xc0, !PT ;  /* 0xffffffe00a0a7812 */ /* 0x000fe400078ec0ff */
[----:B-12---:R-:W-:-:S03]  /*08a0*/  PRMT R5, R5, 0x7604, R4 ;  /* 0x0000760405057816 */ /* 0x006fc60000000004 */
[----:B------:R-:W-:Y:S01]  /*08b0*/  IMAD R7, R10, c[0x0][0x190], RZ ;  /* 0x000064000a077a24 */ /* 0x000fe200078e02ff */
[----:B---3--:R-:W-:-:S03]  /*08c0*/  PRMT R2, R2, 0x7054, R5 ;  /* 0x0000705402027816 */ /* 0x008fc60000000005 */
[----:B------:R-:W-:Y:S01]  /*08d0*/  IMAD R7, R0, c[0x0][0x194], R7 ;  /* 0x0000650000077a24 */ /* 0x000fe200078e0207 */
[----:B----4-:R-:W-:-:S04]  /*08e0*/  PRMT R3, R3, 0x654, R2 ;  /* 0x0000065403037816 */ /* 0x010fc80000000002 */
[----:B------:R-:W-:-:S04]  /*08f0*/  IADD3 R6, R7, R6, RZ ;  /* 0x0000000607067210 */ /* 0x000fc80007ffe0ff */
[----:B------:R-:W-:-:S04]  /*0900*/  LOP3.LUT R6, R6, 0xfffffffc, RZ, 0xc0, !PT ;  /* 0xfffffffc06067812 */ /* 0x000fc800078ec0ff */
[----:B------:R-:W-:-:S05]  /*0910*/  IADD3 R4, P0, R6, c[0x0][0x160], RZ ;  /* 0x0000580006047a10 */ /* 0x000fca0007f1e0ff */
[----:B------:R-:W-:-:S05]  /*0920*/  IMAD.X R5, RZ, RZ, c[0x0][0x164], P0 ;  /* 0x00005900ff057624 */ /* 0x000fca00000e06ff */
[----:B------:R-:W-:Y:S01]  /*0930*/  STG.E [R4.64], R3 ;  /* 0x0000000304007986 */ /* 0x000fe2000c101906 */
[----:B------:R-:W-:Y:S05]  /*0940*/  EXIT ;  /* 0x000000000000794d */ /* 0x000fea0003800000 */
.L_x_37:
        /* <DEDUP_REMOVED lines=11> */
.L_x_126:


//--------------------- .text._ZN17fastertransformer31add_V_bias_transform_varlen_rowI6__halfEEvPaPKaPKT_iiiiiiPKfS9_bi --------------------------
	.section	.text._ZN17fastertransformer31add_V_bias_transform_varlen_rowI6__halfEEvPaPKaPKT_iiiiiiPKfS9_bi,"ax",@progbits
	.sectioninfo	@"SHI_REGISTERS=24"
	.align	128
        .global         _ZN17fastertransformer31add_V_bias_transform_varlen_rowI6__halfEEvPaPKaPKT_iiiiiiPKfS9_bi
        .type           _ZN17fastertransformer31add_V_bias_transform_varlen_rowI6__halfEEvPaPKaPKT_iiiiiiPKfS9_bi,@function
        .size           _ZN17fastertransformer31add_V_bias_transform_varlen_rowI6__halfEEvPaPKaPKT_iiiiiiPKfS9_bi,(.L_x_127 - _ZN17fastertransformer31add_V_bias_transform_varlen_rowI6__halfEEvPaPKaPKT_iiiiiiPKfS9_bi)
        .other          _ZN17fastertransformer31add_V_bias_transform_varlen_rowI6__halfEEvPaPKaPKT_iiiiiiPKfS9_bi,@"STO_CUDA_ENTRY STV_DEFAULT"
_ZN17fastertransformer31add_V_bias_transform_varlen_rowI6__halfEEvPaPKaPKT_iiiiiiPKfS9_bi:
.text._ZN17fastertransformer31add_V_bias_transform_varlen_rowI6__halfEEvPaPKaPKT_iiiiiiPKfS9_bi:
[----:B------:R-:W-:Y:S02]  /*0000*/  IMAD.MOV.U32 R1, RZ, RZ, c[0x0][0x28] ;  /* 0x00000a00ff017624 */ /* 0x000fe400078e00ff */
[----:B------:R-:W0:Y:S01]  /*0010*/  S2R R2, SR_CTAID.Y ;  /* 0x0000000000027919 */ /* 0x000e220000002600 */
[----:B------:R-:W-:Y:S01]  /*0020*/  ULDC.64 UR6, c[0x0][0x118] ;  /* 0x0000460000067ab9 */ /* 0x000fe20000000a00 */
[----:B------:R-:W-:Y:S02]  /*0030*/  BSSY B0, `(.L_x_38) ;  /* 0x000004f000007945 */ /* 0x000fe40003800000 */
[----:B------:R-:W0:Y:S04]  /*0040*/  S2R R0, SR_TID.Y ;  /* 0x0000000000007919 */ /* 0x000e280000002200 */
[----:B------:R-:W1:Y:S04]  /*0050*/  S2R R3, SR_TID.X ;  /* 0x0000000000037919 */ /* 0x000e680000002100 */
[----:B------:R-:W2:Y:S01]  /*0060*/  S2R R5, SR_CTAID.X ;  /* 0x0000000000057919 */ /* 0x000ea20000002500 */
[----:B0-----:R-:W-:-:S02]  /*0070*/  IMAD R8, R2, 0x20, R0 ;  /* 0x0000002002087824 */ /* 0x001fc400078e0200 */
[----:B-1----:R-:W-:-:S03]  /*0080*/  IMAD.SHL.U32 R3, R3, 0x4, RZ ;  /* 0x0000000403037824 */ /* 0x002fc600078e00ff */
[----:B------:R-:W-:Y:S01]  /*0090*/  ISETP.GE.AND P0, PT, R8, c[0x0][0x17c], PT ;  /* 0x00005f0008007a0c */ /* 0x000fe20003f06270 */
[----:B------:R-:W-:-:S12]  /*00a0*/  IMAD R4, R0, 0x21, R3 ;  /* 0x0000002100047824 */ /* 0x000fd800078e0203 */
[----:B------:R0:W-:Y:S04]  /*00b0*/  @P0 STS.U8 [R4+0x3], RZ ;  /* 0x000003ff04000388 */ /* 0x0001e80000000000 */
[----:B------:R0:W-:Y:S04]  /*00c0*/  @P0 STS.U8 [R4+0x2], RZ ;  /* 0x000002ff04000388 */ /* 0x0001e80000000000 */
[----:B------:R0:W-:Y:S04]  /*00d0*/  @P0 STS.U8 [R4+0x1], RZ ;  /* 0x000001ff04000388 */ /* 0x0001e80000000000 */
[----:B------:R0:W-:Y:S01]  /*00e0*/  @P0 STS.U8 [R4], RZ ;  /* 0x000000ff04000388 */ /* 0x0001e20000000000 */
[----:B------:R-:W-:Y:S05]  /*00f0*/  @P0 BRA `(.L_x_39) ;  /* 0x0000042000000947 */ /* 0x000fea0003800000 */
[----:B--2---:R-:W1:Y:S01]  /*0100*/  I2F.U32.RP R9, c[0x0][0x180] ;  /* 0x0000600000097b06 */ /* 0x004e620000209000 */
[----:B------:R-:W2:Y:S01]  /*0110*/  S2R R10, SR_CTAID.Z ;  /* 0x00000000000a7919 */ /* 0x000ea20000002700 */
[----:B------:R-:W-:Y:S01]  /*0120*/  ISETP.NE.U32.AND P2, PT, RZ, c[0x0][0x180], PT ;  /* 0x00006000ff007a0c */ /* 0x000fe20003f45070 */
[----:B------:R-:W-:-:S05]  /*0130*/  IMAD.MOV.U32 R12, RZ, RZ, 0x4 ;  /* 0x00000004ff0c7424 */ /* 0x000fca00078e00ff */
[----:B-1----:R-:W1:Y:S02]  /*0140*/  MUFU.RCP R9, R9 ;  /* 0x0000000900097308 */ /* 0x002e640000001000 */
[----:B-1----:R-:W-:-:S06]  /*0150*/  IADD3 R6, R9, 0xffffffe, RZ ;  /* 0x0ffffffe09067810 */ /* 0x002fcc0007ffe0ff */
[----:B------:R1:W3:Y:S02]  /*0160*/  F2I.FTZ.U32.TRUNC.NTZ R7, R6 ;  /* 0x0000000600077305 */ /* 0x0002e4000021f000 */
[----:B-1----:R-:W-:Y:S01]  /*0170*/  IMAD.MOV.U32 R6, RZ, RZ, RZ ;  /* 0x000000ffff067224 */ /* 0x002fe200078e00ff */
[----:B---3--:R-:W-:-:S05]  /*0180*/  IADD3 R11, RZ, -R7, RZ ;  /* 0x80000007ff0b7210 */ /* 0x008fca0007ffe0ff */
[----:B------:R-:W-:-:S04]  /*0190*/  IMAD R11, R11, c[0x0][0x180], RZ ;  /* 0x000060000b0b7a24 */ /* 0x000fc800078e02ff */
[----:B------:R-:W-:Y:S02]  /*01a0*/  IMAD.HI.U32 R7, R7, R11, R6 ;  /* 0x0000000b07077227 */ /* 0x000fe400078e0006 */
[----:B------:R-:W1:Y:S04]  /*01b0*/  S2R R6, SR_CTAID.X ;  /* 0x0000000000067919 */ /* 0x000e680000002500 */
[----:B--2---:R-:W-:-:S04]  /*01c0*/  IMAD.HI.U32 R7, R7, R10, RZ ;  /* 0x0000000a07077227 */ /* 0x004fc800078e00ff */
[----:B------:R-:W-:-:S04]  /*01d0*/  IMAD.MOV R11, RZ, RZ, -R7 ;  /* 0x000000ffff0b7224 */ /* 0x000fc800078e0a07 */
[----:B------:R-:W-:-:S05]  /*01e0*/  IMAD R9, R11, c[0x0][0x180], R10 ;  /* 0x000060000b097a24 */ /* 0x000fca00078e020a */
[----:B------:R-:W-:-:S13]  /*01f0*/  ISETP.GE.U32.AND P0, PT, R9, c[0x0][0x180], PT ;  /* 0x0000600009007a0c */ /* 0x000fda0003f06070 */
[----:B------:R-:W-:Y:S02]  /*0200*/  @P0 IADD3 R9, R9, -c[0x0][0x180], RZ ;  /* 0x8000600009090a10 */ /* 0x000fe40007ffe0ff */
[----:B------:R-:W-:Y:S02]  /*0210*/  @P0 IADD3 R7, R7, 0x1, RZ ;  /* 0x0000000107070810 */ /* 0x000fe40007ffe0ff */
[----:B------:R-:W-:Y:S01]  /*0220*/  ISETP.GE.U32.AND P1, PT, R9, c[0x0][0x180], PT ;  /* 0x0000600009007a0c */ /* 0x000fe20003f26070 */
[----:B-1----:R-:W-:-:S12]  /*0230*/  IMAD R9, R6, 0x20, R3 ;  /* 0x0000002006097824 */ /* 0x002fd800078e0203 */
[----:B------:R-:W-:Y:S02]  /*0240*/  @P1 IADD3 R7, R7, 0x1, RZ ;  /* 0x0000000107071810 */ /* 0x000fe40007ffe0ff */
[----:B------:R-:W-:-:S04]  /*0250*/  @!P2 LOP3.LUT R7, RZ, c[0x0][0x180], RZ, 0x33, !PT ;  /* 0x00006000ff07aa12 */ /* 0x000fc800078e33ff */
[C---:B------:R-:W-:Y:S01]  /*0260*/  IADD3 R11, -R7.reuse, RZ, RZ ;  /* 0x000000ff070b7210 */ /* 0x040fe20007ffe1ff */
[----:B------:R-:W-:-:S04]  /*0270*/  IMAD R7, R7, c[0x0][0x17c], R8 ;  /* 0x00005f0007077a24 */ /* 0x000fc800078e0208 */
[----:B------:R-:W-:-:S04]  /*0280*/  IMAD R6, R11, c[0x0][0x180], R10 ;  /* 0x000060000b067a24 */ /* 0x000fc800078e020a */
[----:B------:R-:W-:-:S04]  /*0290*/  IMAD R6, R6, c[0x0][0x184], R9 ;  /* 0x0000610006067a24 */ /* 0x000fc800078e0209 */
[----:B------:R-:W-:-:S05]  /*02a0*/  IMAD R7, R7, c[0x0][0x1a4], R6 ;  /* 0x0000690007077a24 */ /* 0x000fca00078e0206 */
[----:B------:R-:W-:Y:S01]  /*02b0*/  SHF.R.S32.HI R7, RZ, 0x2, R7 ;  /* 0x00000002ff077819 */ /* 0x000fe20000011407 */
[----:B------:R-:W-:-:S04]  /*02c0*/  HFMA2.MMA R15, -RZ, RZ, 0, 1.1920928955078125e-07 ;  /* 0x00000002ff0f7435 */ /* 0x000fc800000001ff */
[----:B------:R-:W-:-:S06]  /*02d0*/  IMAD.WIDE R12, R7, R12, c[0x0][0x168] ;  /* 0x00005a00070c7625 */ /* 0x000fcc00078e020c */
[----:B------:R-:W2:Y:S01]  /*02e0*/  LDG.E.CONSTANT R12, [R12.64] ;  /* 0x000000060c0c7981 */ /* 0x000ea2000c1e9900 */
[----:B------:R-:W-:-:S04]  /*02f0*/  IMAD.WIDE R14, R6, R15, c[0x0][0x170] ;  /* 0x00005c00060e7625 */ /* 0x000fc800078e020f */
[----:B------:R-:W-:Y:S01]  /*0300*/  IMAD.MOV.U32 R8, RZ, RZ, c[0x0][0x190] ;  /* 0x00006400ff087624 */ /* 0x000fe200078e00ff */
[----:B------:R-:W3:Y:S01]  /*0310*/  LDG.E.U16.CONSTANT R16, [R14.64] ;  /* 0x000000060e107981 */ /* 0x000ee2000c1e9500 */
[----:B------:R-:W-:-:S03]  /*0320*/  IMAD.MOV.U32 R9, RZ, RZ, c[0x0][0x194] ;  /* 0x00006500ff097624 */ /* 0x000fc600078e00ff */
[----:B------:R-:W4:Y:S04]  /*0330*/  LDG.E.U16.CONSTANT R18, [R14.64+0x2] ;  /* 0x000002060e127981 */ /* 0x000f28000c1e9500 */
[----:B------:R-:W5:Y:S04]  /*0340*/  LDG.E.CONSTANT R6, [R8.64] ;  /* 0x0000000608067981 */ /* 0x000f68000c1e9900 */
[----:B------:R-:W4:Y:S04]  /*0350*/  LDG.E.U16.CONSTANT R20, [R14.64+0x4] ;  /* 0x000004060e147981 */ /* 0x000f28000c1e9500 */
[----:B------:R-:W4:Y:S01]  /*0360*/  LDG.E.U16.CONSTANT R21, [R14.64+0x6] ;  /* 0x000006060e157981 */ /* 0x000f22000c1e9500 */
[----:B------:R-:W-:Y:S01]  /*0370*/  MOV R10, c[0x0][0x198] ;  /* 0x00006600000a7a02 */ /* 0x000fe20000000f00 */
[----:B------:R-:W-:-:S05]  /*0380*/  IMAD.MOV.U32 R11, RZ, RZ, c[0x0][0x19c] ;  /* 0x00006700ff0b7624 */ /* 0x000fca00078e00ff */
[----:B------:R-:W4:Y:S01]  /*0390*/  LDG.E.CONSTANT R7, [R10.64] ;  /* 0x000000060a077981 */ /* 0x000f22000c1e9900 */
[----:B--2---:R-:W5:Y:S01]  /*03a0*/  I2F.S8 R13, R12 ;  /* 0x0000000c000d7306 */ /* 0x004f620000001400 */
[----:B---3--:R-:W-:-:S07]  /*03b0*/  HADD2.F32 R16, -RZ, R16.H0_H0 ;  /* 0x20000010ff107230 */ /* 0x008fce0000004100 */
[----:B------:R-:W1:Y:S08]  /*03c0*/  I2F.S8 R17, R12.B1 ;  /* 0x1000000c00117306 */ /* 0x000e700000001400 */
[----:B------:R-:W2:Y:S01]  /*03d0*/  I2F.S8 R19, R12.B2 ;  /* 0x2000000c00137306 */ /* 0x000ea20000001400 */
[----:B-----5:R-:W-:-:S07]  /*03e0*/  FFMA.FTZ R16, R6, R13, R16 ;  /* 0x0000000d06107223 */ /* 0x020fce0000010010 */
[----:B------:R-:W3:Y:S01]  /*03f0*/  I2F.S8 R13, R12.B3 ;  /* 0x3000000c000d7306 */ /* 0x000ee20000001400 */
[----:B----4-:R-:W-:Y:S02]  /*0400*/  HADD2.F32 R18, -RZ, R18.H0_H0 ;  /* 0x20000012ff127230 */ /* 0x010fe40000004100 */
[----:B------:R-:W-:Y:S02]  /*0410*/  HADD2.F32 R20, -RZ, R20.H0_H0 ;  /* 0x20000014ff147230 */ /* 0x000fe40000004100 */
[----:B------:R-:W-:Y:S01]  /*0420*/  HADD2.F32 R21, -RZ, R21.H0_H0 ;  /* 0x20000015ff157230 */ /* 0x000fe20000004100 */
[C---:B-1----:R-:W-:Y:S02]  /*0430*/  FFMA.FTZ R18, R6.reuse, R17, R18 ;  /* 0x0000001106127223 */ /* 0x042fe40000010012 */
[----:B--2---:R-:W-:Y:S02]  /*0440*/  FFMA.FTZ R20, R6, R19, R20 ;  /* 0x0000001306147223 */ /* 0x004fe40000010014 */
[----:B------:R-:W-:-:S02]  /*0450*/  FMUL.FTZ R16, R7, R16 ;  /* 0x0000001007107220 */ /* 0x000fc40000410000 */
[C---:B------:R-:W-:Y:S02]  /*0460*/  FMUL.FTZ R18, R7.reuse, R18 ;  /* 0x0000001207127220 */ /* 0x040fe40000410000 */
[----:B---3--:R-:W-:Y:S02]  /*0470*/  FFMA.FTZ R6, R6, R13, R21 ;  /* 0x0000000d06067223 */ /* 0x008fe40000010015 */
[C---:B------:R-:W-:Y:S02]  /*0480*/  FMUL.FTZ R20, R7.reuse, R20 ;  /* 0x0000001407147220 */ /* 0x040fe40000410000 */
[----:B------:R-:W-:Y:S01]  /*0490*/  FMUL.FTZ R6, R7, R6 ;  /* 0x0000000607067220 */ /* 0x000fe20000410000 */
[----:B------:R-:W1:Y:S08]  /*04a0*/  F2I.S8.NTZ R9, R16 ;  /* 0x0000001000097305 */ /* 0x000e700000202100 */
[----:B------:R-:W2:Y:S08]  /*04b0*/  F2I.S8.NTZ R11, R18 ;  /* 0x00000012000b7305 */ /* 0x000eb00000202100 */
[----:B------:R-:W3:Y:S08]  /*04c0*/  F2I.S8.NTZ R13, R20 ;  /* 0x00000014000d7305 */ /* 0x000ef00000202100 */
[----:B------:R-:W4:Y:S01]  /*04d0*/  F2I.S8.NTZ R7, R6 ;  /* 0x0000000600077305 */ /* 0x000f220000202100 */
[----:B-1----:R1:W-:Y:S04]  /*04e0*/  STS.U8 [R4], R9 ;  /* 0x0000000904007388 */ /* 0x0023e80000000000 */
[----:B--2---:R1:W-:Y:S04]  /*04f0*/  STS.U8 [R4+0x1], R11 ;  /* 0x0000010b04007388 */ /* 0x0043e80000000000 */
[----:B---3--:R1:W-:Y:S04]  /*0500*/  STS.U8 [R4+0x2], R13 ;  /* 0x0000020d04007388 */ /* 0x0083e80000000000 */
[----:B----4-:R1:W-:Y:S02]  /*0510*/  STS.U8 [R4+0x3], R7 ;  /* 0x0000030704007388 */ /* 0x0103e40000000000 */
.L_x_39:
[----:B--2---:R-:W-:Y:S05]  /*0520*/  BSYNC B0 ;  /* 0x0000000000007941 */ /* 0x004fea0003800000 */
.L_x_38:
[----:B------:R-:W-:Y:S01]  /*0530*/  ULDC.S8 UR4, c[0x0][0x1a0] ;  /* 0x0000680000047ab9 */ /* 0x000fe20000000200 */
[----:B------:R-:W-:Y:S01]  /*0540*/  BAR.SYNC.DEFER_BLOCKING 0x0 ;  /* 0x0000000000007b1d */ /* 0x000fe20000010000 */
[----:B------:R-:W-:Y:S01]  /*0550*/  ISETP.NE.AND P0, PT, RZ, UR4, PT ;  /* 0x00000004ff007c0c */ /* 0x000fe2000bf05270 */
[----:B------:R-:W-:Y:S01]  /*0560*/  IMAD R5, R5, 0x20, R0 ;  /* 0x0000002005057824 */ /* 0x000fe200078e0200 */
[----:B------:R-:W-:-:S11]  /*0570*/  LEA R2, R2, R3, 0x5 ;  /* 0x0000000302027211 */ /* 0x000fd600078e28ff */
[----:B------:R-:W-:Y:S05]  /*0580*/  @!P0 BRA `(.L_x_40) ;  /* 0x000000b000008947 */ /* 0x000fea0003800000 */
[C---:B------:R-:W-:Y:S01]  /*0590*/  IMAD.SHL.U32 R6, R5.reuse, 0x2, RZ ;  /* 0x0000000205067824 */ /* 0x040fe200078e00ff */
[----:B01----:R-:W-:-:S04]  /*05a0*/  LOP3.LUT R4, R5, 0x1f, RZ, 0xc0, !PT ;  /* 0x0000001f05047812 */ /* 0x003fc800078ec0ff */
[----:B------:R-:W-:Y:S01]  /*05b0*/  LOP3.LUT R7, R6, 0xc, RZ, 0xc0, !PT ;  /* 0x0000000c06077812 */ /* 0x000fe200078ec0ff */
[----:B------:R-:W-:-:S03]  /*05c0*/  IMAD.SHL.U32 R6, R5, 0x20, RZ ;  /* 0x0000002005067824 */ /* 0x000fc600078e00ff */
[----:B------:R-:W-:Y:S02]  /*05d0*/  LEA.HI R4, R4, R7, RZ, 0x1d ;  /* 0x0000000704047211 */ /* 0x000fe400078fe8ff */
[----:B------:R-:W-:Y:S02]  /*05e0*/  LOP3.LUT R7, R6, 0xfffffc00, RZ, 0xc0, !PT ;  /* 0xfffffc0006077812 */ /* 0x000fe400078ec0ff */
[----:B------:R-:W-:Y:S02]  /*05f0*/  SHF.L.U32 R6, R4, 0x1, RZ ;  /* 0x0000000104067819 */ /* 0x000fe400000006ff */
[----:B------:R-:W-:Y:S02]  /*0600*/  LOP3.LUT R4, R7, 0x1c, R2, 0xf8, !PT ;  /* 0x0000001c07047812 */ /* 0x000fe400078ef802 */
[----:B------:R-:W-:-:S05]  /*0610*/  LOP3.LUT R5, R6, 0xfffffffe, R5, 0xe2, !PT ;  /* 0xfffffffe06057812 */ /* 0x000fca00078ee205 */
[----:B------:R-:W-:Y:S01]  /*0620*/  IMAD R4, R5, 0x20, R4 ;  /* 0x0000002005047824 */ /* 0x000fe200078e0204 */
[----:B------:R-:W-:Y:S05]  /*0630*/  BRA `(.L_x_41) ;  /* 0x0000010000007947 */ /* 0x000fea0003800000 */
.L_x_40:
[----:B-1----:R-:W-:Y:S01]  /*0640*/  SHF.R.S32.HI R7, RZ, 0x1f, R2 ;  /* 0x0000001fff077819 */ /* 0x002fe20000011402 */
        /* <DEDUP_REMOVED lines=13> */
[----:B------:R-:W-:-:S05]  /*0720*/  IMAD R4, R4, 0x8, R5 ;  /* 0x0000000804047824 */ /* 0x000fca00078e0205 */
[----:B------:R-:W-:Y:S02]  /*0730*/  SHF.L.U32 R4, R4, 0x2, RZ ;  /* 0x0000000204047819 */ /* 0x000fe400000006ff */
.L_x_41:
[----:B------:R-:W-:Y:S01]  /*0740*/  IMAD R0, R3, 0x21, R0 ;  /* 0x0000002103007824 */ /* 0x000fe200078e0200 */
[----:B------:R-:W-:Y:S01]  /*0750*/  LOP3.LUT R2, R2, 0xffffffe0, RZ, 0xc0, !PT ;  /* 0xffffffe002027812 */ /* 0x000fe200078ec0ff */
[----:B------:R-:W0:Y:S04]  /*0760*/  S2R R3, SR_CTAID.Z ;  /* 0x0000000000037919 */ /* 0x000e280000002700 */
[----:B------:R-:W-:Y:S01]  /*0770*/  LDS.U8 R7, [R0+0x21] ;  /* 0x0000210000077984 */ /* 0x000fe20000000000 */
[----:B------:R-:W-:-:S03]  /*0780*/  IMAD R2, R2, c[0x0][0x184], RZ ;  /* 0x0000610002027a24 */ /* 0x000fc600078e02ff */
[----:B------:R-:W1:Y:S04]  /*0790*/  LDS.U8 R8, [R0] ;  /* 0x0000000000087984 */ /* 0x000e680000000000 */
[----:B------:R-:W2:Y:S04]  /*07a0*/  LDS.U8 R6, [R0+0x42] ;  /* 0x0000420000067984 */ /* 0x000ea80000000000 */
[----:B------:R-:W3:Y:S01]  /*07b0*/  LDS.U8 R5, [R0+0x63] ;  /* 0x0000630000057984 */ /* 0x000ee20000000000 */
[----:B0-----:R-:W-:-:S04]  /*07c0*/  IMAD R3, R3, c[0x0][0x18c], R2 ;  /* 0x0000630003037a24 */ /* 0x001fc800078e0202 */
[----:B------:R-:W-:-:S05]  /*07d0*/  IMAD.IADD R3, R3, 0x1, R4 ;  /* 0x0000000103037824 */ /* 0x000fca00078e0204 */
[----:B------:R-:W-:-:S04]  /*07e0*/  LOP3.LUT R3, R3, 0xfffffffc, RZ, 0xc0, !PT ;  /* 0xfffffffc03037812 */ /* 0x000fc800078ec0ff */
[----:B------:R-:W-:-:S04]  /*07f0*/  IADD3 R2, P0, R3, c[0x0][0x160], RZ ;  /* 0x0000580003027a10 */ /* 0x000fc80007f1e0ff */
[----:B------:R-:W-:Y:S02]  /*0800*/  IADD3.X R3, RZ, c[0x0][0x164], RZ, P0, !PT ;  /* 0x00005900ff037a10 */ /* 0x000fe400007fe4ff */
[----:B-1----:R-:W-:-:S04]  /*0810*/  PRMT R7, R7, 0x7604, R8 ;  /* 0x0000760407077816 */ /* 0x002fc80000000008 */
[----:B--2---:R-:W-:-:S04]  /*0820*/  PRMT R6, R6, 0x7054, R7 ;  /* 0x0000705406067816 */ /* 0x004fc80000000007 */
[----:B---3--:R-:W-:-:S05]  /*0830*/  PRMT R5, R5, 0x654, R6 ;  /* 0x0000065405057816 */ /* 0x008fca0000000006 */
[----:B------:R-:W-:Y:S01]  /*0840*/  STG.E [R2.64], R5 ;  /* 0x0000000502007986 */ /* 0x000fe2000c101906 */
[----:B------:R-:W-:Y:S05]  /*0850*/  EXIT ;  /* 0x000000000000794d */ /* 0x000fea0003800000 */
.L_x_42:
        /* <DEDUP_REMOVED lines=10> */
.L_x_127:


//--------------------- .text._ZN17fastertransformer31add_V_bias_transform_varlen_rowIfEEvPaPKaPKT_iiiiiiPKfS8_bi --------------------------
	.section	.text._ZN17fastertransformer31add_V_bias_transform_varlen_rowIfEEvPaPKaPKT_iiiiiiPKfS8_bi,"ax",@progbits
	.sectioninfo	@"SHI_REGISTERS=23"
	.align	128
        .global         _ZN17fastertransformer31add_V_bias_transform_varlen_rowIfEEvPaPKaPKT_iiiiiiPKfS8_bi
        .type           _ZN17fastertransformer31add_V_bias_transform_varlen_rowIfEEvPaPKaPKT_iiiiiiPKfS8_bi,@function
        .size           _ZN17fastertransformer31add_V_bias_transform_varlen_rowIfEEvPaPKaPKT_iiiiiiPKfS8_bi,(.L_x_128 - _ZN17fastertransformer31add_V_bias_transform_varlen_rowIfEEvPaPKaPKT_iiiiiiPKfS8_bi)
        .other          _ZN17fastertransformer31add_V_bias_transform_varlen_rowIfEEvPaPKaPKT_iiiiiiPKfS8_bi,@"STO_CUDA_ENTRY STV_DEFAULT"
_ZN17fastertransformer31add_V_bias_transform_varlen_rowIfEEvPaPKaPKT_iiiiiiPKfS8_bi:
.text._ZN17fastertransformer31add_V_bias_transform_varlen_rowIfEEvPaPKaPKT_iiiiiiPKfS8_bi:
        /* <DEDUP_REMOVED lines=43> */
[----:B------:R-:W-:-:S05]  /*02b0*/  SHF.R.S32.HI R8, RZ, 0x2, R8 ;  /* 0x00000002ff087819 */ /* 0x000fca0000011408 */
[----:B------:R-:W-:-:S06]  /*02c0*/  IMAD.WIDE R10, R8, R12, c[0x0][0x168] ;  /* 0x00005a00080a7625 */ /* 0x000fcc00078e020c */
[----:B------:R-:W2:Y:S01]  /*02d0*/  LDG.E.CONSTANT R10, [R10.64] ;  /* 0x000000060a0a7981 */ /* 0x000ea2000c1e9900 */
[----:B------:R-:W-:Y:S01]  /*02e0*/  MOV R6, c[0x0][0x190] ;  /* 0x0000640000067a02 */ /* 0x000fe20000000f00 */
        /* <DEDUP_REMOVED lines=9> */
[----:B------:R-:W4:Y:S01]  /*0380*/  LDG.E.CONSTANT R8, [R8.64] ;  /* 0x0000000608087981 */ /* 0x000f22000c1e9900 */
[----:B--2---:R-:W3:Y:S08]  /*0390*/  I2F.S8 R15, R10 ;  /* 0x0000000a000f7306 */ /* 0x004ef00000001400 */
[----:B------:R-:W4:Y:S08]  /*03a0*/  I2F.S8 R11, R10.B1 ;  /* 0x1000000a000b7306 */ /* 0x000f300000001400 */
[----:B------:R-:W5:Y:S08]  /*03b0*/  I2F.S8 R17, R10.B2 ;  /* 0x2000000a00117306 */ /* 0x000f700000001400 */
[----:B------:R-:W1:Y:S01]  /*03c0*/  I2F.S8 R19, R10.B3 ;  /* 0x3000000a00137306 */ /* 0x000e620000001400 */
[----:B---3--:R-:W-:-:S02]  /*03d0*/  FFMA.FTZ R15, R6, R15, R14 ;  /* 0x0000000f060f7223 */ /* 0x008fc4000001000e */
[C---:B----4-:R-:W-:Y:S02]  /*03e0*/  FFMA.FTZ R11, R6.reuse, R11, R16 ;  /* 0x0000000b060b7223 */ /* 0x050fe40000010010 */
[----:B-----5:R-:W-:Y:S02]  /*03f0*/  FFMA.FTZ R17, R6, R17, R18 ;  /* 0x0000001106117223 */ /* 0x020fe40000010012 */
[C---:B------:R-:W-:Y:S02]  /*0400*/  FMUL.FTZ R15, R8.reuse, R15 ;  /* 0x0000000f080f7220 */ /* 0x040fe40000410000 */
[----:B------:R-:W-:Y:S02]  /*0410*/  FMUL.FTZ R11, R8, R11 ;  /* 0x0000000b080b7220 */ /* 0x000fe40000410000 */
[----:B-1----:R-:W-:Y:S02]  /*0420*/  FFMA.FTZ R19, R6, R19, R20 ;  /* 0x0000001306137223 */ /* 0x002fe40000010014 */
[----:B------:R-:W-:-:S02]  /*0430*/  FMUL.FTZ R17, R8, R17 ;  /* 0x0000001108117220 */ /* 0x000fc40000410000 */
        /* <DEDUP_REMOVED lines=9> */
.L_x_44:
[----:B--2---:R-:W-:Y:S05]  /*04d0*/  BSYNC B0 ;  /* 0x0000000000007941 */ /* 0x004fea0003800000 */
.L_x_43:
[----:B------:R-:W-:Y:S01]  /*04e0*/  ULDC.S8 UR4, c[0x0][0x1a0] ;  /* 0x0000680000047ab9 */ /* 0x000fe20000000200 */
[----:B------:R-:W-:Y:S01]  /*04f0*/  BAR.SYNC.DEFER_BLOCKING 0x0 ;  /* 0x0000000000007b1d */ /* 0x000fe20000010000 */
[----:B------:R-:W-:Y:S01]  /*0500*/  ISETP.NE.AND P0, PT, RZ, UR4, PT ;  /* 0x00000004ff007c0c */ /* 0x000fe2000bf05270 */
[----:B------:R-:W-:-:S02]  /*0510*/  IMAD R5, R5, 0x20, R0 ;  /* 0x0000002005057824 */ /* 0x000fc400078e0200 */
[----:B------:R-:W-:-:S10]  /*0520*/  IMAD R2, R2, 0x20, R3 ;  /* 0x0000002002027824 */ /* 0x000fd400078e0203 */
[----:B------:R-:W-:Y:S05]  /*0530*/  @!P0 BRA `(.L_x_45) ;  /* 0x000000b000008947 */ /* 0x000fea0003800000 */
[C---:B------:R-:W-:Y:S02]  /*0540*/  SHF.L.U32 R6, R5.reuse, 0x1, RZ ;  /* 0x0000000105067819 */ /* 0x040fe400000006ff */
[C---:B01----:R-:W-:Y:S02]  /*0550*/  LOP3.LUT R4, R5.reuse, 0x1f, RZ, 0xc0, !PT ;  /* 0x0000001f05047812 */ /* 0x043fe400078ec0ff */
[----:B------:R-:W-:Y:S01]  /*0560*/  LOP3.LUT R7, R6, 0xc, RZ, 0xc0, !PT ;  /* 0x0000000c06077812 */ /* 0x000fe200078ec0ff */
[----:B------:R-:W-:-:S03]  /*0570*/  IMAD.SHL.U32 R6, R5, 0x20, RZ ;  /* 0x0000002005067824 */ /* 0x000fc600078e00ff */
[----:B------:R-:W-:Y:S02]  /*0580*/  LEA.HI R4, R4, R7, RZ, 0x1d ;  /* 0x0000000704047211 */ /* 0x000fe400078fe8ff */
[----:B------:R-:W-:-:S03]  /*0590*/  LOP3.LUT R7, R6, 0xfffffc00, RZ, 0xc0, !PT ;  /* 0xfffffc0006077812 */ /* 0x000fc600078ec0ff */
[----:B------:R-:W-:Y:S01]  /*05a0*/  IMAD.SHL.U32 R6, R4, 0x2, RZ ;  /* 0x0000000204067824 */ /* 0x000fe200078e00ff */
[----:B------:R-:W-:-:S04]  /*05b0*/  LOP3.LUT R4, R7, 0x1c, R2, 0xf8, !PT ;  /* 0x0000001c07047812 */ /* 0x000fc800078ef802 */
[----:B------:R-:W-:-:S04]  /*05c0*/  LOP3.LUT R5, R6, 0xfffffffe, R5, 0xe2, !PT ;  /* 0xfffffffe06057812 */ /* 0x000fc800078ee205 */
[----:B------:R-:W-:Y:S01]  /*05d0*/  LEA R4, R5, R4, 0x5 ;  /* 0x0000000405047211 */ /* 0x000fe200078e28ff */
[----:B------:R-:W-:Y:S05]  /*05e0*/  BRA `(.L_x_46) ;  /* 0x0000010000007947 */ /* 0x000fea0003800000 */
.L_x_45:
[----:B------:R-:W-:Y:S01]  /*05f0*/  SHF.R.S32.HI R6, RZ, 0x1f, R5 ;  /* 0x0000001fff067819 */ /* 0x000fe20000011405 */
[----:B01----:R-:W-:Y:S01]  /*0600*/  IMAD.SHL.U32 R4, R5, 0x4, RZ ;  /* 0x0000000405047824 */ /* 0x003fe200078e00ff */
        /* <DEDUP_REMOVED lines=14> */
.L_x_46:
        /* <DEDUP_REMOVED lines=8> */
[----:B0-----:R-:W-:-:S05]  /*0770*/  IMAD R3, R3, c[0x0][0x18c], R2 ;  /* 0x0000630003037a24 */ /* 0x001fca00078e0202 */
[----:B------:R-:W-:-:S04]  /*0780*/  IADD3 R3, R3, R4, RZ ;  /* 0x0000000403037210 */ /* 0x000fc80007ffe0ff */
[----:B------:R-:W-:-:S04]  /*0790*/  LOP3.LUT R3, R3, 0xfffffffc, RZ, 0xc0, !PT ;  /* 0xfffffffc03037812 */ /* 0x000fc800078ec0ff */
[----:B------:R-:W-:-:S05]  /*07a0*/  IADD3 R2, P0, R3, c[0x0][0x160], RZ ;  /* 0x0000580003027a10 */ /* 0x000fca0007f1e0ff */
[----:B------:R-:W-:Y:S01]  /*07b0*/  IMAD.X R3, RZ, RZ, c[0x0][0x164], P0 ;  /* 0x00005900ff037624 */ /* 0x000fe200000e06ff */
[----:B-1----:R-:W-:-:S04]  /*07c0*/  PRMT R7, R7, 0x7604, R8 ;  /* 0x0000760407077816 */ /* 0x002fc80000000008 */
[----:B--2---:R-:W-:-:S04]  /*07d0*/  PRMT R6, R6, 0x7054, R7 ;  /* 0x0000705406067816 */ /* 0x004fc80000000007 */
[----:B---3--:R-:W-:-:S05]  /*07e0*/  PRMT R5, R5, 0x654, R6 ;  /* 0x0000065405057816 */ /* 0x008fca0000000006 */
[----:B------:R-:W-:Y:S01]  /*07f0*/  STG.E [R2.64], R5 ;  /* 0x0000000502007986 */ /* 0x000fe2000c101906 */
[----:B------:R-:W-:Y:S05]  /*0800*/  EXIT ;  /* 0x000000000000794d */ /* 0x000fea0003800000 */
.L_x_47:
        /* <DEDUP_REMOVED lines=15> */
.L_x_128:


//--------------------- .text._ZN17fastertransformer27add_V_bias_transform_varlenI6__halfEEvPaPKaPKT_iiiiiiPKfS9_b --------------------------
	.section	.text._ZN17fastertransformer27add_V_bias_transform_varlenI6__halfEEvPaPKaPKT_iiiiiiPKfS9_b,"ax",@progbits
	.sectioninfo	@"SHI_REGISTERS=24"
	.align	128
        .global         _ZN17fastertransformer27add_V_bias_transform_varlenI6__halfEEvPaPKaPKT_iiiiiiPKfS9_b
        .type           _ZN17fastertransformer27add_V_bias_transform_varlenI6__halfEEvPaPKaPKT_iiiiiiPKfS9_b,@function
        .size           _ZN17fastertransformer27add_V_bias_transform_varlenI6__halfEEvPaPKaPKT_iiiiiiPKfS9_b,(.L_x_129 - _ZN17fastertransformer27add_V_bias_transform_varlenI6__halfEEvPaPKaPKT_iiiiiiPKfS9_b)
        .other          _ZN17fastertransformer27add_V_bias_transform_varlenI6__halfEEvPaPKaPKT_iiiiiiPKfS9_b,@"STO_CUDA_ENTRY STV_DEFAULT"
_ZN17fastertransformer27add_V_bias_transform_varlenI6__halfEEvPaPKaPKT_iiiiiiPKfS9_b:
.text._ZN17fastertransformer27add_V_bias_transform_varlenI6__halfEEvPaPKaPKT_iiiiiiPKfS9_b:
        /* <DEDUP_REMOVED lines=19> */
[----:B------:R-:W-:Y:S01]  /*0130*/  ULDC.64 UR4, c[0x0][0x178] ;  /* 0x00005e0000047ab9 */ /* 0x000fe20000000a00 */
[----:B------:R-:W-:Y:S01]  /*0140*/  IMAD.MOV.U32 R12, RZ, RZ, 0x4 ;  /* 0x00000004ff0c7424 */ /* 0x000fe200078e00ff */
[----:B------:R-:W-:-:S03]  /*0150*/  UIMAD UR4, UR5, UR4, URZ ;  /* 0x00000004050472a4 */ /* 0x000fc6000f8e023f */
        /* <DEDUP_REMOVED lines=14> */
[----:B------:R-:W-:Y:S02]  /*0240*/  ISETP.GE.U32.AND P1, PT, R9, c[0x0][0x180], PT ;  /* 0x0000600009007a0c */ /* 0x000fe40003f26070 */
[----:B-1----:R-:W-:-:S11]  /*0250*/  LEA R9, R6, R3, 0x5 ;  /* 0x0000000306097211 */ /* 0x002fd600078e28ff */
[----:B------:R-:W-:Y:S02]  /*0260*/  @P1 IADD3 R7, R7, 0x1, RZ ;  /* 0x0000000107071810 */ /* 0x000fe40007ffe0ff */
[----:B------:R-:W-:-:S05]  /*0270*/  @!P2 LOP3.LUT R7, RZ, c[0x0][0x180], RZ, 0x33, !PT ;  /* 0x00006000ff07aa12 */ /* 0x000fca00078e33ff */
[----:B------:R-:W-:Y:S02]  /*0280*/  IMAD.MOV R11, RZ, RZ, -R7 ;  /* 0x000000ffff0b7224 */ /* 0x000fe400078e0a07 */
[----:B------:R-:W-:Y:S02]  /*0290*/  IMAD R7, R7, c[0x0][0x17c], R8 ;  /* 0x00005f0007077a24 */ /* 0x000fe400078e0208 */
[----:B------:R-:W-:Y:S02]  /*02a0*/  IMAD R6, R11, c[0x0][0x180], R10 ;  /* 0x000060000b067a24 */ /* 0x000fe400078e020a */
[----:B------:R-:W-:Y:S02]  /*02b0*/  IMAD.SHL.U32 R7, R7, 0x20, RZ ;  /* 0x0000002007077824 */ /* 0x000fe400078e00ff */
[----:B------:R-:W-:-:S05]  /*02c0*/  IMAD R6, R6, c[0x0][0x184], R9 ;  /* 0x0000610006067a24 */ /* 0x000fca00078e0209 */
[----:B------:R-:W-:Y:S02]  /*02d0*/  LOP3.LUT R8, R7, 0xffffffe0, R6, 0xe2, !PT ;  /* 0xffffffe007087812 */ /* 0x000fe400078ee206 */
[----:B------:R-:W-:-:S05]  /*02e0*/  LOP3.LUT R7, R6, 0xffffffe0, RZ, 0xc0, !PT ;  /* 0xffffffe006077812 */ /* 0x000fca00078ec0ff */
[----:B------:R-:W-:-:S05]  /*02f0*/  IMAD R7, R7, UR4, R8 ;  /* 0x0000000407077c24 */ /* 0x000fca000f8e0208 */
[----:B------:R-:W-:-:S05]  /*0300*/  SHF.R.S32.HI R7, RZ, 0x2, R7 ;  /* 0x00000002ff077819 */ /* 0x000fca0000011407 */
[----:B------:R-:W-:-:S04]  /*0310*/  IMAD.WIDE R12, R7, R12, c[0x0][0x168] ;  /* 0x00005a00070c7625 */ /* 0x000fc800078e020c */
[----:B------:R-:W-:Y:S02]  /*0320*/  IMAD.MOV.U32 R15, RZ, RZ, 0x2 ;  /* 0x00000002ff0f7424 */ /* 0x000fe400078e00ff */
[----:B------:R-:W2:Y:S01]  /*0330*/  LDG.E.CONSTANT R12, [R12.64] ;  /* 0x000000060c0c7981 */ /* 0x000ea2000c1e9900 */
[----:B------:R-:W-:Y:S01]  /*0340*/  MOV R8, c[0x0][0x190] ;  /* 0x0000640000087a02 */ /* 0x000fe20000000f00 */
[----:B------:R-:W-:-:S04]  /*0350*/  IMAD.WIDE R14, R6, R15, c[0x0][0x170] ;  /* 0x00005c00060e7625 */ /* 0x000fc800078e020f */
[----:B------:R-:W-:Y:S01]  /*0360*/  IMAD.MOV.U32 R9, RZ, RZ, c[0x0][0x194] ;  /* 0x00006500ff097624 */ /* 0x000fe200078e00ff */
[----:B------:R-:W3:Y:S04]  /*0370*/  LDG.E.U16.CONSTANT R16, [R14.64] ;  /* 0x000000060e107981 */ /* 0x000ee8000c1e9500 */
[----:B------:R-:W4:Y:S01]  /*0380*/  LDG.E.CONSTANT R6, [R8.64] ;  /* 0x0000000608067981 */ /* 0x000f22000c1e9900 */
[----:B------:R-:W-:Y:S01]  /*0390*/  IMAD.MOV.U32 R10, RZ, RZ, c[0x0][0x198] ;  /* 0x00006600ff0a7624 */ /* 0x000fe200078e00ff */
[----:B------:R-:W-:Y:S02]  /*03a0*/  MOV R11, c[0x0][0x19c] ;  /* 0x00006700000b7a02 */ /* 0x000fe40000000f00 */
[----:B------:R-:W5:Y:S04]  /*03b0*/  LDG.E.U16.CONSTANT R18, [R14.64+0x2] ;  /* 0x000002060e127981 */ /* 0x000f68000c1e9500 */
[----:B------:R-:W5:Y:S04]  /*03c0*/  LDG.E.U16.CONSTANT R20, [R14.64+0x4] ;  /* 0x000004060e147981 */ /* 0x000f68000c1e9500 */
[----:B------:R-:W5:Y:S04]  /*03d0*/  LDG.E.U16.CONSTANT R21, [R14.64+0x6] ;  /* 0x000006060e157981 */ /* 0x000f68000c1e9500 */
[----:B------:R-:W5:Y:S01]  /*03e0*/  LDG.E.CONSTANT R7, [R10.64] ;  /* 0x000000060a077981 */ /* 0x000f62000c1e9900 */
[----:B--2---:R-:W4:Y:S01]  /*03f0*/  I2F.S8 R13, R12 ;  /* 0x0000000c000d7306 */ /* 0x004f220000001400 */
[----:B---3--:R-:W-:-:S07]  /*0400*/  HADD2.F32 R16, -RZ, R16.H0_H0 ;  /* 0x20000010ff107230 */ /* 0x008fce0000004100 */
[----:B------:R-:W1:Y:S08]  /*0410*/  I2F.S8 R17, R12.B1 ;  /* 0x1000000c00117306 */ /* 0x000e700000001400 */
[----:B------:R-:W2:Y:S01]  /*0420*/  I2F.S8 R19, R12.B2 ;  /* 0x2000000c00137306 */ /* 0x000ea20000001400 */
[----:B----4-:R-:W-:-:S07]  /*0430*/  FFMA.FTZ R16, R6, R13, R16 ;  /* 0x0000000d06107223 */ /* 0x010fce0000010010 */
[----:B------:R-:W3:Y:S01]  /*0440*/  I2F.S8 R13, R12.B3 ;  /* 0x3000000c000d7306 */ /* 0x000ee20000001400 */
[----:B-----5:R-:W-:Y:S02]  /*0450*/  HADD2.F32 R18, -RZ, R18.H0_H0 ;  /* 0x20000012ff127230 */ /* 0x020fe40000004100 */
        /* <DEDUP_REMOVED lines=17> */
.L_x_49:
[----:B--2---:R-:W-:Y:S05]  /*0570*/  BSYNC B0 ;  /* 0x0000000000007941 */ /* 0x004fea0003800000 */
.L_x_48:
        /* <DEDUP_REMOVED lines=17> */
.L_x_50:
        /* <DEDUP_REMOVED lines=16> */
.L_x_51:
        /* <DEDUP_REMOVED lines=18> */
.L_x_52:
        /* <DEDUP_REMOVED lines=13> */
.L_x_129:


//--------------------- .text._ZN17fastertransformer27add_V_bias_transform_varlenIfEEvPaPKaPKT_iiiiiiPKfS8_b --------------------------
	.section	.text._ZN17fastertransformer27add_V_bias_transform_varlenIfEEvPaPKaPKT_iiiiiiPKfS8_b,"ax",@progbits
	.sectioninfo	@"SHI_REGISTERS=23"
	.align	128
        .global         _ZN17fastertransformer27add_V_bias_transform_varlenIfEEvPaPKaPKT_iiiiiiPKfS8_b
        .type           _ZN17fastertransformer27add_V_bias_transform_varlenIfEEvPaPKaPKT_iiiiiiPKfS8_b,@function
        .size           _ZN17fastertransformer27add_V_bias_transform_varlenIfEEvPaPKaPKT_iiiiiiPKfS8_b,(.L_x_130 - _ZN17fastertransformer27add_V_bias_transform_varlenIfEEvPaPKaPKT_iiiiiiPKfS8_b)
        .other          _ZN17fastertransformer27add_V_bias_transform_varlenIfEEvPaPKaPKT_iiiiiiPKfS8_b,@"STO_CUDA_ENTRY STV_DEFAULT"
_ZN17fastertransformer27add_V_bias_transform_varlenIfEEvPaPKaPKT_iiiiiiPKfS8_b:
.text._ZN17fastertransformer27add_V_bias_transform_varlenIfEEvPaPKaPKT_iiiiiiPKfS8_b:
        /* <DEDUP_REMOVED lines=42> */
[----:B------:R-:W-:-:S04]  /*02a0*/  IMAD R6, R11, c[0x0][0x180], R10 ;  /* 0x000060000b067a24 */ /* 0x000fc800078e020a */
[----:B------:R-:W-:Y:S02]  /*02b0*/  IMAD R9, R6, c[0x0][0x184], R9 ;  /* 0x0000610006097a24 */ /* 0x000fe400078e0209 */
[----:B------:R-:W-:-:S05]  /*02c0*/  IMAD.SHL.U32 R6, R7, 0x20, RZ ;  /* 0x0000002007067824 */ /* 0x000fca00078e00ff */
[----:B------:R-:W-:Y:S02]  /*02d0*/  LOP3.LUT R7, R6, 0xffffffe0, R9, 0xe2, !PT ;  /* 0xffffffe006077812 */ /* 0x000fe400078ee209 */
[----:B------:R-:W-:-:S05]  /*02e0*/  LOP3.LUT R6, R9, 0xffffffe0, RZ, 0xc0, !PT ;  /* 0xffffffe009067812 */ /* 0x000fca00078ec0ff */
[----:B------:R-:W-:-:S05]  /*02f0*/  IMAD R6, R6, UR4, R7 ;  /* 0x0000000406067c24 */ /* 0x000fca000f8e0207 */
        /* <DEDUP_REMOVED lines=34> */
.L_x_54:
[----:B--2---:R-:W-:Y:S05]  /*0520*/  BSYNC B0 ;  /* 0x0000000000007941 */ /* 0x004fea0003800000 */
.L_x_53:
        /* <DEDUP_REMOVED lines=17> */
.L_x_55:
        /* <DEDUP_REMOVED lines=16> */
.L_x_56:
        /* <DEDUP_REMOVED lines=18> */
.L_x_57:
        /* <DEDUP_REMOVED lines=10> */
.L_x_130:


//--------------------- .text._ZN17fastertransformer27add_V_bias_transform_varlenI6__halfEEvPaPKiPKT_iiiiiPKfS9_S9_b --------------------------
	.section	.text._ZN17fastertransformer27add_V_bias_transform_varlenI6__halfEEvPaPKiPKT_iiiiiPKfS9_S9_b,"ax",@progbits
	.sectioninfo	@"SHI_REGISTERS=32"
	.align	128
        .global         _ZN17fastertransformer27add_V_bias_transform_varlenI6__halfEEvPaPKiPKT_iiiiiPKfS9_S9_b
        .type           _ZN17fastertransformer27add_V_bias_transform_varlenI6__halfEEvPaPKiPKT_iiiiiPKfS9_S9_b,@function
        .size           _ZN17fastertransformer27add_V_bias_transform_varlenI6__halfEEvPaPKiPKT_iiiiiPKfS9_S9_b,(.L_x_131 - _ZN17fastertransformer27add_V_bias_transform_varlenI6__halfEEvPaPKiPKT_iiiiiPKfS9_S9_b)
        .other          _ZN17fastertransformer27add_V_bias_transform_varlenI6__halfEEvPaPKiPKT_iiiiiPKfS9_S9_b,@"STO_CUDA_ENTRY STV_DEFAULT"
_ZN17fastertransformer27add_V_bias_transform_varlenI6__halfEEvPaPKiPKT_iiiiiPKfS9_S9_b:
.text._ZN17fastertransformer27add_V_bias_transform_varlenI6__halfEEvPaPKiPKT_iiiiiPKfS9_S9_b:
[----:B------:R-:W-:Y:S02]  /*0000*/  IMAD.MOV.U32 R1, RZ, RZ, c[0x0][0x28] ;  /* 0x00000a00ff017624 */ /* 0x000fe400078e00ff */
[----:B------:R-:W0:Y:S01]  /*0010*/  S2R R12, SR_CTAID.Y ;  /* 0x00000000000c7919 */ /* 0x000e220000002600 */
[----:B------:R-:W-:Y:S01]  /*0020*/  ULDC.64 UR6, c[0x0][0x118] ;  /* 0x0000460000067ab9 */ /* 0x000fe20000000a00 */
[----:B------:R-:W-:Y:S02]  /*0030*/  BSSY B0, `(.L_x_58) ;  /* 0x000005f000007945 */ /* 0x000fe40003800000 */
[----:B------:R-:W0:Y:S04]  /*0040*/  S2R R13, SR_TID.Y ;  /* 0x00000000000d7919 */ /* 0x000e280000002200 */
[----:B------:R-:W1:Y:S04]  /*0050*/  S2R R0, SR_TID.X ;  /* 0x0000000000007919 */ /* 0x000e680000002100 */
[----:B------:R-:W2:Y:S01]  /*0060*/  S2R R14, SR_CTAID.X ;  /* 0x00000000000e7919 */ /* 0x000ea20000002500 */
[----:B0-----:R-:W-:Y:S01]  /*0070*/  IMAD R4, R12, 0x20, R13 ;  /* 0x000000200c047824 */ /* 0x001fe200078e020d */
[----:B-1----:R-:W-:-:S04]  /*0080*/  SHF.L.U32 R0, R0, 0x2, RZ ;  /* 0x0000000200007819 */ /* 0x002fc800000006ff */
        /* <DEDUP_REMOVED lines=10> */
[----:B------:R-:W-:-:S02]  /*0130*/  ULDC.64 UR4, c[0x0][0x178] ;  /* 0x00005e0000047ab9 */ /* 0x000fc40000000a00 */
[----:B------:R-:W-:-:S03]  /*0140*/  UIMAD UR4, UR5, UR4, URZ ;  /* 0x00000004050472a4 */ /* 0x000fc6000f8e023f */
[----:B-1----:R-:W1:Y:S02]  /*0150*/  MUFU.RCP R5, R5 ;  /* 0x0000000500057308 */ /* 0x002e640000001000 */
[----:B-1----:R-:W-:-:S06]  /*0160*/  IADD3 R2, R5, 0xffffffe, RZ ;  /* 0x0ffffffe05027810 */ /* 0x002fcc0007ffe0ff */
[----:B------:R1:W3:Y:S02]  /*0170*/  F2I.FTZ.U32.TRUNC.NTZ R3, R2 ;  /* 0x0000000200037305 */ /* 0x0002e4000021f000 */
[----:B-1----:R-:W-:Y:S02]  /*0180*/  IMAD.MOV.U32 R2, RZ, RZ, RZ ;  /* 0x000000ffff027224 */ /* 0x002fe400078e00ff */
[----:B---3--:R-:W-:-:S04]  /*0190*/  IMAD.MOV R7, RZ, RZ, -R3 ;  /* 0x000000ffff077224 */ /* 0x008fc800078e0a03 */
[----:B------:R-:W-:-:S04]  /*01a0*/  IMAD R7, R7, c[0x0][0x180], RZ ;  /* 0x0000600007077a24 */ /* 0x000fc800078e02ff */
[----:B------:R-:W-:-:S06]  /*01b0*/  IMAD.HI.U32 R3, R3, R7, R2 ;  /* 0x0000000703037227 */ /* 0x000fcc00078e0002 */
[----:B--2---:R-:W-:-:S05]  /*01c0*/  IMAD.HI.U32 R3, R3, R6, RZ ;  /* 0x0000000603037227 */ /* 0x004fca00078e00ff */
[----:B------:R-:W-:-:S05]  /*01d0*/  IADD3 R7, -R3, RZ, RZ ;  /* 0x000000ff03077210 */ /* 0x000fca0007ffe1ff */
[----:B------:R-:W-:Y:S02]  /*01e0*/  IMAD R5, R7, c[0x0][0x180], R6 ;  /* 0x0000600007057a24 */ /* 0x000fe400078e0206 */
[----:B------:R-:W1:Y:S03]  /*01f0*/  S2R R7, SR_CTAID.X ;  /* 0x0000000000077919 */ /* 0x000e660000002500 */
[----:B------:R-:W-:-:S13]  /*0200*/  ISETP.GE.U32.AND P0, PT, R5, c[0x0][0x180], PT ;  /* 0x0000600005007a0c */ /* 0x000fda0003f06070 */
[----:B------:R-:W-:Y:S02]  /*0210*/  @P0 IADD3 R5, R5, -c[0x0][0x180], RZ ;  /* 0x8000600005050a10 */ /* 0x000fe40007ffe0ff */
[----:B------:R-:W-:Y:S02]  /*0220*/  @P0 IADD3 R3, R3, 0x1, RZ ;  /* 0x0000000103030810 */ /* 0x000fe40007ffe0ff */
[----:B------:R-:W-:Y:S01]  /*0230*/  ISETP.GE.U32.AND P1, PT, R5, c[0x0][0x180], PT ;  /* 0x0000600005007a0c */ /* 0x000fe20003f26070 */
[----:B-1----:R-:W-:Y:S02]  /*0240*/  IMAD R5, R7, 0x20, R0 ;  /* 0x0000002007057824 */ /* 0x002fe400078e0200 */
[----:B------:R-:W-:-:S10]  /*0250*/  IMAD.MOV.U32 R7, RZ, RZ, 0x4 ;  /* 0x00000004ff077424 */ /* 0x000fd400078e00ff */
[----:B------:R-:W-:Y:S02]  /*0260*/  @P1 IADD3 R3, R3, 0x1, RZ ;  /* 0x0000000103031810 */ /* 0x000fe40007ffe0ff */
[----:B------:R-:W-:-:S05]  /*0270*/  @!P2 LOP3.LUT R3, RZ, c[0x0][0x180], RZ, 0x33, !PT ;  /* 0x00006000ff03aa12 */ /* 0x000fca00078e33ff */
[----:B------:R-:W-:Y:S02]  /*0280*/  IMAD.MOV R9, RZ, RZ, -R3 ;  /* 0x000000ffff097224 */ /* 0x000fe400078e0a03 */
[----:B------:R-:W-:Y:S02]  /*0290*/  IMAD R3, R3, c[0x0][0x17c], R4 ;  /* 0x00005f0003037a24 */ /* 0x000fe400078e0204 */
[----:B------:R-:W-:-:S03]  /*02a0*/  IMAD R2, R9, c[0x0][0x180], R6 ;  /* 0x0000600009027a24 */ /* 0x000fc600078e0206 */
[----:B------:R-:W-:Y:S01]  /*02b0*/  SHF.L.U32 R3, R3, 0x5, RZ ;  /* 0x0000000503037819 */ /* 0x000fe200000006ff */
[----:B------:R-:W-:-:S05]  /*02c0*/  IMAD R6, R2, c[0x0][0x184], R5 ;  /* 0x0000610002067a24 */ /* 0x000fca00078e0205 */
[----:B------:R-:W-:Y:S02]  /*02d0*/  LOP3.LUT R2, R3, 0xffffffe0, R6, 0xe2, !PT ;  /* 0xffffffe003027812 */ /* 0x000fe400078ee206 */
[----:B------:R-:W-:-:S05]  /*02e0*/  LOP3.LUT R3, R6, 0xffffffe0, RZ, 0xc0, !PT ;  /* 0xffffffe006037812 */ /* 0x000fca00078ec0ff */
[----:B------:R-:W-:-:S04]  /*02f0*/  IMAD R2, R3, UR4, R2 ;  /* 0x0000000403027c24 */ /* 0x000fc8000f8e0202 */
[----:B------:R-:W-:-:S05]  /*0300*/  IMAD.WIDE R4, R2, R7, c[0x0][0x168] ;  /* 0x00005a0002047625 */ /* 0x000fca00078e0207 */
[----:B------:R-:W2:Y:S01]  /*0310*/  LDG.E.CONSTANT R16, [R4.64] ;  /* 0x0000000604107981 */ /* 0x000ea2000c1e9900 */
[----:B------:R-:W-:Y:S01]  /*0320*/  IMAD.MOV.U32 R3, RZ, RZ, 0x2 ;  /* 0x00000002ff037424 */ /* 0x000fe200078e00ff */
[----:B------:R-:W-:Y:S01]  /*0330*/  MOV R8, c[0x0][0x198] ;  /* 0x0000660000087a02 */ /* 0x000fe20000000f00 */
[----:B------:R-:W-:Y:S01]  /*0340*/  IMAD.MOV.U32 R9, RZ, RZ, c[0x0][0x19c] ;  /* 0x00006700ff097624 */ /* 0x000fe200078e00ff */
[----:B------:R-:W3:Y:S01]  /*0350*/  LDG.E.CONSTANT R17, [R4.64+0x4] ;  /* 0x0000040604117981 */ /* 0x000ee2000c1e9900 */
[----:B------:R-:W-:-:S03]  /*0360*/  IMAD.WIDE R2, R6, R3, c[0x0][0x170] ;  /* 0x00005c0006027625 */ /* 0x000fc600078e0203 */
[----:B------:R-:W4:Y:S01]  /*0370*/  LDG.E.CONSTANT R8, [R8.64] ;  /* 0x0000000608087981 */ /* 0x000f22000c1e9900 */
[----:B------:R-:W-:-:S03]  /*0380*/  IMAD.WIDE R6, R6, R7, c[0x0][0x190] ;  /* 0x0000640006067625 */ /* 0x000fc600078e0207 */
[----:B------:R-:W5:Y:S04]  /*0390*/  LDG.E.U16.CONSTANT R18, [R2.64] ;  /* 0x0000000602127981 */ /* 0x000f68000c1e9500 */
[----:B------:R-:W3:Y:S04]  /*03a0*/  LDG.E.CONSTANT R20, [R6.64] ;  /* 0x0000000606147981 */ /* 0x000ee8000c1e9900 */
[----:B------:R-:W4:Y:S04]  /*03b0*/  LDG.E.CONSTANT R19, [R4.64+0x8] ;  /* 0x0000080604137981 */ /* 0x000f28000c1e9900 */
[----:B------:R-:W4:Y:S01]  /*03c0*/  LDG.E.CONSTANT R25, [R4.64+0xc] ;  /* 0x00000c0604197981 */ /* 0x000f22000c1e9900 */
[----:B------:R-:W-:-:S03]  /*03d0*/  IMAD.MOV.U32 R10, RZ, RZ, c[0x0][0x1a0] ;  /* 0x00006800ff0a7624 */ /* 0x000fc600078e00ff */
[----:B------:R-:W4:Y:S04]  /*03e0*/  LDG.E.U16.CONSTANT R23, [R2.64+0x2] ;  /* 0x0000020602177981 */ /* 0x000f28000c1e9500 */
[----:B------:R-:W4:Y:S04]  /*03f0*/  LDG.E.U16.CONSTANT R21, [R2.64+0x4] ;  /* 0x0000040602157981 */ /* 0x000f28000c1e9500 */
[----:B------:R-:W4:Y:S01]  /*0400*/  LDG.E.U16.CONSTANT R26, [R2.64+0x6] ;  /* 0x00000606021a7981 */ /* 0x000f22000c1e9500 */
[----:B------:R-:W-:-:S03]  /*0410*/  MOV R11, c[0x0][0x1a4] ;  /* 0x00006900000b7a02 */ /* 0x000fc60000000f00 */
[----:B------:R-:W4:Y:S04]  /*0420*/  LDG.E.CONSTANT R24, [R6.64+0x4] ;  /* 0x0000040606187981 */ /* 0x000f28000c1e9900 */
[----:B------:R-:W4:Y:S04]  /*0430*/  LDG.E.CONSTANT R22, [R6.64+0x8] ;  /* 0x0000080606167981 */ /* 0x000f28000c1e9900 */
[----:B------:R-:W4:Y:S04]  /*0440*/  LDG.E.CONSTANT R27, [R6.64+0xc] ;  /* 0x00000c06061b7981 */ /* 0x000f28000c1e9900 */
[----:B------:R-:W4:Y:S01]  /*0450*/  LDG.E.CONSTANT R10, [R10.64] ;  /* 0x000000060a0a7981 */ /* 0x000f22000c1e9900 */
[----:B--2---:R-:W3:Y:S01]  /*0460*/  I2F R29, R16 ;  /* 0x00000010001d7306 */ /* 0x004ee20000201400 */
[----:B-----5:R-:W-:Y:S01]  /*0470*/  HADD2.F32 R18, -RZ, R18.H0_H0 ;  /* 0x20000012ff127230 */ /* 0x020fe20000004100 */
[----:B---3--:R-:W-:-:S06]  /*0480*/  FMUL.FTZ R29, R29, R20 ;  /* 0x000000141d1d7220 */ /* 0x008fcc0000410000 */
[----:B------:R-:W1:Y:S01]  /*0490*/  I2F R17, R17 ;  /* 0x0000001100117306 */ /* 0x000e620000201400 */
[----:B----4-:R-:W-:-:S07]  /*04a0*/  FFMA.FTZ R29, R8, R29, R18 ;  /* 0x0000001d081d7223 */ /* 0x010fce0000010012 */
[----:B------:R-:W2:Y:S08]  /*04b0*/  I2F R19, R19 ;  /* 0x0000001300137306 */ /* 0x000eb00000201400 */
[----:B------:R-:W3:Y:S01]  /*04c0*/  I2F R18, R25 ;  /* 0x0000001900127306 */ /* 0x000ee20000201400 */
[----:B------:R-:W-:Y:S02]  /*04d0*/  HADD2.F32 R23, -RZ, R23.H0_H0 ;  /* 0x20000017ff177230 */ /* 0x000fe40000004100 */
[----:B------:R-:W-:-:S02]  /*04e0*/  HADD2.F32 R21, -RZ, R21.H0_H0 ;  /* 0x20000015ff157230 */ /* 0x000fc40000004100 */
[----:B------:R-:W-:Y:S01]  /*04f0*/  HADD2.F32 R26, -RZ, R26.H0_H0 ;  /* 0x2000001aff1a7230 */ /* 0x000fe20000004100 */
[----:B-1----:R-:W-:Y:S02]  /*0500*/  FMUL.FTZ R5, R17, R24 ;  /* 0x0000001811057220 */ /* 0x002fe40000410000 */
[----:B--2---:R-:W-:Y:S02]  /*0510*/  FMUL.FTZ R19, R19, R22 ;  /* 0x0000001613137220 */ /* 0x004fe40000410000 */
[----:B---3--:R-:W-:Y:S02]  /*0520*/  FMUL.FTZ R27, R18, R27 ;  /* 0x0000001b121b7220 */ /* 0x008fe40000410000 */
[C---:B------:R-:W-:Y:S02]  /*0530*/  FFMA.FTZ R5, R8.reuse, R5, R23 ;  /* 0x0000000508057223 */ /* 0x040fe40000010017 */
[C---:B------:R-:W-:Y:S02]  /*0540*/  FFMA.FTZ R19, R8.reuse, R19, R21 ;  /* 0x0000001308137223 */ /* 0x040fe40000010015 */
[----:B------:R-:W-:-:S02]  /*0550*/  FFMA.FTZ R27, R8, R27, R26 ;  /* 0x0000001b081b7223 */ /* 0x000fc4000001001a */
[C---:B------:R-:W-:Y:S02]  /*0560*/  FMUL.FTZ R29, R10.reuse, R29 ;  /* 0x0000001d0a1d7220 */ /* 0x040fe40000410000 */
[C---:B------:R-:W-:Y:S02]  /*0570*/  FMUL.FTZ R5, R10.reuse, R5 ;  /* 0x000000050a057220 */ /* 0x040fe40000410000 */
        /* <DEDUP_REMOVED lines=10> */
.L_x_59:
[----:B--2---:R-:W-:Y:S05]  /*0620*/  BSYNC B0 ;  /* 0x0000000000007941 */ /* 0x004fea0003800000 */
.L_x_58:
[----:B------:R-:W-:Y:S01]  /*0630*/  ULDC.S8 UR4, c[0x0][0x1a8] ;  /* 0x00006a0000047ab9 */ /* 0x000fe20000000200 */
[----:B------:R-:W-:Y:S01]  /*0640*/  BAR.SYNC.DEFER_BLOCKING 0x0 ;  /* 0x0000000000007b1d */ /* 0x000fe20000010000 */
[----:B------:R-:W-:Y:S01]  /*0650*/  ISETP.NE.AND P0, PT, RZ, UR4, PT ;  /* 0x00000004ff007c0c */ /* 0x000fe2000bf05270 */
[----:B------:R-:W-:-:S02]  /*0660*/  IMAD R14, R14, 0x20, R13 ;  /* 0x000000200e0e7824 */ /* 0x000fc400078e020d */
[----:B------:R-:W-:-:S10]  /*0670*/  IMAD R12, R12, 0x20, R0 ;  /* 0x000000200c0c7824 */ /* 0x000fd400078e0200 */
[----:B------:R-:W-:Y:S05]  /*0680*/  @!P0 BRA `(.L_x_60) ;  /* 0x000000b000008947 */ /* 0x000fea0003800000 */
[C---:B------:R-:W-:Y:S02]  /*0690*/  SHF.L.U32 R3, R14.reuse, 0x1, RZ ;  /* 0x000000010e037819 */ /* 0x040fe400000006ff */
[C---:B-1----:R-:W-:Y:S02]  /*06a0*/  LOP3.LUT R2, R14.reuse, 0x1f, RZ, 0xc0, !PT ;  /* 0x0000001f0e027812 */ /* 0x042fe400078ec0ff */
        /* <DEDUP_REMOVED lines=9> */
.L_x_60:
[----:B------:R-:W-:Y:S02]  /*0740*/  SHF.R.S32.HI R5, RZ, 0x1f, R14 ;  /* 0x0000001fff057819 */ /* 0x000fe4000001140e */
[----:B------:R-:W-:Y:S02]  /*0750*/  SHF.R.S32.HI R3, RZ, 0x1f, R12 ;  /* 0x0000001fff037819 */ /* 0x000fe4000001140c */
[----:B------:R-:W-:Y:S02]  /*0760*/  LEA.HI R5, R5, R14, RZ, 0x3 ;  /* 0x0000000e05057211 */ /* 0x000fe400078f18ff */
[----:B-1----:R-:W-:Y:S02]  /*0770*/  SHF.L.U32 R2, R14, 0x2, RZ ;  /* 0x000000020e027819 */ /* 0x002fe400000006ff */
[----:B------:R-:W-:Y:S02]  /*0780*/  LEA.HI R4, R3, R12, RZ, 0x5 ;  /* 0x0000000c03047211 */ /* 0x000fe400078f28ff */
[----:B------:R-:W-:-:S02]  /*0790*/  LOP3.LUT R7, R5, 0x7ffffff8, RZ, 0xc0, !PT ;  /* 0x7ffffff805077812 */ /* 0x000fc400078ec0ff */
[----:B------:R-:W-:Y:S02]  /*07a0*/  LOP3.LUT R3, R2, 0x4, RZ, 0xc0, !PT ;  /* 0x0000000402037812 */ /* 0x000fe400078ec0ff */
[----:B------:R-:W-:Y:S01]  /*07b0*/  LOP3.LUT R5, R4, 0x3fffffe0, RZ, 0xc0, !PT ;  /* 0x3fffffe004057812 */ /* 0x000fe200078ec0ff */
[----:B------:R-:W-:Y:S01]  /*07c0*/  IMAD.IADD R7, R14, 0x1, -R7 ;  /* 0x000000010e077824 */ /* 0x000fe200078e0a07 */
[----:B------:R-:W-:Y:S02]  /*07d0*/  LOP3.LUT R3, R3, 0x7fffff8, R14, 0xf8, !PT ;  /* 0x07fffff803037812 */ /* 0x000fe400078ef80e */
[C---:B------:R-:W-:Y:S02]  /*07e0*/  IADD3 R2, R12.reuse, -R5, RZ ;  /* 0x800000050c027210 */ /* 0x040fe40007ffe0ff */
[----:B------:R-:W-:Y:S02]  /*07f0*/  LOP3.LUT R4, R12, 0x4, RZ, 0xc0, !PT ;  /* 0x000000040c047812 */ /* 0x000fe400078ec0ff */
[----:B------:R-:W-:-:S02]  /*0800*/  LEA.HI R2, R2, R3, RZ, 0x1d ;  /* 0x0000000302027211 */ /* 0x000fc400078fe8ff */
[----:B------:R-:W-:-:S05]  /*0810*/  LEA.HI R7, R7, R4, RZ, 0x1f ;  /* 0x0000000407077211 */ /* 0x000fca00078ff8ff */
[----:B------:R-:W-:-:S05]  /*0820*/  IMAD R2, R2, 0x8, R7 ;  /* 0x0000000802027824 */ /* 0x000fca00078e0207 */
[----:B------:R-:W-:Y:S02]  /*0830*/  SHF.L.U32 R3, R2, 0x2, RZ ;  /* 0x0000000202037819 */ /* 0x000fe400000006ff */
.L_x_61:
[----:B------:R-:W-:Y:S01]  /*0840*/  IMAD R0, R0, 0x21, R13 ;  /* 0x0000002100007824 */ /* 0x000fe200078e020d */
[----:B------:R-:W1:Y:S01]  /*0850*/  S2R R9, SR_CTAID.Z ;  /* 0x0000000000097919 */ /* 0x000e620000002700 */
[----:B------:R-:W-:-:S03]  /*0860*/  LOP3.LUT R12, R12, 0xffffffe0, RZ, 0xc0, !PT ;  /* 0xffffffe00c0c7812 */ /* 0x000fc600078ec0ff */
[----:B------:R-:W-:Y:S02]  /*0870*/  LDS.U8 R2, [R0+0x21] ;  /* 0x0000210000027984 */ /* 0x000fe40000000000 */
[----:B------:R-:W-:Y:S02]  /*0880*/  IMAD R12, R12, c[0x0][0x184], RZ ;  /* 0x000061000c0c7a24 */ /* 0x000fe400078e02ff */
[----:B------:R-:W2:Y:S04]  /*0890*/  LDS.U8 R7, [R0] ;  /* 0x0000000000077984 */ /* 0x000ea80000000000 */
[----:B------:R-:W3:Y:S04]  /*08a0*/  LDS.U8 R5, [R0+0x42] ;  /* 0x0000420000057984 */ /* 0x000ee80000000000 */
[----:B------:R-:W4:Y:S01]  /*08b0*/  LDS.U8 R4, [R0+0x63] ;  /* 0x0000630000047984 */ /* 0x000f220000000000 */
[----:B-1----:R-:W-:-:S04]  /*08c0*/  IMAD R12, R9, c[0x0][0x188], R12 ;  /* 0x00006200090c7a24 */ /* 0x002fc800078e020c */
[----:B------:R-:W-:-:S05]  /*08d0*/  IMAD.IADD R3, R12, 0x1, R3 ;  /* 0x000000010c037824 */ /* 0x000fca00078e0203 */
[----:B------:R-:W-:Y:S02]  /*08e0*/  LOP3.LUT R3, R3, 0xfffffffc, RZ, 0xc0, !PT ;  /* 0xfffffffc03037812 */ /* 0x000fe400078ec0ff */
[----:B--2---:R-:W-:Y:S02]  /*08f0*/  PRMT R6, R2, 0x7604, R7 ;  /* 0x0000760402067816 */ /* 0x004fe40000000007 */
[----:B------:R-:W-:Y:S02]  /*0900*/  IADD3 R2, P0, R3, c[0x0][0x160], RZ ;  /* 0x0000580003027a10 */ /* 0x000fe40007f1e0ff */
[----:B---3--:R-:W-:Y:S02]  /*0910*/  PRMT R5, R5, 0x7054, R6 ;  /* 0x0000705405057816 */ /* 0x008fe40000000006 */
[----:B------:R-:W-:Y:S02]  /*0920*/  IADD3.X R3, RZ, c[0x0][0x164], RZ, P0, !PT ;  /* 0x00005900ff037a10 */ /* 0x000fe400007fe4ff */
[----:B----4-:R-:W-:-:S05]  /*0930*/  PRMT R5, R4, 0x654, R5 ;  /* 0x0000065404057816 */ /* 0x010fca0000000005 */
[----:B------:R-:W-:Y:S01]  /*0940*/  STG.E [R2.64], R5 ;  /* 0x0000000502007986 */ /* 0x000fe2000c101906 */
[----:B------:R-:W-:Y:S05]  /*0950*/  EXIT ;  /* 0x000000000000794d */ /* 0x000fea0003800000 */
.L_x_62:
        /* <DEDUP_REMOVED lines=10> */
.L_x_131:


//--------------------- .text._ZN17fastertransformer27add_V_bias_transform_varlenIfEEvPaPKiPKT_iiiiiPKfS8_S8_b --------------------------
	.section	.text._ZN17fastertransformer27add_V_bias_transform_varlenIfEEvPaPKiPKT_iiiiiPKfS8_S8_b,"ax",@progbits
	.sectioninfo	@"SHI_REGISTERS=32"
	.align	128
        .global         _ZN17fastertransformer27add_V_bias_transform_varlenIfEEvPaPKiPKT_iiiiiPKfS8_S8_b
        .type           _ZN17fastertransformer27add_V_bias_transform_varlenIfEEvPaPKiPKT_iiiiiPKfS8_S8_b,@function
        .size           _ZN17fastertransformer27add_V_bias_transform_varlenIfEEvPaPKiPKT_iiiiiPKfS8_S8_b,(.L_x_132 - _ZN17fastertransformer27add_V_bias_transform_varlenIfEEvPaPKiPKT_iiiiiPKfS8_S8_b)
        .other          _ZN17fastertransformer27add_V_bias_transform_varlenIfEEvPaPKiPKT_iiiiiPKfS8_S8_b,@"STO_CUDA_ENTRY STV_DEFAULT"
_ZN17fastertransformer27add_V_bias_transform_varlenIfEEvPaPKiPKT_iiiiiPKfS8_S8_b:
.text._ZN17fastertransformer27add_V_bias_transform_varlenIfEEvPaPKiPKT_iiiiiPKfS8_S8_b:
        /* <DEDUP_REMOVED lines=49> */
[----:B------:R-:W2:Y:S04]  /*0310*/  LDG.E.CONSTANT R22, [R12.64] ;  /* 0x000000060c167981 */ /* 0x000ea8000c1e9900 */
[----:B------:R-:W3:Y:S01]  /*0320*/  LDG.E.CONSTANT R15, [R12.64+0x4] ;  /* 0x000004060c0f7981 */ /* 0x000ee2000c1e9900 */
[----:B------:R-:W-:Y:S01]  /*0330*/  IMAD.WIDE R4, R2, R7, c[0x0][0x190] ;  /* 0x0000640002047625 */ /* 0x000fe200078e0207 */
[----:B------:R-:W-:Y:S02]  /*0340*/  MOV R29, c[0x0][0x19c] ;  /* 0x00006700001d7a02 */ /* 0x000fe40000000f00 */
[----:B------:R3:W4:Y:S01]  /*0350*/  LDG.E.CONSTANT R14, [R12.64+0x8] ;  /* 0x000008060c0e7981 */ /* 0x000722000c1e9900 */
[----:B------:R-:W-:-:S03]  /*0360*/  IMAD.MOV.U32 R28, RZ, RZ, c[0x0][0x198] ;  /* 0x00006600ff1c7624 */ /* 0x000fc600078e00ff */
[----:B------:R3:W5:Y:S01]  /*0370*/  LDG.E.CONSTANT R24, [R12.64+0xc] ;  /* 0x00000c060c187981 */ /* 0x000762000c1e9900 */
[----:B------:R-:W-:-:S03]  /*0380*/  IMAD.WIDE R2, R2, R7, c[0x0][0x170] ;  /* 0x00005c0002027625 */ /* 0x000fc600078e0207 */
[----:B------:R-:W4:Y:S01]  /*0390*/  LDG.E.CONSTANT R17, [R4.64] ;  /* 0x0000000604117981 */ /* 0x000f22000c1e9900 */
[----:B------:R-:W-:-:S03]  /*03a0*/  IMAD.MOV.U32 R6, RZ, RZ, c[0x0][0x1a0] ;  /* 0x00006800ff067624 */ /* 0x000fc600078e00ff */
[----:B------:R-:W5:Y:S01]  /*03b0*/  LDG.E.CONSTANT R23, [R4.64+0x4] ;  /* 0x0000040604177981 */ /* 0x000f62000c1e9900 */
[----:B------:R-:W-:-:S03]  /*03c0*/  IMAD.MOV.U32 R7, RZ, RZ, c[0x0][0x1a4] ;  /* 0x00006900ff077624 */ /* 0x000fc600078e00ff */
        /* <DEDUP_REMOVED lines=8> */
[----:B--2---:R-:W1:Y:S08]  /*0450*/  I2F R22, R22 ;  /* 0x0000001600167306 */ /* 0x004e700000201400 */
[----:B---3--:R-:W2:Y:S08]  /*0460*/  I2F R12, R15 ;  /* 0x0000000f000c7306 */ /* 0x008eb00000201400 */
[----:B----4-:R-:W3:Y:S08]  /*0470*/  I2F R13, R14 ;  /* 0x0000000e000d7306 */ /* 0x010ef00000201400 */
[----:B-----5:R-:W4:Y:S01]  /*0480*/  I2F R29, R24 ;  /* 0x00000018001d7306 */ /* 0x020f220000201400 */
[----:B-1----:R-:W-:-:S02]  /*0490*/  FMUL.FTZ R17, R22, R17 ;  /* 0x0000001116117220 */ /* 0x002fc40000410000 */
[----:B--2---:R-:W-:Y:S02]  /*04a0*/  FMUL.FTZ R12, R12, R23 ;  /* 0x000000170c0c7220 */ /* 0x004fe40000410000 */
[----:B---3--:R-:W-:Y:S02]  /*04b0*/  FMUL.FTZ R13, R13, R18 ;  /* 0x000000120d0d7220 */ /* 0x008fe40000410000 */
[C---:B------:R-:W-:Y:S02]  /*04c0*/  FFMA.FTZ R17, R16.reuse, R17, R27 ;  /* 0x0000001110117223 */ /* 0x040fe4000001001b */
[----:B----4-:R-:W-:Y:S02]  /*04d0*/  FMUL.FTZ R20, R29, R20 ;  /* 0x000000141d147220 */ /* 0x010fe40000410000 */
[C---:B------:R-:W-:Y:S02]  /*04e0*/  FFMA.FTZ R25, R16.reuse, R12, R25 ;  /* 0x0000000c10197223 */ /* 0x040fe40000010019 */
[----:B------:R-:W-:-:S02]  /*04f0*/  FFMA.FTZ R13, R16, R13, R19 ;  /* 0x0000000d100d7223 */ /* 0x000fc40000010013 */
[----:B------:R-:W-:Y:S02]  /*0500*/  FFMA.FTZ R21, R16, R20, R21 ;  /* 0x0000001410157223 */ /* 0x000fe40000010015 */
        /* <DEDUP_REMOVED lines=12> */
.L_x_64:
[----:B--2---:R-:W-:Y:S05]  /*05d0*/  BSYNC B0 ;  /* 0x0000000000007941 */ /* 0x004fea0003800000 */
.L_x_63:
[----:B------:R-:W-:Y:S01]  /*05e0*/  ULDC.S8 UR4, c[0x0][0x1a8] ;  /* 0x00006a0000047ab9 */ /* 0x000fe20000000200 */
[----:B------:R-:W-:Y:S01]  /*05f0*/  BAR.SYNC.DEFER_BLOCKING 0x0 ;  /* 0x0000000000007b1d */ /* 0x000fe20000010000 */
[----:B------:R-:W-:Y:S01]  /*0600*/  ISETP.NE.AND P0, PT, RZ, UR4, PT ;  /* 0x00000004ff007c0c */ /* 0x000fe2000bf05270 */
[----:B------:R-:W-:Y:S01]  /*0610*/  IMAD R0, R0, 0x20, R10 ;  /* 0x0000002000007824 */ /* 0x000fe200078e020a */
[----:B------:R-:W-:-:S11]  /*0620*/  LEA R8, R8, R9, 0x5 ;  /* 0x0000000908087211 */ /* 0x000fd600078e28ff */
        /* <DEDUP_REMOVED lines=12> */
.L_x_65:
        /* <DEDUP_REMOVED lines=16> */
.L_x_66:
[----:B------:R-:W-:Y:S01]  /*07f0*/  IMAD R9, R10, 0x21, R9 ;  /* 0x000000210a097824 */ /* 0x000fe200078e0209 */
[----:B0-----:R-:W0:Y:S01]  /*0800*/  S2R R11, SR_CTAID.Z ;  /* 0x00000000000b7919 */ /* 0x001e220000002700 */
[----:B------:R-:W-:-:S03]  /*0810*/  LOP3.LUT R0, R0, 0xffffffe0, RZ, 0xc0, !PT ;  /* 0xffffffe000007812 */ /* 0x000fc600078ec0ff */
[----:B------:R-:W-:Y:S02]  /*0820*/  LDS.U8 R2, [R9+0x21] ;  /* 0x0000210009027984 */ /* 0x000fe40000000000 */
[----:B------:R-:W-:Y:S02]  /*0830*/  IMAD R0, R0, c[0x0][0x184], RZ ;  /* 0x0000610000007a24 */ /* 0x000fe400078e02ff */
[----:B------:R-:W1:Y:S04]  /*0840*/  LDS.U8 R7, [R9] ;  /* 0x0000000009077984 */ /* 0x000e680000000000 */
[----:B------:R-:W2:Y:S04]  /*0850*/  LDS.U8 R5, [R9+0x42] ;  /* 0x0000420009057984 */ /* 0x000ea80000000000 */
[----:B------:R-:W3:Y:S01]  /*0860*/  LDS.U8 R4, [R9+0x63] ;  /* 0x0000630009047984 */ /* 0x000ee20000000000 */
[----:B0-----:R-:W-:-:S04]  /*0870*/  IMAD R0, R11, c[0x0][0x188], R0 ;  /* 0x000062000b007a24 */ /* 0x001fc800078e0200 */
[----:B------:R-:W-:-:S05]  /*0880*/  IMAD.IADD R0, R0, 0x1, R3 ;  /* 0x0000000100007824 */ /* 0x000fca00078e0203 */
[----:B------:R-:W-:Y:S02]  /*0890*/  LOP3.LUT R0, R0, 0xfffffffc, RZ, 0xc0, !PT ;  /* 0xfffffffc00007812 */ /* 0x000fe400078ec0ff */
[----:B-1----:R-:W-:Y:S02]  /*08a0*/  PRMT R6, R2, 0x7604, R7 ;  /* 0x0000760402067816 */ /* 0x002fe40000000007 */
[----:B------:R-:W-:Y:S02]  /*08b0*/  IADD3 R2, P0, R0, c[0x0][0x160], RZ ;  /* 0x0000580000027a10 */ /* 0x000fe40007f1e0ff */
[----:B--2---:R-:W-:Y:S02]  /*08c0*/  PRMT R5, R5, 0x7054, R6 ;  /* 0x0000705405057816 */ /* 0x004fe40000000006 */
[----:B------:R-:W-:Y:S02]  /*08d0*/  IADD3.X R3, RZ, c[0x0][0x164], RZ, P0, !PT ;  /* 0x00005900ff037a10 */ /* 0x000fe400007fe4ff */
[----:B---3--:R-:W-:-:S05]  /*08e0*/  PRMT R5, R4, 0x654, R5 ;  /* 0x0000065404057816 */ /* 0x008fca0000000005 */
[----:B------:R-:W-:Y:S01]  /*08f0*/  STG.E [R2.64], R5 ;  /* 0x0000000502007986 */ /* 0x000fe2000c101906 */
[----:B------:R-:W-:Y:S05]  /*0900*/  EXIT ;  /* 0x000000000000794d */ /* 0x000fea0003800000 */
.L_x_67:
        /* <DEDUP_REMOVED lines=15> */
.L_x_132:


//--------------------- .text._ZN17fastertransformer20add_V_bias_transformIfEEvPaPKiPKT_iiiiiPKfS8_S8_b --------------------------
	.section	.text._ZN17fastertransformer20add_V_bias_transformIfEEvPaPKiPKT_iiiiiPKfS8_S8_b,"ax",@progbits
	.sectioninfo	@"SHI_REGISTERS=32"
	.align	128
        .global         _ZN17fastertransformer20add_V_bias_transformIfEEvPaPKiPKT_iiiiiPKfS8_S8_b
        .type           _ZN17fastertransformer20add_V_bias_transformIfEEvPaPKiPKT_iiiiiPKfS8_S8_b,@function
        .size           _ZN17fastertransformer20add_V_bias_transformIfEEvPaPKiPKT_iiiiiPKfS8_S8_b,(.L_x_133 - _ZN17fastertransformer20add_V_bias_transformIfEEvPaPKiPKT_iiiiiPKfS8_S8_b)
        .other          _ZN17fastertransformer20add_V_bias_transformIfEEvPaPKiPKT_iiiiiPKfS8_S8_b,@"STO_CUDA_ENTRY STV_DEFAULT"
_ZN17fastertransformer20add_V_bias_transformIfEEvPaPKiPKT_iiiiiPKfS8_S8_b:
.text._ZN17fastertransformer20add_V_bias_transformIfEEvPaPKiPKT_iiiiiPKfS8_S8_b:
[----:B------:R-:W-:Y:S02]  /*0000*/  IMAD.MOV.U32 R1, RZ, RZ, c[0x0][0x28] ;  /* 0x00000a00ff017624 */ /* 0x000fe400078e00ff */
[----:B------:R-:W0:Y:S01]  /*0010*/  I2F.U32.RP R4, c[0x0][0x180] ;  /* 0x0000600000047b06 */ /* 0x000e220000209000 */
[----:B------:R-:W1:Y:S01]  /*0020*/  S2R R0, SR_CTAID.Z ;  /* 0x0000000000007919 */ /* 0x000e620000002700 */
[----:B------:R-:W-:Y:S01]  /*0030*/  ISETP.NE.U32.AND P2, PT, RZ, c[0x0][0x180], PT ;  /* 0x00006000ff007a0c */ /* 0x000fe20003f45070 */
[----:B------:R-:W-:Y:S02]  /*0040*/  ULDC.64 UR4, c[0x0][0x178] ;  /* 0x00005e0000047ab9 */ /* 0x000fe40000000a00 */
[----:B------:R-:W2:Y:S01]  /*0050*/  S2R R10, SR_CTAID.Y ;  /* 0x00000000000a7919 */ /* 0x000ea20000002600 */
[----:B------:R-:W-:Y:S02]  /*0060*/  UIMAD UR4, UR5, UR4, URZ ;  /* 0x00000004050472a4 */ /* 0x000fe4000f8e023f */
[----:B------:R-:W-:Y:S01]  /*0070*/  ULDC.64 UR6, c[0x0][0x118] ;  /* 0x0000460000067ab9 */ /* 0x000fe20000000a00 */
[----:B------:R-:W2:Y:S04]  /*0080*/  S2R R8, SR_TID.Y ;  /* 0x0000000000087919 */ /* 0x000ea80000002200 */
[----:B------:R-:W3:Y:S01]  /*0090*/  S2R R9, SR_TID.X ;  /* 0x0000000000097919 */ /* 0x000ee20000002100 */
[----:B0-----:R-:W0:Y:S03]  /*00a0*/  MUFU.RCP R4, R4 ;  /* 0x0000000400047308 */ /* 0x001e260000001000 */
[----:B------:R-:W4:Y:S01]  /*00b0*/  S2R R11, SR_CTAID.X ;  /* 0x00000000000b7919 */ /* 0x000f220000002500 */
[----:B0-----:R-:W-:-:S04]  /*00c0*/  IADD3 R2, R4, 0xffffffe, RZ ;  /* 0x0ffffffe04027810 */ /* 0x001fc80007ffe0ff */
[----:B------:R0:W5:Y:S01]  /*00d0*/  F2I.FTZ.U32.TRUNC.NTZ R3, R2 ;  /* 0x0000000200037305 */ /* 0x000162000021f000 */
[----:B---3--:R-:W-:Y:S01]  /*00e0*/  IMAD.SHL.U32 R9, R9, 0x4, RZ ;  /* 0x0000000409097824 */ /* 0x008fe200078e00ff */
[----:B0-----:R-:W-:Y:S01]  /*00f0*/  HFMA2.MMA R2, -RZ, RZ, 0, 0 ;  /* 0x00000000ff027435 */ /* 0x001fe200000001ff */
[----:B-----5:R-:W-:-:S04]  /*0100*/  IMAD.MOV R5, RZ, RZ, -R3 ;  /* 0x000000ffff057224 */ /* 0x020fc800078e0a03 */
[----:B------:R-:W-:-:S05]  /*0110*/  IMAD R5, R5, c[0x0][0x180], RZ ;  /* 0x0000600005057a24 */ /* 0x000fca00078e02ff */
[----:B------:R-:W-:Y:S01]  /*0120*/  IMAD.HI.U32 R3, R3, R5, R2 ;  /* 0x0000000503037227 */ /* 0x000fe200078e0002 */
[----:B--2---:R-:W-:-:S05]  /*0130*/  LEA R2, R10, R8, 0x5 ;  /* 0x000000080a027211 */ /* 0x004fca00078e28ff */
[----:B-1----:R-:W-:-:S04]  /*0140*/  IMAD.HI.U32 R3, R3, R0, RZ ;  /* 0x0000000003037227 */ /* 0x002fc800078e00ff */
[----:B------:R-:W-:-:S04]  /*0150*/  IMAD.MOV R5, RZ, RZ, -R3 ;  /* 0x000000ffff057224 */ /* 0x000fc800078e0a03 */
[----:B------:R-:W-:Y:S02]  /*0160*/  IMAD R4, R5, c[0x0][0x180], R0 ;  /* 0x0000600005047a24 */ /* 0x000fe400078e0200 */
[----:B----4-:R-:W-:-:S03]  /*0170*/  IMAD R5, R11, 0x20, R9 ;  /* 0x000000200b057824 */ /* 0x010fc600078e0209 */
[----:B------:R-:W-:-:S13]  /*0180*/  ISETP.GE.U32.AND P0, PT, R4, c[0x0][0x180], PT ;  /* 0x0000600004007a0c */ /* 0x000fda0003f06070 */
[----:B------:R-:W-:Y:S02]  /*0190*/  @P0 IADD3 R4, R4, -c[0x0][0x180], RZ ;  /* 0x8000600004040a10 */ /* 0x000fe40007ffe0ff */
[----:B------:R-:W-:Y:S02]  /*01a0*/  @P0 IADD3 R3, R3, 0x1, RZ ;  /* 0x0000000103030810 */ /* 0x000fe40007ffe0ff */
[----:B------:R-:W-:-:S13]  /*01b0*/  ISETP.GE.U32.AND P1, PT, R4, c[0x0][0x180], PT ;  /* 0x0000600004007a0c */ /* 0x000fda0003f26070 */
[----:B------:R-:W-:Y:S02]  /*01c0*/  @P1 IADD3 R3, R3, 0x1, RZ ;  /* 0x0000000103031810 */ /* 0x000fe40007ffe0ff */
[----:B------:R-:W-:-:S05]  /*01d0*/  @!P2 LOP3.LUT R3, RZ, c[0x0][0x180], RZ, 0x33, !PT ;  /* 0x00006000ff03aa12 */ /* 0x000fca00078e33ff */
[----:B------:R-:W-:Y:S02]  /*01e0*/  IMAD.MOV R7, RZ, RZ, -R3 ;  /* 0x000000ffff077224 */ /* 0x000fe400078e0a03 */
[----:B------:R-:W-:Y:S02]  /*01f0*/  IMAD R3, R3, c[0x0][0x17c], R2 ;  /* 0x00005f0003037a24 */ /* 0x000fe400078e0202 */
[----:B------:R-:W-:Y:S02]  /*0200*/  IMAD R2, R7, c[0x0][0x180], R0 ;  /* 0x0000600007027a24 */ /* 0x000fe400078e0200 */
[----:B------:R-:W-:Y:S01]  /*0210*/  IMAD.MOV.U32 R7, RZ, RZ, 0x4 ;  /* 0x00000004ff077424 */ /* 0x000fe200078e00ff */
        /* <DEDUP_REMOVED lines=21> */
[----:B------:R0:W5:Y:S04]  /*0370*/  LDG.E.CONSTANT R27, [R2.64] ;  /* 0x00000006021b7981 */ /* 0x000168000c1e9900 */
[----:B------:R0:W5:Y:S04]  /*0380*/  LDG.E.CONSTANT R25, [R2.64+0x4] ;  /* 0x0000040602197981 */ /* 0x000168000c1e9900 */
[----:B------:R0:W5:Y:S04]  /*0390*/  LDG.E.CONSTANT R19, [R2.64+0x8] ;  /* 0x0000080602137981 */ /* 0x000168000c1e9900 */
[----:B------:R0:W5:Y:S04]  /*03a0*/  LDG.E.CONSTANT R21, [R2.64+0xc] ;  /* 0x00000c0602157981 */ /* 0x000168000c1e9900 */
[----:B------:R-:W5:Y:S01]  /*03b0*/  LDG.E.CONSTANT R6, [R6.64] ;  /* 0x0000000606067981 */ /* 0x000f62000c1e9900 */
[----:B------:R-:W-:-:S02]  /*03c0*/  ULDC.S8 UR4, c[0x0][0x1a8] ;  /* 0x00006a0000047ab9 */ /* 0x000fc40000000200 */
[----:B------:R-:W-:Y:S01]  /*03d0*/  ISETP.NE.AND P0, PT, RZ, UR4, PT ;  /* 0x00000004ff007c0c */ /* 0x000fe2000bf05270 */
[--C-:B0-----:R-:W-:Y:S01]  /*03e0*/  IMAD R2, R8, 0x21, R9.reuse ;  /* 0x0000002108027824 */ /* 0x101fe200078e0209 */
[----:B------:R-:W-:Y:S01]  /*03f0*/  LEA R11, R11, R8, 0x5 ;  /* 0x000000080b0b7211 */ /* 0x000fe200078e28ff */
[----:B------:R-:W-:Y:S01]  /*0400*/  IMAD R10, R10, 0x20, R9 ;  /* 0x000000200a0a7824 */ /* 0x000fe200078e0209 */
[----:B--2---:R-:W0:Y:S08]  /*0410*/  I2F R22, R22 ;  /* 0x0000001600167306 */ /* 0x004e300000201400 */
[----:B---3--:R-:W1:Y:S08]  /*0420*/  I2F R12, R15 ;  /* 0x0000000f000c7306 */ /* 0x008e700000201400 */
[----:B----4-:R-:W2:Y:S08]  /*0430*/  I2F R13, R14 ;  /* 0x0000000e000d7306 */ /* 0x010eb00000201400 */
[----:B-----5:R-:W3:Y:S01]  /*0440*/  I2F R29, R24 ;  /* 0x00000018001d7306 */ /* 0x020ee20000201400 */
[----:B0-----:R-:W-:-:S02]  /*0450*/  FMUL.FTZ R17, R22, R17 ;  /* 0x0000001116117220 */ /* 0x001fc40000410000 */
[----:B-1----:R-:W-:Y:S02]  /*0460*/  FMUL.FTZ R12, R12, R23 ;  /* 0x000000170c0c7220 */ /* 0x002fe40000410000 */
[----:B--2---:R-:W-:Y:S02]  /*0470*/  FMUL.FTZ R13, R13, R18 ;  /* 0x000000120d0d7220 */ /* 0x004fe40000410000 */
[C---:B------:R-:W-:Y:S02]  /*0480*/  FFMA.FTZ R17, R16.reuse, R17, R27 ;  /* 0x0000001110117223 */ /* 0x040fe4000001001b */
[----:B---3--:R-:W-:Y:S02]  /*0490*/  FMUL.FTZ R20, R29, R20 ;  /* 0x000000141d147220 */ /* 0x008fe40000410000 */
[C---:B------:R-:W-:Y:S02]  /*04a0*/  FFMA.FTZ R25, R16.reuse, R12, R25 ;  /* 0x0000000c10197223 */ /* 0x040fe40000010019 */
[----:B------:R-:W-:-:S02]  /*04b0*/  FFMA.FTZ R13, R16, R13, R19 ;  /* 0x0000000d100d7223 */ /* 0x000fc40000010013 */
[----:B------:R-:W-:Y:S02]  /*04c0*/  FFMA.FTZ R21, R16, R20, R21 ;  /* 0x0000001410157223 */ /* 0x000fe40000010015 */
        /* <DEDUP_REMOVED lines=11> */
[----:B---3--:R0:W-:Y:S04]  /*0580*/  STS.U8 [R2+0x3], R21 ;  /* 0x0000031502007388 */ /* 0x0081e80000000000 */
[----:B------:R-:W-:Y:S06]  /*0590*/  BAR.SYNC.DEFER_BLOCKING 0x0 ;  /* 0x0000000000007b1d */ /* 0x000fec0000010000 */
[----:B------:R-:W-:Y:S05]  /*05a0*/  @!P0 BRA `(.L_x_68) ;  /* 0x000000b000008947 */ /* 0x000fea0003800000 */
[C---:B0-----:R-:W-:Y:S02]  /*05b0*/  SHF.L.U32 R3, R11.reuse, 0x1, RZ ;  /* 0x000000010b037819 */ /* 0x041fe400000006ff */
[----:B------:R-:W-:-:S02]  /*05c0*/  LOP3.LUT R2, R11, 0x1f, RZ, 0xc0, !PT ;  /* 0x0000001f0b027812 */ /* 0x000fc400078ec0ff */
        /* <DEDUP_REMOVED lines=9> */
.L_x_68:
[----:B0-----:R-:W-:Y:S02]  /*0660*/  SHF.R.S32.HI R4, RZ, 0x1f, R11 ;  /* 0x0000001fff047819 */ /* 0x001fe4000001140b */
[----:B------:R-:W-:Y:S02]  /*0670*/  SHF.R.S32.HI R3, RZ, 0x1f, R10 ;  /* 0x0000001fff037819 */ /* 0x000fe4000001140a */
[----:B------:R-:W-:Y:S02]  /*0680*/  LEA.HI R4, R4, R11, RZ, 0x3 ;  /* 0x0000000b04047211 */ /* 0x000fe400078f18ff */
[----:B------:R-:W-:Y:S02]  /*0690*/  SHF.L.U32 R2, R11, 0x2, RZ ;  /* 0x000000020b027819 */ /* 0x000fe400000006ff */
        /* <DEDUP_REMOVED lines=12> */
.L_x_69:
[----:B------:R-:W-:Y:S01]  /*0760*/  IMAD R8, R9, 0x21, R8 ;  /* 0x0000002109087824 */ /* 0x000fe200078e0208 */
[----:B------:R-:W-:-:S04]  /*0770*/  LOP3.LUT R10, R10, 0xffffffe0, RZ, 0xc0, !PT ;  /* 0xffffffe00a0a7812 */ /* 0x000fc800078ec0ff */
[----:B------:R-:W-:Y:S01]  /*0780*/  LDS.U8 R6, [R8+0x21] ;  /* 0x0000210008067984 */ /* 0x000fe20000000000 */
[----:B------:R-:W-:-:S03]  /*0790*/  IMAD R3, R10, c[0x0][0x184], RZ ;  /* 0x000061000a037a24 */ /* 0x000fc600078e02ff */
[----:B------:R-:W0:Y:S01]  /*07a0*/  LDS.U8 R7, [R8] ;  /* 0x0000000008077984 */ /* 0x000e220000000000 */
[----:B------:R-:W-:-:S03]  /*07b0*/  IMAD R3, R0, c[0x0][0x188], R3 ;  /* 0x0000620000037a24 */ /* 0x000fc600078e0203 */
[----:B------:R-:W1:Y:S01]  /*07c0*/  LDS.U8 R5, [R8+0x42] ;  /* 0x0000420008057984 */ /* 0x000e620000000000 */
[----:B------:R-:W-:-:S03]  /*07d0*/  IMAD.IADD R2, R3, 0x1, R2 ;  /* 0x0000000103027824 */ /* 0x000fc600078e0202 */
[----:B------:R-:W2:Y:S02]  /*07e0*/  LDS.U8 R4, [R8+0x63] ;  /* 0x0000630008047984 */ /* 0x000ea40000000000 */
[----:B------:R-:W-:-:S04]  /*07f0*/  LOP3.LUT R2, R2, 0xfffffffc, RZ, 0xc0, !PT ;  /* 0xfffffffc02027812 */ /* 0x000fc800078ec0ff */
[----:B------:R-:W-:-:S04]  /*0800*/  IADD3 R2, P0, R2, c[0x0][0x160], RZ ;  /* 0x0000580002027a10 */ /* 0x000fc80007f1e0ff */
[----:B------:R-:W-:Y:S02]  /*0810*/  IADD3.X R3, RZ, c[0x0][0x164], RZ, P0, !PT ;  /* 0x00005900ff037a10 */ /* 0x000fe400007fe4ff */
[----:B0-----:R-:W-:-:S04]  /*0820*/  PRMT R6, R6, 0x7604, R7 ;  /* 0x0000760406067816 */ /* 0x001fc80000000007 */
[----:B-1----:R-:W-:-:S04]  /*0830*/  PRMT R5, R5, 0x7054, R6 ;  /* 0x0000705405057816 */ /* 0x002fc80000000006 */
[----:B--2---:R-:W-:-:S05]  /*0840*/  PRMT R5, R4, 0x654, R5 ;  /* 0x0000065404057816 */ /* 0x004fca0000000005 */
[----:B------:R-:W-:Y:S01]  /*0850*/  STG.E [R2.64], R5 ;  /* 0x0000000502007986 */ /* 0x000fe2000c101906 */
[----:B------:R-:W-:Y:S05]  /*0860*/  EXIT ;  /* 0x000000000000794d */ /* 0x000fea0003800000 */
.L_x_70:
        /* <DEDUP_REMOVED lines=9> */
.L_x_133:


//--------------------- .text._ZN17fastertransformer48add_QK_bias_transform_rebuild_padding_varlen_rowI6__halfEEvPaS2_PKaPKT_S4_S7_PKiiiiiiiiiiPKfSB_SB_SB_bi --------------------------
	.section	.text._ZN17fastertransformer48add_QK_bias_transform_rebuild_padding_varlen_rowI6__halfEEvPaS2_PKaPKT_S4_S7_PKiiiiiiiiiiPKfSB_SB_SB_bi,"ax",@progbits
	.sectioninfo	@"SHI_REGISTERS=28"
	.align	128
        .global         _ZN17fastertransformer48add_QK_bias_transform_rebuild_padding_varlen_rowI6__halfEEvPaS2_PKaPKT_S4_S7_PKiiiiiiiiiiPKfSB_SB_SB_bi
        .type           _ZN17fastertransformer48add_QK_bias_transform_rebuild_padding_varlen_rowI6__halfEEvPaS2_PKaPKT_S4_S7_PKiiiiiiiiiiPKfSB_SB_SB_bi,@function
        .size           _ZN17fastertransformer48add_QK_bias_transform_rebuild_padding_varlen_rowI6__halfEEvPaS2_PKaPKT_S4_S7_PKiiiiiiiiiiPKfSB_SB_SB_bi,(.L_x_134 - _ZN17fastertransformer48add_QK_bias_transform_rebuild_padding_varlen_rowI6__halfEEvPaS2_PKaPKT_S4_S7_PKiiiiiiiiiiPKfSB_SB_SB_bi)
        .other          _ZN17fastertransformer48add_QK_bias_transform_rebuild_padding_varlen_rowI6__halfEEvPaS2_PKaPKT_S4_S7_PKiiiiiiiiiiPKfSB_SB_SB_bi,@"STO_CUDA_ENTRY STV_DEFAULT"
_ZN17fastertransformer48add_QK_bias_transform_rebuild_padding_varlen_rowI6__halfEEvPaS2_PKaPKT_S4_S7_PKiiiiiiiiiiPKfSB_SB_SB_bi:
.text._ZN17fastertransformer48add_QK_bias_transform_rebuild_padding_varlen_rowI6__halfEEvPaS2_PKaPKT_S4_S7_PKiiiiiiiiiiPKfSB_SB_SB_bi:
[----:B------:R-:W-:Y:S02]  /*0000*/  IMAD.MOV.U32 R1, RZ, RZ, c[0x0][0x28] ;  /* 0x00000a00ff017624 */ /* 0x000fe400078e00ff */
[----:B------:R-:W0:Y:S01]  /*0010*/  S2R R6, SR_CTAID.X ;  /* 0x0000000000067919 */ /* 0x000e220000002500 */
[----:B------:R-:W-:Y:S01]  /*0020*/  ULDC.64 UR6, c[0x0][0x118] ;  /* 0x0000460000067ab9 */ /* 0x000fe20000000a00 */
[----:B0-----:R-:W-:-:S13]  /*0030*/  ISETP.GE.U32.AND P0, PT, R6, c[0x0][0x198], PT ;  /* 0x0000660006007a0c */ /* 0x001fda0003f06070 */
[----:B------:R-:W-:Y:S02]  /*0040*/  @P0 IMAD.MOV.U32 R10, RZ, RZ, c[0x0][0x1c8] ;  /* 0x00007200ff0a0624 */ /* 0x000fe400078e00ff */
[----:B------:R-:W-:-:S05]  /*0050*/  @P0 IMAD.MOV.U32 R11, RZ, RZ, c[0x0][0x1cc] ;  /* 0x00007300ff0b0624 */ /* 0x000fca00078e00ff */
[----:B------:R0:W2:Y:S01]  /*0060*/  @P0 LDG.E.CONSTANT R10, [R10.64] ;  /* 0x000000060a0a0981 */ /* 0x0000a2000c1e9900 */
[----:B------:R-:W-:Y:S02]  /*0070*/  @P0 IMAD.MOV.U32 R2, RZ, RZ, c[0x0][0x1d8] ;  /* 0x00007600ff020624 */ /* 0x000fe400078e00ff */
[----:B------:R-:W-:-:S05]  /*0080*/  @P0 IMAD.MOV.U32 R3, RZ, RZ, c[0x0][0x1dc] ;  /* 0x00007700ff030624 */ /* 0x000fca00078e00ff */
[----:B------:R1:W2:Y:S01]  /*0090*/  @P0 LDG.E.CONSTANT R9, [R2.64] ;  /* 0x0000000602090981 */ /* 0x0002a2000c1e9900 */
[----:B------:R-:W4:Y:S01]  /*00a0*/  I2F.U32.RP R0, c[0x0][0x198] ;  /* 0x0000660000007b06 */ /* 0x000f220000209000 */
[----:B------:R-:W-:Y:S01]  /*00b0*/  ISETP.NE.U32.AND P3, PT, RZ, c[0x0][0x198], PT ;  /* 0x00006600ff007a0c */ /* 0x000fe20003f65070 */
[----:B------:R-:W-:-:S05]  /*00c0*/  IMAD.MOV.U32 R14, RZ, RZ, c[0x0][0x170] ;  /* 0x00005c00ff0e7624 */ /* 0x000fca00078e00ff */
[----:B------:R-:W-:Y:S01]  /*00d0*/  SEL R14, R14, c[0x0][0x180], !P0 ;  /* 0x000060000e0e7a07 */ /* 0x000fe20004000000 */
[----:B----4-:R-:W4:Y:S02]  /*00e0*/  MUFU.RCP R0, R0 ;  /* 0x0000000000007308 */ /* 0x010f240000001000 */
[----:B----4-:R-:W-:Y:S01]  /*00f0*/  IADD3 R4, R0, 0xffffffe, RZ ;  /* 0x0ffffffe00047810 */ /* 0x010fe20007ffe0ff */
[----:B------:R-:W-:-:S05]  /*0100*/  IMAD.MOV.U32 R0, RZ, RZ, c[0x0][0x198] ;  /* 0x00006600ff007624 */ /* 0x000fca00078e00ff */
[----:B------:R4:W5:Y:S02]  /*0110*/  F2I.FTZ.U32.TRUNC.NTZ R5, R4 ;  /* 0x0000000400057305 */ /* 0x000964000021f000 */
[----:B----4-:R-:W-:Y:S02]  /*0120*/  IMAD.MOV.U32 R4, RZ, RZ, RZ ;  /* 0x000000ffff047224 */ /* 0x010fe400078e00ff */
[----:B-----5:R-:W-:-:S04]  /*0130*/  IMAD.MOV R7, RZ, RZ, -R5 ;  /* 0x000000ffff077224 */ /* 0x020fc800078e0a05 */
[----:B------:R-:W-:-:S04]  /*0140*/  IMAD R7, R7, c[0x0][0x198], RZ ;  /* 0x0000660007077a24 */ /* 0x000fc800078e02ff */
[----:B------:R-:W-:Y:S02]  /*0150*/  IMAD.HI.U32 R5, R5, R7, R4 ;  /* 0x0000000705057227 */ /* 0x000fe400078e0004 */
[----:B------:R-:W4:Y:S04]  /*0160*/  S2R R7, SR_TID.X ;  /* 0x0000000000077919 */ /* 0x000f280000002100 */
[----:B------:R-:W-:-:S04]  /*0170*/  IMAD.HI.U32 R8, R5, R6, RZ ;  /* 0x0000000605087227 */ /* 0x000fc800078e00ff */
[----:B-1----:R-:W-:-:S04]  /*0180*/  IMAD.MOV R3, RZ, RZ, -R8 ;  /* 0x000000ffff037224 */ /* 0x002fc800078e0a08 */
[----:B------:R-:W-:-:S05]  /*0190*/  IMAD R2, R3, c[0x0][0x198], R6 ;  /* 0x0000660003027a24 */ /* 0x000fca00078e0206 */
[----:B------:R-:W-:Y:S01]  /*01a0*/  ISETP.GE.U32.AND P1, PT, R2, c[0x0][0x198], PT ;  /* 0x0000660002007a0c */ /* 0x000fe20003f26070 */
[----:B----4-:R-:W-:-:S12]  /*01b0*/  IMAD.SHL.U32 R7, R7, 0x4, RZ ;  /* 0x0000000407077824 */ /* 0x010fd800078e00ff */
[----:B------:R-:W-:Y:S02]  /*01c0*/  @P1 IADD3 R2, R2, -c[0x0][0x198], RZ ;  /* 0x8000660002021a10 */ /* 0x000fe40007ffe0ff */
[----:B------:R-:W-:Y:S02]  /*01d0*/  @P1 IADD3 R8, R8, 0x1, RZ ;  /* 0x0000000108081810 */ /* 0x000fe40007ffe0ff */
[----:B------:R-:W-:Y:S02]  /*01e0*/  ISETP.GE.U32.AND P2, PT, R2, c[0x0][0x198], PT ;  /* 0x0000660002007a0c */ /* 0x000fe40003f46070 */
[----:B------:R-:W-:-:S11]  /*01f0*/  ISETP.NE.AND P1, PT, R0, c[0x0][0x19c], PT ;  /* 0x0000670000007a0c */ /* 0x000fd60003f25270 */
[----:B------:R-:W-:Y:S02]  /*0200*/  @P2 IADD3 R8, R8, 0x1, RZ ;  /* 0x0000000108082810 */ /* 0x000fe40007ffe0ff */
[----:B------:R-:W-:Y:S01]  /*0210*/  @!P3 LOP3.LUT R8, RZ, c[0x0][0x198], RZ, 0x33, !PT ;  /* 0x00006600ff08ba12 */ /* 0x000fe200078e33ff */
[----:B------:R-:W-:-:S04]  /*0220*/  @P1 IMAD.MOV.U32 R5, RZ, RZ, 0x4 ;  /* 0x00000004ff051424 */ /* 0x000fc800078e00ff */
[----:B------:R-:W-:-:S04]  /*0230*/  IMAD.MOV R3, RZ, RZ, -R8 ;  /* 0x000000ffff037224 */ /* 0x000fc800078e0a08 */
[----:B------:R-:W-:Y:S02]  /*0240*/  IMAD R2, R3, c[0x0][0x198], R6 ;  /* 0x0000660003027a24 */ /* 0x000fe400078e0206 */
[----:B------:R-:W-:Y:S02]  /*0250*/  IMAD.MOV.U32 R3, RZ, RZ, c[0x0][0x174] ;  /* 0x00005d00ff037624 */ /* 0x000fe400078e00ff */
[----:B------:R-:W-:-:S03]  /*0260*/  IMAD R0, R2, c[0x0][0x1e4], R7 ;  /* 0x0000790002007a24 */ /* 0x000fc600078e0207 */
[----:B------:R-:W-:Y:S02]  /*0270*/  SEL R15, R3, c[0x0][0x184], !P0 ;  /* 0x00006100030f7a07 */ /* 0x000fe40004000000 */
[----:B------:R-:W-:Y:S01]  /*0280*/  SHF.R.S32.HI R3, RZ, 0x2, R0 ;  /* 0x00000002ff037819 */ /* 0x000fe20000011400 */
[----:B------:R-:W-:Y:S02]  /*0290*/  IMAD.MOV.U32 R22, RZ, RZ, c[0x0][0x178] ;  /* 0x00005e00ff167624 */ /* 0x000fe400078e00ff */
[----:B------:R-:W-:Y:S02]  /*02a0*/  IMAD.MOV.U32 R0, RZ, RZ, c[0x0][0x17c] ;  /* 0x00005f00ff007624 */ /* 0x000fe400078e00ff */
[----:B------:R-:W-:-:S04]  /*02b0*/  IMAD.WIDE R14, R3, 0x4, R14 ;  /* 0x00000004030e7825 */ /* 0x000fc800078e020e */
[----:B------:R-:W-:Y:S01]  /*02c0*/  @P1 IMAD.WIDE R4, R2, R5, c[0x0][0x190] ;  /* 0x0000640002041625 */ /* 0x000fe200078e0205 */
[----:B0-----:R0:W4:Y:S01]  /*02d0*/  LDG.E.CONSTANT R11, [R14.64] ;  /* 0x000000060e0b7981 */ /* 0x001122000c1e9900 */
[----:B------:R-:W-:Y:S02]  /*02e0*/  SEL R22, R22, c[0x0][0x188], !P0 ;  /* 0x0000620016167a07 */ /* 0x000fe40004000000 */
[----:B------:R-:W-:Y:S01]  /*02f0*/  SEL R23, R0, c[0x0][0x18c], !P0 ;  /* 0x0000630000177a07 */ /* 0x000fe20004000000 */
[----:B------:R1:W5:Y:S01]  /*0300*/  @P1 LDG.E.CONSTANT R17, [R4.64] ;  /* 0x0000000604111981 */ /* 0x000362000c1e9900 */
[----:B------:R-:W-:Y:S02]  /*0310*/  @!P0 IMAD.MOV.U32 R18, RZ, RZ, c[0x0][0x1c0] ;  /* 0x00007000ff128624 */ /* 0x000fe400078e00ff */
[----:B------:R-:W-:Y:S02]  /*0320*/  @!P0 IMAD.MOV.U32 R19, RZ, RZ, c[0x0][0x1c4] ;  /* 0x00007100ff138624 */ /* 0x000fe400078e00ff */
[----:B------:R-:W-:-:S05]  /*0330*/  IMAD.WIDE R22, R7, 0x2, R22 ;  /* 0x0000000207167825 */ /* 0x000fca00078e0216 */
[----:B------:R-:W2:Y:S01]  /*0340*/  LDG.E.U16.CONSTANT R13, [R22.64] ;  /* 0x00000006160d7981 */ /* 0x000ea2000c1e9500 */
[----:B------:R-:W-:Y:S01]  /*0350*/  @!P0 MOV R20, c[0x0][0x1d0] ;  /* 0x0000740000148a02 */ /* 0x000fe20000000f00 */
[----:B------:R-:W-:Y:S02]  /*0360*/  @!P0 IMAD.MOV.U32 R21, RZ, RZ, c[0x0][0x1d4] ;  /* 0x00007500ff158624 */ /* 0x000fe400078e00ff */
[----:B------:R1:W2:Y:S04]  /*0370*/  LDG.E.U16.CONSTANT R12, [R22.64+0x2] ;  /* 0x00000206160c7981 */ /* 0x0002a8000c1e9500 */
[----:B0-----:R0:W2:Y:S04]  /*0380*/  LDG.E.U16.CONSTANT R15, [R22.64+0x4] ;  /* 0x00000406160f7981 */ /* 0x0010a8000c1e9500 */
[----:B------:R0:W2:Y:S04]  /*0390*/  LDG.E.U16.CONSTANT R14, [R22.64+0x6] ;  /* 0x00000606160e7981 */ /* 0x0000a8000c1e9500 */
[----:B------:R0:W3:Y:S04]  /*03a0*/  @!P0 LDG.E.CONSTANT R10, [R18.64] ;  /* 0x00000006120a8981 */ /* 0x0000e8000c1e9900 */
[----:B------:R0:W3:Y:S01]  /*03b0*/  @!P0 LDG.E.CONSTANT R9, [R20.64] ;  /* 0x0000000614098981 */ /* 0x0000e2000c1e9900 */
[----:B------:R-:W-:-:S02]  /*03c0*/  IABS R6, c[0x0][0x1b0] ;  /* 0x00006c0000067a13 */ /* 0x000fc40000000000 */
[----:B------:R-:W-:Y:S02]  /*03d0*/  IABS R0, c[0x0][0x1a4] ;  /* 0x0000690000007a13 */ /* 0x000fe40000000000 */
[----:B------:R-:W1:Y:S08]  /*03e0*/  I2F.RP R16, R6 ;  /* 0x0000000600107306 */ /* 0x000e700000209400 */
[----:B0-----:R-:W0:Y:S08]  /*03f0*/  I2F.RP R18, R0 ;  /* 0x0000000000127306 */ /* 0x001e300000209400 */
[----:B-1----:R-:W1:Y:S08]  /*0400*/  MUFU.RCP R16, R16 ;  /* 0x0000001000107308 */ /* 0x002e700000001000 */
[----:B0-----:R-:W0:Y:S01]  /*0410*/  MUFU.RCP R18, R18 ;  /* 0x0000001200127308 */ /* 0x001e220000001000 */
[----:B-1----:R-:W-:-:S07]  /*0420*/  IADD3 R4, R16, 0xffffffe, RZ ;  /* 0x0ffffffe10047810 */ /* 0x002fce0007ffe0ff */
[----:B------:R1:W1:Y:S01]  /*0430*/  F2I.FTZ.U32.TRUNC.NTZ R5, R4 ;  /* 0x0000000400057305 */ /* 0x000262000021f000 */
[----:B0-----:R-:W-:-:S07]  /*0440*/  IADD3 R3, R18, 0xffffffe, RZ ;  /* 0x0ffffffe12037810 */ /* 0x001fce0007ffe0ff */
[----:B------:R-:W0:Y:S01]  /*0450*/  F2I.FTZ.U32.TRUNC.NTZ R3, R3 ;  /* 0x0000000300037305 */ /* 0x000e22000021f000 */
[----:B-1----:R-:W-:Y:S02]  /*0460*/  IMAD.MOV.U32 R4, RZ, RZ, RZ ;  /* 0x000000ffff047224 */ /* 0x002fe400078e00ff */
[----:B------:R-:W-:-:S04]  /*0470*/  IMAD.MOV R21, RZ, RZ, -R5 ;  /* 0x000000ffff157224 */ /* 0x000fc800078e0a05 */
[----:B------:R-:W-:Y:S02]  /*0480*/  IMAD R21, R21, R6, RZ ;  /* 0x0000000615157224 */ /* 0x000fe400078e02ff */
[----:B0-----:R-:W-:Y:S02]  /*0490*/  IMAD.MOV R20, RZ, RZ, -R3 ;  /* 0x000000ffff147224 */ /* 0x001fe400078e0a03 */
[----:B------:R-:W-:Y:S01]  /*04a0*/  IMAD.HI.U32 R5, R5, R21, R4 ;  /* 0x0000001505057227 */ /* 0x000fe200078e0004 */
[----:B------:R-:W-:-:S03]  /*04b0*/  IABS R16, R7 ;  /* 0x0000000700107213 */ /* 0x000fc60000000000 */
[----:B------:R-:W-:Y:S02]  /*04c0*/  IMAD.MOV.U32 R21, RZ, RZ, R20 ;  /* 0x000000ffff157224 */ /* 0x000fe400078e0014 */
[----:B------:R-:W-:Y:S02]  /*04d0*/  IMAD.MOV.U32 R4, RZ, RZ, R2 ;  /* 0x000000ffff047224 */ /* 0x000fe400078e0002 */
[----:B------:R-:W-:Y:S02]  /*04e0*/  IMAD R21, R21, R0, RZ ;  /* 0x0000000015157224 */ /* 0x000fe400078e02ff */
[----:B------:R-:W-:Y:S01]  /*04f0*/  IMAD.HI.U32 R5, R5, R16, RZ ;  /* 0x0000001005057227 */ /* 0x000fe200078e00ff */
[----:B------:R-:W-:Y:S01]  /*0500*/  ISETP.GE.AND P3, PT, R7, RZ, PT ;  /* 0x000000ff0700720c */ /* 0x000fe20003f66270 */
[----:B------:R-:W-:Y:S01]  /*0510*/  ULDC.S8 UR4, c[0x0][0x1e0] ;  /* 0x0000780000047ab9 */ /* 0x000fe20000000200 */
[----:B----4-:R-:W3:Y:S01]  /*0520*/  I2F.S8 R19, R11 ;  /* 0x0000000b00137306 */ /* 0x010ee20000001400 */
[----:B-----5:R-:W-:-:S02]  /*0530*/  @P1 IMAD.IADD R4, R2, 0x1, R17 ;  /* 0x0000000102041824 */ /* 0x020fc400078e0211 */
[----:B------:R-:W-:-:S03]  /*0540*/  IMAD.MOV.U32 R2, RZ, RZ, RZ ;  /* 0x000000ffff027224 */ /* 0x000fc600078e00ff */
[----:B------:R-:W-:Y:S01]  /*0550*/  IABS R25, R4 ;  /* 0x0000000400197213 */ /* 0x000fe20000000000 */
[----:B------:R-:W-:-:S04]  /*0560*/  IMAD.HI.U32 R2, R3, R21, R2 ;  /* 0x0000001503027227 */ /* 0x000fc800078e0002 */
[----:B------:R-:W-:Y:S01]  /*0570*/  IMAD.MOV R3, RZ, RZ, -R5 ;  /* 0x000000ffff037224 */ /* 0x000fe200078e0a05 */
[----:B--2---:R-:W-:Y:S01]  /*0580*/  HADD2.F32 R13, -RZ, R13.H0_H0 ;  /* 0x2000000dff0d7230 */ /* 0x004fe20000004100 */
[----:B------:R-:W-:-:S04]  /*0590*/  IMAD.HI.U32 R2, R2, R25, RZ ;  /* 0x0000001902027227 */ /* 0x000fc800078e00ff */
[C---:B------:R-:W-:Y:S01]  /*05a0*/  IMAD R3, R6.reuse, R3, R16 ;  /* 0x0000000306037224 */ /* 0x040fe200078e0210 */
[----:B------:R-:W0:Y:S04]  /*05b0*/  I2F.S8 R21, R11.B2 ;  /* 0x2000000b00157306 */ /* 0x000e280000001400 */
[----:B------:R-:W-:-:S04]  /*05c0*/  ISETP.GT.U32.AND P4, PT, R6, R3, PT ;  /* 0x000000030600720c */ /* 0x000fc80003f84070 */
[----:B------:R-:W1:Y:S08]  /*05d0*/  I2F.S8 R17, R11.B1 ;  /* 0x1000000b00117306 */ /* 0x000e700000001400 */
[----:B------:R-:W2:Y:S01]  /*05e0*/  I2F.S8 R23, R11.B3 ;  /* 0x3000000b00177306 */ /* 0x000ea20000001400 */
[----:B------:R-:W-:Y:S02]  /*05f0*/  HADD2.F32 R18, -RZ, R12.H0_H0 ;  /* 0x2000000cff127230 */ /* 0x000fe40000004100 */
[----:B------:R-:W-:Y:S01]  /*0600*/  HADD2.F32 R15, -RZ, R15.H0_H0 ;  /* 0x2000000fff0f7230 */ /* 0x000fe20000004100 */
[----:B------:R-:W-:-:S05]  /*0610*/  @!P4 IMAD.IADD R3, R3, 0x1, -R6 ;  /* 0x000000010303c824 */ /* 0x000fca00078e0a06 */
[----:B------:R-:W-:Y:S02]  /*0620*/  ISETP.GT.U32.AND P1, PT, R6, R3, PT ;  /* 0x000000030600720c */ /* 0x000fe40003f24070 */
[----:B------:R-:W-:Y:S01]  /*0630*/  ISETP.NE.AND P2, PT, RZ, c[0x0][0x1b0], PT ;  /* 0x00006c00ff007a0c */ /* 0x000fe20003f45270 */
[----:B---3--:R-:W-:Y:S02]  /*0640*/  FFMA.FTZ R16, R19, R10, R13 ;  /* 0x0000000a13107223 */ /* 0x008fe4000001000d */
[----:B------:R-:W-:-:S04]  /*0650*/  IMAD.MOV R13, RZ, RZ, -R2 ;  /* 0x000000ffff0d7224 */ /* 0x000fc800078e0a02 */
[----:B------:R-:W-:-:S05]  /*0660*/  IMAD R13, R0, R13, R25 ;  /* 0x0000000d000d7224 */ /* 0x000fca00078e0219 */
[----:B------:R-:W-:Y:S01]  /*0670*/  ISETP.GT.U32.AND P6, PT, R0, R13, PT ;  /* 0x0000000d0000720c */ /* 0x000fe20003fc4070 */
[----:B------:R-:W-:Y:S01]  /*0680*/  FMUL.FTZ R12, R16, R9 ;  /* 0x00000009100c7220 */ /* 0x000fe20000410000 */
[----:B------:R-:W-:Y:S01]  /*0690*/  HADD2.F32 R16, -RZ, R14.H0_H0 ;  /* 0x2000000eff107230 */ /* 0x000fe20000004100 */
[-C--:B0-----:R-:W-:Y:S02]  /*06a0*/  FFMA.FTZ R14, R21, R10.reuse, R15 ;  /* 0x0000000a150e7223 */ /* 0x081fe4000001000f */
[-C--:B-1----:R-:W-:Y:S02]  /*06b0*/  FFMA.FTZ R18, R17, R10.reuse, R18 ;  /* 0x0000000a11127223 */ /* 0x082fe40000010012 */
[----:B--2---:R-:W-:Y:S02]  /*06c0*/  FFMA.FTZ R16, R23, R10, R16 ;  /* 0x0000000a17107223 */ /* 0x004fe40000010010 */
[----:B------:R-:W-:-:S04]  /*06d0*/  IMAD.IADD R10, R3, 0x1, -R6 ;  /* 0x00000001030a7824 */ /* 0x000fc800078e0a06 */
[----:B------:R-:W-:Y:S01]  /*06e0*/  @!P6 IADD3 R13, R13, -R0, RZ ;  /* 0x800000000d0de210 */ /* 0x000fe20007ffe0ff */
[----:B------:R-:W-:Y:S01]  /*06f0*/  FMUL.FTZ R15, R14, R9 ;  /* 0x000000090e0f7220 */ /* 0x000fe20000410000 */
[----:B------:R-:W-:Y:S01]  /*0700*/  SEL R17, R10, R3, !P1 ;  /* 0x000000030a117207 */ /* 0x000fe20004800000 */
[----:B------:R-:W-:Y:S01]  /*0710*/  FMUL.FTZ R11, R18, R9 ;  /* 0x00000009120b7220 */ /* 0x000fe20000410000 */
[----:B------:R-:W-:Y:S01]  /*0720*/  ISETP.GT.U32.AND P5, PT, R0, R13, PT ;  /* 0x0000000d0000720c */ /* 0x000fe20003fa4070 */
[----:B------:R-:W-:Y:S01]  /*0730*/  IMAD.IADD R14, R13, 0x1, -R0 ;  /* 0x000000010d0e7824 */ /* 0x000fe200078e0a00 */
[----:B------:R-:W-:Y:S01]  /*0740*/  ISETP.GE.AND P1, PT, R4, RZ, PT ;  /* 0x000000ff0400720c */ /* 0x000fe20003f26270 */
[----:B------:R-:W-:-:S03]  /*0750*/  FMUL.FTZ R9, R16, R9 ;  /* 0x0000000910097220 */ /* 0x000fc60000410000 */
[----:B------:R-:W-:Y:S02]  /*0760*/  SEL R18, R14, R13, !P5 ;  /* 0x0000000d0e127207 */ /* 0x000fe40006800000 */
[----:B------:R-:W-:Y:S01]  /*0770*/  ISETP.NE.AND P5, PT, RZ, UR4, PT ;  /* 0x00000004ff007c0c */ /* 0x000fe2000bfa5270 */
[----:B------:R-:W0:Y:S01]  /*0780*/  F2I.S8.NTZ R12, R12 ;  /* 0x0000000c000c7305 */ /* 0x000e220000202100 */
[----:B------:R-:W-:-:S07]  /*0790*/  @!P3 IMAD.MOV R17, RZ, RZ, -R17 ;  /* 0x000000ffff11b224 */ /* 0x000fce00078e0a11 */
[----:B------:R-:W1:Y:S01]  /*07a0*/  F2I.S8.NTZ R11, R11 ;  /* 0x0000000b000b7305 */ /* 0x000e620000202100 */
[----:B------:R-:W-:-:S07]  /*07b0*/  LOP3.LUT R14, RZ, c[0x0][0x1b0], RZ, 0x33, !PT ;  /* 0x00006c00ff0e7a12 */ /* 0x000fce00078e33ff */
[----:B------:R-:W2:Y:S01]  /*07c0*/  F2I.S8.NTZ R9, R9 ;  /* 0x0000000900097305 */ /* 0x000ea20000202100 */
[----:B------:R-:W-:Y:S01]  /*07d0*/  @!P1 IMAD.MOV R18, RZ, RZ, -R18 ;  /* 0x000000ffff129224 */ /* 0x000fe200078e0a12 */
[----:B------:R-:W-:Y:S02]  /*07e0*/  ISETP.NE.AND P3, PT, RZ, c[0x0][0x1a4], PT ;  /* 0x00006900ff007a0c */ /* 0x000fe40003f65270 */
[----:B------:R-:W-:-:S04]  /*07f0*/  SEL R16, R14, R17, !P2 ;  /* 0x000000110e107207 */ /* 0x000fc80005000000 */
[----:B------:R3:W4:Y:S02]  /*0800*/  F2I.S8.NTZ R10, R15 ;  /* 0x0000000f000a7305 */ /* 0x0007240000202100 */
[----:B---3--:R-:W-:-:S04]  /*0810*/  LOP3.LUT R15, RZ, c[0x0][0x1a4], RZ, 0x33, !PT ;  /* 0x00006900ff0f7a12 */ /* 0x008fc800078e33ff */
[----:B------:R-:W-:Y:S01]  /*0820*/  SEL R17, R15, R18, !P3 ;  /* 0x000000120f117207 */ /* 0x000fe20005800000 */
[----:B------:R-:W-:Y:S05]  /*0830*/  @!P5 BRA `(.L_x_71) ;  /* 0x000001000000d947 */ /* 0x000fea0003800000 */
[----:B012---:R-:W-:-:S13]  /*0840*/  ISETP.NE.AND P1, PT, R8, 0x1, PT ;  /* 0x000000010800780c */ /* 0x007fda0003f25270 */
[----:B------:R-:W-:-:S05]  /*0850*/  @P1 IMAD.SHL.U32 R19, R17, 0x20, RZ ;  /* 0x0000002011131824 */ /* 0x000fca00078e00ff */
[----:B------:R-:W-:Y:S01]  /*0860*/  @P1 LOP3.LUT R8, R19, 0xffffffe0, R16, 0xe2, !PT ;  /* 0xffffffe013081812 */ /* 0x000fe200078ee210 */
[----:B------:R-:W-:Y:S05]  /*0870*/  @P1 BRA `(.L_x_72) ;  /* 0x0000022000001947 */ /* 0x000fea0003800000 */
[C---:B------:R-:W-:Y:S01]  /*0880*/  IMAD.SHL.U32 R18, R17.reuse, 0x2, RZ ;  /* 0x0000000211127824 */ /* 0x040fe200078e00ff */
[----:B------:R-:W-:-:S04]  /*0890*/  LOP3.LUT R8, R17, 0x1f, RZ, 0xc0, !PT ;  /* 0x0000001f11087812 */ /* 0x000fc800078ec0ff */
[----:B------:R-:W-:Y:S02]  /*08a0*/  LOP3.LUT R19, R18, 0xc, RZ, 0xc0, !PT ;  /* 0x0000000c12137812 */ /* 0x000fe400078ec0ff */
[----:B------:R-:W-:Y:S02]  /*08b0*/  SHF.R.U32.HI R18, RZ, 0x5, R17 ;  /* 0x00000005ff127819 */ /* 0x000fe40000011611 */
[----:B------:R-:W-:Y:S02]  /*08c0*/  LEA.HI R8, R8, R19, RZ, 0x1d ;  /* 0x0000001308087211 */ /* 0x000fe400078fe8ff */
[----:B------:R-:W-:Y:S01]  /*08d0*/  LOP3.LUT R19, R16, 0x1f, RZ, 0xc0, !PT ;  /* 0x0000001f10137812 */ /* 0x000fe200078ec0ff */
[----:B------:R-:W-:Y:S02]  /*08e0*/  IMAD.SHL.U32 R18, R18, 0x400, RZ ;  /* 0x0000040012127824 */ /* 0x000fe400078e00ff */
[----:B------:R-:W-:-:S03]  /*08f0*/  IMAD.SHL.U32 R8, R8, 0x2, RZ ;  /* 0x0000000208087824 */ /* 0x000fc600078e00ff */
[----:B------:R-:W-:Y:S02]  /*0900*/  LOP3.LUT R19, R18, 0xfffffc00, R19, 0xe2, !PT ;  /* 0xfffffc0012137812 */ /* 0x000fe400078ee213 */
[----:B------:R-:W-:-:S05]  /*0910*/  LOP3.LUT R8, R8, 0xfffffffe, R17, 0xe2, !PT ;  /* 0xfffffffe08087812 */ /* 0x000fca00078ee211 */
[----:B------:R-:W-:Y:S01]  /*0920*/  IMAD R8, R8, 0x20, R19 ;  /* 0x0000002008087824 */ /* 0x000fe200078e0213 */
[----:B------:R-:W-:Y:S05]  /*0930*/  BRA `(.L_x_72) ;  /* 0x0000016000007947 */ /* 0x000fea0003800000 */
.L_x_71:
[----:B012---:R-:W-:-:S13]  /*0940*/  ISETP.NE.AND P1, PT, R8, 0x1, PT ;  /* 0x000000010800780c */ /* 0x007fda0003f25270 */
[----:B------:R-:W-:-:S05]  /*0950*/  @P1 IMAD.SHL.U32 R19, R17, 0x20, RZ ;  /* 0x0000002011131824 */ /* 0x000fca00078e00ff */
[----:B------:R-:W-:Y:S01]  /*0960*/  @P1 LOP3.LUT R8, R19, 0xffffffe0, R16, 0xe2, !PT ;  /* 0xffffffe013081812 */ /* 0x000fe200078ee210 */
[----:B------:R-:W-:Y:S05]  /*0970*/  @P1 BRA `(.L_x_72) ;  /* 0x0000012000001947 */ /* 0x000fea0003800000 */
[----:B------:R-:W-:Y:S02]  /*0980*/  SHF.R.S32.HI R8, RZ, 0x1f, R17 ;  /* 0x0000001fff087819 */ /* 0x000fe40000011411 */
[----:B------:R-:W-:Y:S02]  /*0990*/  SHF.R.S32.HI R19, RZ, 0x1f, R16 ;  /* 0x0000001fff137819 */ /* 0x000fe40000011410 */
[----:B------:R-:W-:Y:S02]  /*09a0*/  LEA.HI R8, R8, R17, RZ, 0x3 ;  /* 0x0000001108087211 */ /* 0x000fe400078f18ff */
[----:B------:R-:W-:Y:S02]  /*09b0*/  LEA.HI R19, R19, R16, RZ, 0x5 ;  /* 0x0000001013137211 */ /* 0x000fe400078f28ff */
[----:B------:R-:W-:Y:S02]  /*09c0*/  LOP3.LUT R8, R8, 0xfffffff8, RZ, 0xc0, !PT ;  /* 0xfffffff808087812 */ /* 0x000fe400078ec0ff */
[----:B------:R-:W-:-:S02]  /*09d0*/  LOP3.LUT R21, R16, 0x4, RZ, 0xc0, !PT ;  /* 0x0000000410157812 */ /* 0x000fc400078ec0ff */
[----:B------:R-:W-:Y:S01]  /*09e0*/  LOP3.LUT R19, R19, 0x3fffffe0, RZ, 0xc0, !PT ;  /* 0x3fffffe013137812 */ /* 0x000fe200078ec0ff */
[C---:B------:R-:W-:Y:S01]  /*09f0*/  IMAD.IADD R18, R17.reuse, 0x1, -R8 ;  /* 0x0000000111127824 */ /* 0x040fe200078e0a08 */
[C---:B------:R-:W-:Y:S01]  /*0a00*/  LOP3.LUT R8, R17.reuse, 0x7fffff8, RZ, 0xc0, !PT ;  /* 0x07fffff811087812 */ /* 0x040fe200078ec0ff */
[----:B------:R-:W-:Y:S01]  /*0a10*/  IMAD.SHL.U32 R17, R17, 0x4, RZ ;  /* 0x0000000411117824 */ /* 0x000fe200078e00ff */
[----:B------:R-:W-:Y:S02]  /*0a20*/  IADD3 R19, R16, -R19, RZ ;  /* 0x8000001310137210 */ /* 0x000fe40007ffe0ff */
[----:B------:R-:W-:Y:S02]  /*0a30*/  LEA.HI R18, R18, R21, RZ, 0x1f ;  /* 0x0000001512127211 */ /* 0x000fe400078ff8ff */
[----:B------:R-:W-:Y:S02]  /*0a40*/  LOP3.LUT R17, R17, 0x4, RZ, 0xc0, !PT ;  /* 0x0000000411117812 */ /* 0x000fe400078ec0ff */
[----:B------:R-:W-:Y:S01]  /*0a50*/  LEA.HI R8, R19, R8, RZ, 0x1d ;  /* 0x0000000813087211 */ /* 0x000fe200078fe8ff */
[----:B------:R-:W-:-:S04]  /*0a60*/  IMAD.SHL.U32 R19, R18, 0x4, RZ ;  /* 0x0000000412137824 */ /* 0x000fc800078e00ff */
[----:B------:R-:W-:Y:S01]  /*0a70*/  IMAD.IADD R8, R17, 0x1, R8 ;  /* 0x0000000111087824 */ /* 0x000fe200078e0208 */
[----:B------:R-:W-:-:S05]  /*0a80*/  LOP3.LUT R17, R19, 0xfffffffc, R16, 0xe2, !PT ;  /* 0xfffffffc13117812 */ /* 0x000fca00078ee210 */
[----:B------:R-:W-:Y:S02]  /*0a90*/  IMAD R8, R8, 0x20, R17 ;  /* 0x0000002008087824 */ /* 0x000fe400078e0211 */
.L_x_72:
[----:B------:R-:W-:Y:S01]  /*0aa0*/  ISETP.GE.U32.AND P5, PT, R13, R0, PT ;  /* 0x000000000d00720c */ /* 0x000fe20003fa6070 */
[----:B------:R-:W-:Y:S01]  /*0ab0*/  IMAD.MOV.U32 R0, RZ, RZ, c[0x0][0x1b8] ;  /* 0x00006e00ff007624 */ /* 0x000fe200078e00ff */
[----:B------:R-:W-:Y:S02]  /*0ac0*/  @!P6 IADD3 R2, R2, 0x1, RZ ;  /* 0x000000010202e810 */ /* 0x000fe40007ffe0ff */
[----:B------:R-:W-:Y:S02]  /*0ad0*/  ISETP.GE.U32.AND P6, PT, R3, R6, PT ;  /* 0x000000060300720c */ /* 0x000fe40003fc6070 */
[----:B------:R-:W-:Y:S02]  /*0ae0*/  LOP3.LUT R4, R4, c[0x0][0x1a4], RZ, 0x3c, !PT ;  /* 0x0000690004047a12 */ /* 0x000fe400078e3cff */
[----:B------:R-:W-:Y:S02]  /*0af0*/  LOP3.LUT R7, R7, c[0x0][0x1b0], RZ, 0x3c, !PT ;  /* 0x00006c0007077a12 */ /* 0x000fe400078e3cff */
[----:B------:R-:W-:-:S02]  /*0b00*/  @!P4 IADD3 R5, R5, 0x1, RZ ;  /* 0x000000010505c810 */ /* 0x000fc40007ffe0ff */
[----:B------:R-:W-:Y:S02]  /*0b10*/  ISETP.GE.AND P4, PT, R7, RZ, PT ;  /* 0x000000ff0700720c */ /* 0x000fe40003f86270 */
[----:B------:R-:W-:Y:S02]  /*0b20*/  @P5 IADD3 R2, R2, 0x1, RZ ;  /* 0x0000000102025810 */ /* 0x000fe40007ffe0ff */
[----:B------:R-:W-:Y:S02]  /*0b30*/  ISETP.GE.AND P5, PT, R4, RZ, PT ;  /* 0x000000ff0400720c */ /* 0x000fe40003fa6270 */
[----:B------:R-:W-:Y:S02]  /*0b40*/  @P6 IADD3 R5, R5, 0x1, RZ ;  /* 0x0000000105056810 */ /* 0x000fe40007ffe0ff */
[----:B------:R-:W-:Y:S02]  /*0b50*/  SEL R0, R0, c[0x0][0x1b4], !P1 ;  /* 0x00006d0000007a07 */ /* 0x000fe40004800000 */
[----:B------:R-:W-:-:S02]  /*0b60*/  LOP3.LUT R16, R16, 0xffffffe0, RZ, 0xc0, !PT ;  /* 0xffffffe010107812 */ /* 0x000fc400078ec0ff */
[----:B------:R-:W-:Y:S01]  /*0b70*/  PRMT R11, R11, 0x7604, R12 ;  /* 0x000076040b0b7816 */ /* 0x000fe2000000000c */
[----:B------:R-:W-:-:S03]  /*0b80*/  @!P4 IMAD.MOV R5, RZ, RZ, -R5 ;  /* 0x000000ffff05c224 */ /* 0x000fc600078e0a05 */
[----:B----4-:R-:W-:Y:S01]  /*0b90*/  PRMT R10, R10, 0x7054, R11 ;  /* 0x000070540a0a7816 */ /* 0x010fe2000000000b */
[----:B------:R-:W-:Y:S01]  /*0ba0*/  @!P5 IMAD.MOV R2, RZ, RZ, -R2 ;  /* 0x000000ffff02d224 */ /* 0x000fe200078e0a02 */
[----:B------:R-:W-:Y:S02]  /*0bb0*/  SEL R5, R14, R5, !P2 ;  /* 0x000000050e057207 */ /* 0x000fe40005000000 */
[----:B------:R-:W-:Y:S02]  /*0bc0*/  PRMT R9, R9, 0x654, R10 ;  /* 0x0000065409097816 */ /* 0x000fe4000000000a */
[----:B------:R-:W-:Y:S01]  /*0bd0*/  SEL R4, R15, R2, !P3 ;  /* 0x000000020f047207 */ /* 0x000fe20005800000 */
[----:B------:R-:W-:-:S04]  /*0be0*/  IMAD.MOV.U32 R2, RZ, RZ, c[0x0][0x1a4] ;  /* 0x00006900ff027624 */ /* 0x000fc800078e00ff */
[----:B------:R-:W-:Y:S01]  /*0bf0*/  IMAD R5, R4, c[0x0][0x1ac], R5 ;  /* 0x00006b0004057a24 */ /* 0x000fe200078e0205 */
[----:B------:R-:W-:-:S03]  /*0c00*/  SEL R2, R2, c[0x0][0x1a8], P1 ;  /* 0x00006a0002027a07 */ /* 0x000fc60000800000 */
[----:B------:R-:W-:Y:S02]  /*0c10*/  IMAD R5, R0, R5, RZ ;  /* 0x0000000500057224 */ /* 0x000fe400078e02ff */
[----:B------:R-:W-:Y:S02]  /*0c20*/  IMAD.MOV.U32 R0, RZ, RZ, c[0x0][0x164] ;  /* 0x00005900ff007624 */ /* 0x000fe400078e00ff */
[----:B------:R-:W-:Y:S02]  /*0c30*/  IMAD R5, R2, R16, R5 ;  /* 0x0000001002057224 */ /* 0x000fe400078e0205 */
[----:B------:R-:W-:Y:S01]  /*0c40*/  IMAD.MOV.U32 R2, RZ, RZ, c[0x0][0x160] ;  /* 0x00005800ff027624 */ /* 0x000fe200078e00ff */
[----:B------:R-:W-:Y:S01]  /*0c50*/  SEL R3, R0, c[0x0][0x16c], !P0 ;  /* 0x00005b0000037a07 */ /* 0x000fe20004000000 */
[----:B------:R-:W-:-:S03]  /*0c60*/  IMAD.IADD R5, R5, 0x1, R8 ;  /* 0x0000000105057824 */ /* 0x000fc600078e0208 */
[----:B------:R-:W-:Y:S02]  /*0c70*/  SEL R2, R2, c[0x0][0x168], !P0 ;  /* 0x00005a0002027a07 */ /* 0x000fe40004000000 */
[----:B------:R-:W-:-:S05]  /*0c80*/  SHF.R.S32.HI R5, RZ, 0x2, R5 ;  /* 0x00000002ff057819 */ /* 0x000fca0000011405 */
[----:B------:R-:W-:-:S05]  /*0c90*/  IMAD.WIDE R2, R5, 0x4, R2 ;  /* 0x0000000405027825 */ /* 0x000fca00078e0202 */
[----:B------:R-:W-:Y:S01]  /*0ca0*/  STG.E [R2.64], R9 ;  /* 0x0000000902007986 */ /* 0x000fe2000c101906 */
[----:B------:R-:W-:Y:S05]  /*0cb0*/  EXIT ;  /* 0x000000000000794d */ /* 0x000fea0003800000 */
.L_x_73:
        /* <DEDUP_REMOVED lines=12> */
.L_x_134:


//--------------------- .text._ZN17fastertransformer48add_QK_bias_transform_rebuild_padding_varlen_rowIfEEvPaS1_PKaPKT_S3_S6_PKiiiiiiiiiiPKfSA_SA_SA_bi --------------------------
	.section	.text._ZN17fastertransformer48add_QK_bias_transform_rebuild_padding_varlen_rowIfEEvPaS1_PKaPKT_S3_S6_PKiiiiiiiiiiPKfSA_SA_SA_bi,"ax",@progbits
	.sectioninfo	@"SHI_REGISTERS=30"
	.align	128
        .global         _ZN17fastertransformer48add_QK_bias_transform_rebuild_padding_varlen_rowIfEEvPaS1_PKaPKT_S3_S6_PKiiiiiiiiiiPKfSA_SA_SA_bi
        .type           _ZN17fastertransformer48add_QK_bias_transform_rebuild_padding_varlen_rowIfEEvPaS1_PKaPKT_S3_S6_PKiiiiiiiiiiPKfSA_SA_SA_bi,@function
        .size           _ZN17fastertransformer48add_QK_bias_transform_rebuild_padding_varlen_rowIfEEvPaS1_PKaPKT_S3_S6_PKiiiiiiiiiiPKfSA_SA_SA_bi,(.L_x_135 - _ZN17fastertransformer48add_QK_bias_transform_rebuild_padding_varlen_rowIfEEvPaS1_PKaPKT_S3_S6_PKiiiiiiiiiiPKfSA_SA_SA_bi)
        .other          _ZN17fastertransformer48add_QK_bias_transform_rebuild_padding_varlen_rowIfEEvPaS1_PKaPKT_S3_S6_PKiiiiiiiiiiPKfSA_SA_SA_bi,@"STO_CUDA_ENTRY STV_DEFAULT"
_ZN17fastertransformer48add_QK_bias_transform_rebuild_padding_varlen_rowIfEEvPaS1_PKaPKT_S3_S6_PKiiiiiiiiiiPKfSA_SA_SA_bi:
.text._ZN17fastertransformer48add_QK_bias_transform_rebuild_padding_varlen_rowIfEEvPaS1_PKaPKT_S3_S6_PKiiiiiiiiiiPKfSA_SA_SA_bi:
        /* <DEDUP_REMOVED lines=9> */
[----:B------:R1:W3:Y:S01]  /*0090*/  @P0 LDG.E.CONSTANT R9, [R2.64] ;  /* 0x0000000602090981 */ /* 0x0002e2000c1e9900 */
        /* <DEDUP_REMOVED lines=31> */
[----:B------:R-:W-:-:S04]  /*0290*/  @P1 IMAD.WIDE R4, R2, R5, c[0x0][0x190] ;  /* 0x0000640002041625 */ /* 0x000fc800078e0205 */
[----:B------:R-:W-:Y:S01]  /*02a0*/  IMAD.WIDE R12, R3, 0x4, R12 ;  /* 0x00000004030c7825 */ /* 0x000fe200078e020c */
[----:B------:R1:W4:Y:S03]  /*02b0*/  @P1 LDG.E.CONSTANT R19, [R4.64] ;  /* 0x0000000604131981 */ /* 0x000326000c1e9900 */
[----:B------:R-:W-:Y:S01]  /*02c0*/  IMAD.MOV.U32 R26, RZ, RZ, c[0x0][0x178] ;  /* 0x00005e00ff1a7624 */ /* 0x000fe200078e00ff */
[----:B0-----:R0:W5:Y:S01]  /*02d0*/  LDG.E.CONSTANT R11, [R12.64] ;  /* 0x000000060c0b7981 */ /* 0x001162000c1e9900 */
[----:B------:R-:W-:-:S03]  /*02e0*/  IMAD.MOV.U32 R0, RZ, RZ, c[0x0][0x17c] ;  /* 0x00005f00ff007624 */ /* 0x000fc600078e00ff */
[----:B------:R-:W-:Y:S02]  /*02f0*/  SEL R26, R26, c[0x0][0x188], !P0 ;  /* 0x000062001a1a7a07 */ /* 0x000fe40004000000 */
[----:B------:R-:W-:Y:S01]  /*0300*/  SEL R27, R0, c[0x0][0x18c], !P0 ;  /* 0x00006300001b7a07 */ /* 0x000fe20004000000 */
[----:B------:R-:W-:Y:S02]  /*0310*/  @!P0 IMAD.MOV.U32 R22, RZ, RZ, c[0x0][0x1c0] ;  /* 0x00007000ff168624 */ /* 0x000fe400078e00ff */
[----:B------:R-:W-:Y:S02]  /*0320*/  @!P0 IMAD.MOV.U32 R23, RZ, RZ, c[0x0][0x1c4] ;  /* 0x00007100ff178624 */ /* 0x000fe400078e00ff */
[----:B------:R-:W-:-:S05]  /*0330*/  IMAD.WIDE R26, R7, 0x4, R26 ;  /* 0x00000004071a7825 */ /* 0x000fca00078e021a */
[----:B------:R-:W2:Y:S01]  /*0340*/  LDG.E.CONSTANT R15, [R26.64] ;  /* 0x000000061a0f7981 */ /* 0x000ea2000c1e9900 */
[----:B------:R-:W-:Y:S01]  /*0350*/  @!P0 MOV R24, c[0x0][0x1d0] ;  /* 0x0000740000188a02 */ /* 0x000fe20000000f00 */
[----:B------:R-:W-:Y:S02]  /*0360*/  @!P0 IMAD.MOV.U32 R25, RZ, RZ, c[0x0][0x1d4] ;  /* 0x00007500ff198624 */ /* 0x000fe400078e00ff */
[----:B------:R-:W2:Y:S04]  /*0370*/  LDG.E.CONSTANT R17, [R26.64+0x4] ;  /* 0x000004061a117981 */ /* 0x000ea8000c1e9900 */
[----:B0-----:R-:W2:Y:S04]  /*0380*/  LDG.E.CONSTANT R13, [R26.64+0x8] ;  /* 0x000008061a0d7981 */ /* 0x001ea8000c1e9900 */
[----:B------:R-:W2:Y:S04]  /*0390*/  LDG.E.CONSTANT R21, [R26.64+0xc] ;  /* 0x00000c061a157981 */ /* 0x000ea8000c1e9900 */
[----:B------:R0:W2:Y:S04]  /*03a0*/  @!P0 LDG.E.CONSTANT R10, [R22.64] ;  /* 0x00000006160a8981 */ /* 0x0000a8000c1e9900 */
[----:B------:R-:W3:Y:S01]  /*03b0*/  @!P0 LDG.E.CONSTANT R9, [R24.64] ;  /* 0x0000000618098981 */ /* 0x000ee2000c1e9900 */
[----:B------:R-:W-:-:S02]  /*03c0*/  IABS R6, c[0x0][0x1b0] ;  /* 0x00006c0000067a13 */ /* 0x000fc40000000000 */
[----:B------:R-:W-:Y:S02]  /*03d0*/  IABS R0, c[0x0][0x1a4] ;  /* 0x0000690000007a13 */ /* 0x000fe40000000000 */
[----:B------:R-:W0:Y:S08]  /*03e0*/  I2F.RP R12, R6 ;  /* 0x00000006000c7306 */ /* 0x000e300000209400 */
[----:B------:R-:W1:Y:S08]  /*03f0*/  I2F.RP R14, R0 ;  /* 0x00000000000e7306 */ /* 0x000e700000209400 */
[----:B0-----:R-:W0:Y:S08]  /*0400*/  MUFU.RCP R12, R12 ;  /* 0x0000000c000c7308 */ /* 0x001e300000001000 */
[----:B-1----:R-:W1:Y:S01]  /*0410*/  MUFU.RCP R14, R14 ;  /* 0x0000000e000e7308 */ /* 0x002e620000001000 */
[----:B0-----:R-:W-:-:S07]  /*0420*/  IADD3 R4, R12, 0xffffffe, RZ ;  /* 0x0ffffffe0c047810 */ /* 0x001fce0007ffe0ff */
[----:B------:R0:W0:Y:S01]  /*0430*/  F2I.FTZ.U32.TRUNC.NTZ R5, R4 ;  /* 0x0000000400057305 */ /* 0x000022000021f000 */
[----:B-1----:R-:W-:-:S07]  /*0440*/  IADD3 R3, R14, 0xffffffe, RZ ;  /* 0x0ffffffe0e037810 */ /* 0x002fce0007ffe0ff */
[----:B------:R-:W1:Y:S01]  /*0450*/  F2I.FTZ.U32.TRUNC.NTZ R3, R3 ;  /* 0x0000000300037305 */ /* 0x000e62000021f000 */
[----:B0-----:R-:W-:Y:S02]  /*0460*/  IMAD.MOV.U32 R4, RZ, RZ, RZ ;  /* 0x000000ffff047224 */ /* 0x001fe400078e00ff */
[----:B------:R-:W-:-:S04]  /*0470*/  IMAD.MOV R23, RZ, RZ, -R5 ;  /* 0x000000ffff177224 */ /* 0x000fc800078e0a05 */
[----:B------:R-:W-:-:S04]  /*0480*/  IMAD R23, R23, R6, RZ ;  /* 0x0000000617177224 */ /* 0x000fc800078e02ff */
[----:B------:R-:W-:-:S04]  /*0490*/  IMAD.HI.U32 R5, R5, R23, R4 ;  /* 0x0000001705057227 */ /* 0x000fc800078e0004 */
[----:B-1----:R-:W-:Y:S02]  /*04a0*/  IMAD.MOV R16, RZ, RZ, -R3 ;  /* 0x000000ffff107224 */ /* 0x002fe400078e0a03 */
[----:B------:R-:W-:Y:S02]  /*04b0*/  IMAD.MOV.U32 R4, RZ, RZ, R2 ;  /* 0x000000ffff047224 */ /* 0x000fe400078e0002 */
[----:B------:R-:W-:Y:S01]  /*04c0*/  IMAD.MOV.U32 R23, RZ, RZ, R16 ;  /* 0x000000ffff177224 */ /* 0x000fe200078e0010 */
[----:B------:R-:W-:-:S05]  /*04d0*/  IABS R18, R7 ;  /* 0x0000000700127213 */ /* 0x000fca0000000000 */
[----:B------:R-:W-:Y:S01]  /*04e0*/  IMAD.HI.U32 R5, R5, R18, RZ ;  /* 0x0000001205057227 */ /* 0x000fe200078e00ff */
[----:B------:R-:W-:Y:S01]  /*04f0*/  ISETP.GE.AND P3, PT, R7, RZ, PT ;  /* 0x000000ff0700720c */ /* 0x000fe20003f66270 */
[----:B------:R-:W-:Y:S02]  /*0500*/  ULDC.S8 UR4, c[0x0][0x1e0] ;  /* 0x0000780000047ab9 */ /* 0x000fe40000000200 */
[----:B----4-:R-:W-:Y:S01]  /*0510*/  @P1 IMAD.IADD R4, R2, 0x1, R19 ;  /* 0x0000000102041824 */ /* 0x010fe200078e0213 */
[----:B-----5:R-:W2:Y:S01]  /*0520*/  I2F.S8 R12, R11 ;  /* 0x0000000b000c7306 */ /* 0x020ea20000001400 */
[----:B------:R-:W-:-:S03]  /*0530*/  IMAD R19, R23, R0, RZ ;  /* 0x0000000017137224 */ /* 0x000fc600078e02ff */
[----:B------:R-:W-:Y:S01]  /*0540*/  IABS R20, R4 ;  /* 0x0000000400147213 */ /* 0x000fe20000000000 */
[----:B------:R-:W-:-:S04]  /*0550*/  IMAD.MOV.U32 R2, RZ, RZ, RZ ;  /* 0x000000ffff027224 */ /* 0x000fc800078e00ff */
[----:B------:R-:W-:-:S04]  /*0560*/  IMAD.HI.U32 R2, R3, R19, R2 ;  /* 0x0000001303027227 */ /* 0x000fc800078e0002 */
[----:B------:R-:W-:Y:S02]  /*0570*/  IMAD.MOV.U32 R19, RZ, RZ, R20 ;  /* 0x000000ffff137224 */ /* 0x000fe400078e0014 */
[----:B------:R-:W-:Y:S02]  /*0580*/  IMAD.MOV R3, RZ, RZ, -R5 ;  /* 0x000000ffff037224 */ /* 0x000fe400078e0a05 */
[----:B------:R-:W-:Y:S01]  /*0590*/  IMAD.HI.U32 R2, R2, R19, RZ ;  /* 0x0000001302027227 */ /* 0x000fe200078e00ff */
[----:B------:R-:W0:Y:S03]  /*05a0*/  I2F.S8 R14, R11.B1 ;  /* 0x1000000b000e7306 */ /* 0x000e260000001400 */
[----:B------:R-:W-:-:S05]  /*05b0*/  IMAD R3, R6, R3, R18 ;  /* 0x0000000306037224 */ /* 0x000fca00078e0212 */
[----:B------:R-:W-:Y:S01]  /*05c0*/  ISETP.GT.U32.AND P4, PT, R6, R3, PT ;  /* 0x000000030600720c */ /* 0x000fe20003f84070 */
[----:B------:R-:W1:Y:S08]  /*05d0*/  I2F.S8 R16, R11.B2 ;  /* 0x2000000b00107306 */ /* 0x000e700000001400 */
[----:B------:R-:W4:Y:S04]  /*05e0*/  I2F.S8 R18, R11.B3 ;  /* 0x3000000b00127306 */ /* 0x000f280000001400 */
[----:B------:R-:W-:-:S05]  /*05f0*/  @!P4 IMAD.IADD R3, R3, 0x1, -R6 ;  /* 0x000000010303c824 */ /* 0x000fca00078e0a06 */
[----:B------:R-:W-:Y:S02]  /*0600*/  ISETP.GT.U32.AND P1, PT, R6, R3, PT ;  /* 0x000000030600720c */ /* 0x000fe40003f24070 */
[----:B------:R-:W-:Y:S01]  /*0610*/  ISETP.NE.AND P2, PT, RZ, c[0x0][0x1b0], PT ;  /* 0x00006c00ff007a0c */ /* 0x000fe20003f45270 */
[----:B--2---:R-:W-:Y:S02]  /*0620*/  FFMA.FTZ R12, R12, R10, R15 ;  /* 0x0000000a0c0c7223 */ /* 0x004fe4000001000f */
[----:B------:R-:W-:-:S04]  /*0630*/  IMAD.MOV R15, RZ, RZ, -R2 ;  /* 0x000000ffff0f7224 */ /* 0x000fc800078e0a02 */
[----:B------:R-:W-:-:S05]  /*0640*/  IMAD R15, R0, R15, R19 ;  /* 0x0000000f000f7224 */ /* 0x000fca00078e0213 */
[----:B------:R-:W-:Y:S01]  /*0650*/  ISETP.GT.U32.AND P6, PT, R0, R15, PT ;  /* 0x0000000f0000720c */ /* 0x000fe20003fc4070 */
[-C--:B0-----:R-:W-:Y:S02]  /*0660*/  FFMA.FTZ R14, R14, R10.reuse, R17 ;  /* 0x0000000a0e0e7223 */ /* 0x081fe40000010011 */
[-C--:B-1----:R-:W-:Y:S02]  /*0670*/  FFMA.FTZ R16, R16, R10.reuse, R13 ;  /* 0x0000000a10107223 */ /* 0x082fe4000001000d */
[----:B---3--:R-:W-:Y:S02]  /*0680*/  FMUL.FTZ R14, R14, R9 ;  /* 0x000000090e0e7220 */ /* 0x008fe40000410000 */
[----:B----4-:R-:W-:Y:S01]  /*0690*/  FFMA.FTZ R18, R18, R10, R21 ;  /* 0x0000000a12127223 */ /* 0x010fe20000010015 */
[----:B------:R-:W-:Y:S01]  /*06a0*/  IADD3 R10, R3, -R6, RZ ;  /* 0x80000006030a7210 */ /* 0x000fe20007ffe0ff */
[----:B------:R0:W1:Y:S04]  /*06b0*/  F2I.S8.NTZ R11, R14 ;  /* 0x0000000e000b7305 */ /* 0x0000680000202100 */
[----:B------:R-:W-:-:S02]  /*06c0*/  @!P6 IMAD.IADD R15, R15, 0x1, -R0 ;  /* 0x000000010f0fe824 */ /* 0x000fc400078e0a00 */
[----:B------:R-:W-:Y:S01]  /*06d0*/  FMUL.FTZ R13, R16, R9 ;  /* 0x00000009100d7220 */ /* 0x000fe20000410000 */
[----:B------:R-:W-:Y:S01]  /*06e0*/  SEL R16, R10, R3, !P1 ;  /* 0x000000030a107207 */ /* 0x000fe20004800000 */
[----:B0-----:R-:W-:Y:S01]  /*06f0*/  IMAD.IADD R14, R15, 0x1, -R0 ;  /* 0x000000010f0e7824 */ /* 0x001fe200078e0a00 */
[----:B------:R-:W-:Y:S01]  /*0700*/  ISETP.GT.U32.AND P5, PT, R0, R15, PT ;  /* 0x0000000f0000720c */ /* 0x000fe20003fa4070 */
[-C--:B------:R-:W-:Y:S01]  /*0710*/  FMUL.FTZ R12, R12, R9.reuse ;  /* 0x000000090c0c7220 */ /* 0x080fe20000410000 */
[----:B------:R-:W-:Y:S01]  /*0720*/  ISETP.GE.AND P1, PT, R4, RZ, PT ;  /* 0x000000ff0400720c */ /* 0x000fe20003f26270 */
[----:B------:R-:W-:Y:S01]  /*0730*/  FMUL.FTZ R9, R18, R9 ;  /* 0x0000000912097220 */ /* 0x000fe20000410000 */
[----:B------:R-:W-:Y:S02]  /*0740*/  SEL R17, R14, R15, !P5 ;  /* 0x0000000f0e117207 */ /* 0x000fe40006800000 */
[----:B------:R-:W-:Y:S01]  /*0750*/  ISETP.NE.AND P5, PT, RZ, UR4, PT ;  /* 0x00000004ff007c0c */ /* 0x000fe2000bfa5270 */
[----:B------:R-:W0:Y:S01]  /*0760*/  F2I.S8.NTZ R12, R12 ;  /* 0x0000000c000c7305 */ /* 0x000e220000202100 */
[----:B------:R-:W-:-:S07]  /*0770*/  @!P3 IMAD.MOV R16, RZ, RZ, -R16 ;  /* 0x000000ffff10b224 */ /* 0x000fce00078e0a10 */
[----:B------:R-:W2:Y:S01]  /*0780*/  F2I.S8.NTZ R9, R9 ;  /* 0x0000000900097305 */ /* 0x000ea20000202100 */
[----:B------:R-:W-:Y:S01]  /*0790*/  @!P1 IMAD.MOV R17, RZ, RZ, -R17 ;  /* 0x000000ffff119224 */ /* 0x000fe200078e0a11 */
[----:B------:R-:W-:Y:S02]  /*07a0*/  ISETP.NE.AND P3, PT, RZ, c[0x0][0x1a4], PT ;  /* 0x00006900ff007a0c */ /* 0x000fe40003f65270 */
[----:B------:R-:W-:-:S04]  /*07b0*/  LOP3.LUT R14, RZ, c[0x0][0x1a4], RZ, 0x33, !PT ;  /* 0x00006900ff0e7a12 */ /* 0x000fc800078e33ff */
[----:B------:R3:W4:Y:S01]  /*07c0*/  F2I.S8.NTZ R10, R13 ;  /* 0x0000000d000a7305 */ /* 0x0007220000202100 */
[----:B------:R-:W-:Y:S02]  /*07d0*/  SEL R17, R14, R17, !P3 ;  /* 0x000000110e117207 */ /* 0x000fe40005800000 */
        /* <DEDUP_REMOVED lines=19> */
.L_x_74:
        /* <DEDUP_REMOVED lines=22> */
.L_x_75:
        /* <DEDUP_REMOVED lines=34> */
.L_x_76:
        /* <DEDUP_REMOVED lines=15> */
.L_x_135:


//--------------------- .text._ZN17fastertransformer44add_QK_bias_transform_rebuild_padding_varlenI6__halfEEvPaS2_PKaPKT_S4_S7_PKiiiiiiiiiiPKfSB_SB_SB_b --------------------------
	.section	.text._ZN17fastertransformer44add_QK_bias_transform_rebuild_padding_varlenI6__halfEEvPaS2_PKaPKT_S4_S7_PKiiiiiiiiiiPKfSB_SB_SB_b,"ax",@progbits
	.sectioninfo	@"SHI_REGISTERS=28"
	.align	128
        .global         _ZN17fastertransformer44add_QK_bias_transform_rebuild_padding_varlenI6__halfEEvPaS2_PKaPKT_S4_S7_PKiiiiiiiiiiPKfSB_SB_SB_b
        .type           _ZN17fastertransformer44add_QK_bias_transform_rebuild_padding_varlenI6__halfEEvPaS2_PKaPKT_S4_S7_PKiiiiiiiiiiPKfSB_SB_SB_b,@function
        .size           _ZN17fastertransformer44add_QK_bias_transform_rebuild_padding_varlenI6__halfEEvPaS2_PKaPKT_S4_S7_PKiiiiiiiiiiPKfSB_SB_SB_b,(.L_x_136 - _ZN17fastertransformer44add_QK_bias_transform_rebuild_padding_varlenI6__halfEEvPaS2_PKaPKT_S4_S7_PKiiiiiiiiiiPKfSB_SB_SB_b)
        .other          _ZN17fastertransformer44add_QK_bias_transform_rebuild_padding_varlenI6__halfEEvPaS2_PKaPKT_S4_S7_PKiiiiiiiiiiPKfSB_SB_SB_b,@"STO_CUDA_ENTRY STV_DEFAULT"
_ZN17fastertransformer44add_QK_bias_transform_rebuild_padding_varlenI6__halfEEvPaS2_PKaPKT_S4_S7_PKiiiiiiiiiiPKfSB_SB_SB_b:
.text._ZN17fastertransformer44add_QK_bias_transform_rebuild_padding_varlenI6__halfEEvPaS2_PKaPKT_S4_S7_PKiiiiiiiiiiPKfSB_SB_SB_b:
        /* <DEDUP_REMOVED lines=15> */
[----:B----4-:R-:W-:-:S06]  /*00f0*/  IADD3 R4, R0, 0xffffffe, RZ ;  /* 0x0ffffffe00047810 */ /* 0x010fcc0007ffe0ff */
        /* <DEDUP_REMOVED lines=10> */
[----:B----4-:R-:W-:-:S05]  /*01a0*/  IMAD.SHL.U32 R7, R7, 0x4, RZ ;  /* 0x0000000407077824 */ /* 0x010fca00078e00ff */
[----:B------:R-:W-:-:S07]  /*01b0*/  LOP3.LUT R0, R7, 0xffffffe0, RZ, 0xc0, !PT ;  /* 0xffffffe007007812 */ /* 0x000fce00078ec0ff */
[----:B------:R-:W-:Y:S02]  /*01c0*/  @P1 IADD3 R2, R2, -c[0x0][0x198], RZ ;  /* 0x8000660002021a10 */ /* 0x000fe40007ffe0ff */
[----:B------:R-:W-:Y:S02]  /*01d0*/  LOP3.LUT R3, R7, 0x1c, RZ, 0xc0, !PT ;  /* 0x0000001c07037812 */ /* 0x000fe400078ec0ff */
[----:B------:R-:W-:Y:S02]  /*01e0*/  ISETP.GE.U32.AND P2, PT, R2, c[0x0][0x198], PT ;  /* 0x0000660002007a0c */ /* 0x000fe40003f46070 */
[----:B------:R-:W-:Y:S01]  /*01f0*/  @P1 IADD3 R8, R8, 0x1, RZ ;  /* 0x0000000108081810 */ /* 0x000fe20007ffe0ff */
[----:B------:R-:W-:Y:S02]  /*0200*/  IMAD R3, R0, c[0x0][0x198], R3 ;  /* 0x0000660000037a24 */ /* 0x000fe400078e0203 */
[----:B------:R-:W-:-:S05]  /*0210*/  IMAD.MOV.U32 R0, RZ, RZ, c[0x0][0x198] ;  /* 0x00006600ff007624 */ /* 0x000fca00078e00ff */
[----:B------:R-:W-:Y:S01]  /*0220*/  ISETP.NE.AND P1, PT, R0, c[0x0][0x19c], PT ;  /* 0x0000670000007a0c */ /* 0x000fe20003f25270 */
[----:B------:R-:W-:Y:S02]  /*0230*/  IMAD.MOV.U32 R0, RZ, RZ, c[0x0][0x174] ;  /* 0x00005d00ff007624 */ /* 0x000fe400078e00ff */
[----:B------:R-:W-:Y:S02]  /*0240*/  @P2 IADD3 R8, R8, 0x1, RZ ;  /* 0x0000000108082810 */ /* 0x000fe40007ffe0ff */
[----:B------:R-:W-:Y:S02]  /*0250*/  @!P3 LOP3.LUT R8, RZ, c[0x0][0x198], RZ, 0x33, !PT ;  /* 0x00006600ff08ba12 */ /* 0x000fe400078e33ff */
[----:B------:R-:W-:-:S03]  /*0260*/  SEL R0, R0, c[0x0][0x184], !P0 ;  /* 0x0000610000007a07 */ /* 0x000fc60004000000 */
[----:B------:R-:W-:-:S04]  /*0270*/  IMAD.MOV R5, RZ, RZ, -R8 ;  /* 0x000000ffff057224 */ /* 0x000fc800078e0a08 */
[----:B------:R-:W-:Y:S02]  /*0280*/  IMAD R2, R5, c[0x0][0x198], R6 ;  /* 0x0000660005027a24 */ /* 0x000fe400078e0206 */
[----:B------:R-:W-:Y:S02]  /*0290*/  @P1 IMAD.MOV.U32 R5, RZ, RZ, 0x4 ;  /* 0x00000004ff051424 */ /* 0x000fe400078e00ff */
[C---:B------:R-:W-:Y:S02]  /*02a0*/  IMAD R3, R2.reuse, 0x20, R3 ;  /* 0x0000002002037824 */ /* 0x040fe400078e0203 */
[----:B------:R-:W-:-:S03]  /*02b0*/  @P1 IMAD.WIDE R4, R2, R5, c[0x0][0x190] ;  /* 0x0000640002041625 */ /* 0x000fc600078e0205 */
[----:B------:R-:W-:Y:S01]  /*02c0*/  IADD3 R14, P2, R3, R14, RZ ;  /* 0x0000000e030e7210 */ /* 0x000fe20007f5e0ff */
[----:B------:R-:W-:Y:S01]  /*02d0*/  IMAD.MOV.U32 R22, RZ, RZ, c[0x0][0x178] ;  /* 0x00005e00ff167624 */ /* 0x000fe200078e00ff */
[----:B------:R1:W4:Y:S03]  /*02e0*/  @P1 LDG.E.CONSTANT R17, [R4.64] ;  /* 0x0000000604111981 */ /* 0x000326000c1e9900 */
[----:B------:R-:W-:Y:S02]  /*02f0*/  IMAD.X R15, RZ, RZ, R0, P2 ;  /* 0x000000ffff0f7224 */ /* 0x000fe400010e0600 */
[----:B------:R-:W-:Y:S01]  /*0300*/  IMAD.MOV.U32 R0, RZ, RZ, c[0x0][0x17c] ;  /* 0x00005f00ff007624 */ /* 0x000fe200078e00ff */
[----:B------:R-:W-:Y:S02]  /*0310*/  SEL R22, R22, c[0x0][0x188], !P0 ;  /* 0x0000620016167a07 */ /* 0x000fe40004000000 */
[----:B0-----:R0:W5:Y:S02]  /*0320*/  LDG.E.CONSTANT R11, [R14.64] ;  /* 0x000000060e0b7981 */ /* 0x001164000c1e9900 */
[----:B------:R-:W-:-:S05]  /*0330*/  SEL R23, R0, c[0x0][0x18c], !P0 ;  /* 0x0000630000177a07 */ /* 0x000fca0004000000 */
[----:B------:R-:W-:-:S04]  /*0340*/  IMAD.WIDE R22, R7, 0x2, R22 ;  /* 0x0000000207167825 */ /* 0x000fc800078e0216 */
[----:B------:R-:W-:Y:S01]  /*0350*/  @!P0 IMAD.MOV.U32 R18, RZ, RZ, c[0x0][0x1c0] ;  /* 0x00007000ff128624 */ /* 0x000fe200078e00ff */
[----:B------:R-:W2:Y:S01]  /*0360*/  LDG.E.U16.CONSTANT R13, [R22.64] ;  /* 0x00000006160d7981 */ /* 0x000ea2000c1e9500 */
[----:B------:R-:W-:Y:S02]  /*0370*/  @!P0 IMAD.MOV.U32 R19, RZ, RZ, c[0x0][0x1c4] ;  /* 0x00007100ff138624 */ /* 0x000fe400078e00ff */
[----:B------:R-:W-:Y:S01]  /*0380*/  @!P0 IMAD.MOV.U32 R20, RZ, RZ, c[0x0][0x1d0] ;  /* 0x00007400ff148624 */ /* 0x000fe200078e00ff */
[----:B------:R1:W2:Y:S01]  /*0390*/  LDG.E.U16.CONSTANT R12, [R22.64+0x2] ;  /* 0x00000206160c7981 */ /* 0x0002a2000c1e9500 */
[----:B------:R-:W-:-:S03]  /*03a0*/  @!P0 IMAD.MOV.U32 R21, RZ, RZ, c[0x0][0x1d4] ;  /* 0x00007500ff158624 */ /* 0x000fc600078e00ff */
[----:B0-----:R0:W2:Y:S04]  /*03b0*/  LDG.E.U16.CONSTANT R15, [R22.64+0x4] ;  /* 0x00000406160f7981 */ /* 0x0010a8000c1e9500 */
[----:B------:R0:W2:Y:S04]  /*03c0*/  LDG.E.U16.CONSTANT R14, [R22.64+0x6] ;  /* 0x00000606160e7981 */ /* 0x0000a8000c1e9500 */
[----:B------:R0:W3:Y:S04]  /*03d0*/  @!P0 LDG.E.CONSTANT R10, [R18.64] ;  /* 0x00000006120a8981 */ /* 0x0000e8000c1e9900 */
[----:B------:R0:W3:Y:S01]  /*03e0*/  @!P0 LDG.E.CONSTANT R9, [R20.64] ;  /* 0x0000000614098981 */ /* 0x0000e2000c1e9900 */
[----:B------:R-:W-:-:S04]  /*03f0*/  IABS R6, c[0x0][0x1b0] ;  /* 0x00006c0000067a13 */ /* 0x000fc80000000000 */
[----:B------:R-:W1:Y:S01]  /*0400*/  I2F.RP R16, R6 ;  /* 0x0000000600107306 */ /* 0x000e620000209400 */
[----:B------:R-:W-:-:S07]  /*0410*/  IABS R0, c[0x0][0x1a4] ;  /* 0x0000690000007a13 */ /* 0x000fce0000000000 */
        /* <DEDUP_REMOVED lines=9> */
[----:B------:R-:W-:-:S04]  /*04b0*/  IMAD R21, R21, R6, RZ ;  /* 0x0000000615157224 */ /* 0x000fc800078e02ff */
[----:B------:R-:W-:-:S04]  /*04c0*/  IMAD.HI.U32 R5, R5, R21, R4 ;  /* 0x0000001505057227 */ /* 0x000fc800078e0004 */
[----:B0-----:R-:W-:Y:S02]  /*04d0*/  IMAD.MOV R20, RZ, RZ, -R3 ;  /* 0x000000ffff147224 */ /* 0x001fe400078e0a03 */
[----:B------:R-:W-:Y:S02]  /*04e0*/  IMAD.MOV.U32 R4, RZ, RZ, R2 ;  /* 0x000000ffff047224 */ /* 0x000fe400078e0002 */
[----:B------:R-:W-:Y:S01]  /*04f0*/  IMAD.MOV.U32 R21, RZ, RZ, R20 ;  /* 0x000000ffff157224 */ /* 0x000fe200078e0014 */
[----:B------:R-:W-:-:S03]  /*0500*/  IABS R16, R7 ;  /* 0x0000000700107213 */ /* 0x000fc60000000000 */
[----:B------:R-:W-:Y:S02]  /*0510*/  IMAD R21, R21, R0, RZ ;  /* 0x0000000015157224 */ /* 0x000fe400078e02ff */
[----:B------:R-:W-:Y:S01]  /*0520*/  IMAD.HI.U32 R5, R5, R16, RZ ;  /* 0x0000001005057227 */ /* 0x000fe200078e00ff */
[----:B------:R-:W-:Y:S01]  /*0530*/  ISETP.GE.AND P3, PT, R7, RZ, PT ;  /* 0x000000ff0700720c */ /* 0x000fe20003f66270 */
[----:B------:R-:W-:Y:S02]  /*0540*/  ULDC.S8 UR4, c[0x0][0x1e0] ;  /* 0x0000780000047ab9 */ /* 0x000fe40000000200 */
[----:B----4-:R-:W-:Y:S01]  /*0550*/  @P1 IMAD.IADD R4, R2, 0x1, R17 ;  /* 0x0000000102041824 */ /* 0x010fe200078e0211 */
[----:B------:R-:W-:Y:S01]  /*0560*/  HFMA2.MMA R2, -RZ, RZ, 0, 0 ;  /* 0x00000000ff027435 */ /* 0x000fe200000001ff */
[----:B-----5:R-:W3:Y:S03]  /*0570*/  I2F.S8 R19, R11 ;  /* 0x0000000b00137306 */ /* 0x020ee60000001400 */
[----:B------:R-:W-:-:S06]  /*0580*/  IABS R25, R4 ;  /* 0x0000000400197213 */ /* 0x000fcc0000000000 */
[----:B------:R-:W-:-:S04]  /*0590*/  IMAD.HI.U32 R2, R3, R21, R2 ;  /* 0x0000001503027227 */ /* 0x000fc800078e0002 */
[----:B------:R-:W-:Y:S02]  /*05a0*/  IMAD.MOV R3, RZ, RZ, -R5 ;  /* 0x000000ffff037224 */ /* 0x000fe400078e0a05 */
[----:B------:R-:W-:Y:S01]  /*05b0*/  IMAD.HI.U32 R2, R2, R25, RZ ;  /* 0x0000001902027227 */ /* 0x000fe200078e00ff */
[----:B--2---:R-:W-:-:S03]  /*05c0*/  HADD2.F32 R13, -RZ, R13.H0_H0 ;  /* 0x2000000dff0d7230 */ /* 0x004fc60000004100 */
        /* <DEDUP_REMOVED lines=20> */
[--C-:B------:R-:W-:Y:S02]  /*0710*/  @!P6 IMAD.IADD R13, R13, 0x1, -R0.reuse ;  /* 0x000000010d0de824 */ /* 0x100fe400078e0a00 */
[----:B------:R-:W-:Y:S02]  /*0720*/  FMUL.FTZ R15, R14, R9 ;  /* 0x000000090e0f7220 */ /* 0x000fe40000410000 */
[----:B------:R-:W-:Y:S01]  /*0730*/  IMAD.IADD R14, R13, 0x1, -R0 ;  /* 0x000000010d0e7824 */ /* 0x000fe200078e0a00 */
[----:B------:R-:W-:Y:S01]  /*0740*/  ISETP.GT.U32.AND P5, PT, R0, R13, PT ;  /* 0x0000000d0000720c */ /* 0x000fe20003fa4070 */
[----:B------:R-:W-:Y:S01]  /*0750*/  FMUL.FTZ R11, R18, R9 ;  /* 0x00000009120b7220 */ /* 0x000fe20000410000 */
[----:B------:R-:W-:Y:S01]  /*0760*/  SEL R17, R10, R3, !P1 ;  /* 0x000000030a117207 */ /* 0x000fe20004800000 */
[----:B------:R-:W-:Y:S01]  /*0770*/  FMUL.FTZ R9, R16, R9 ;  /* 0x0000000910097220 */ /* 0x000fe20000410000 */
[----:B------:R-:W-:Y:S02]  /*0780*/  ISETP.GE.AND P1, PT, R4, RZ, PT ;  /* 0x000000ff0400720c */ /* 0x000fe40003f26270 */
[----:B------:R-:W-:-:S02]  /*0790*/  SEL R18, R14, R13, !P5 ;  /* 0x0000000d0e127207 */ /* 0x000fc40006800000 */
        /* <DEDUP_REMOVED lines=29> */
.L_x_77:
        /* <DEDUP_REMOVED lines=10> */
[C---:B------:R-:W-:Y:S02]  /*0a10*/  LOP3.LUT R21, R16.reuse, 0x4, RZ, 0xc0, !PT ;  /* 0x0000000410157812 */ /* 0x040fe400078ec0ff */
[C---:B------:R-:W-:Y:S01]  /*0a20*/  IADD3 R18, R17.reuse, -R8, RZ ;  /* 0x8000000811127210 */ /* 0x040fe20007ffe0ff */
[----:B------:R-:W-:Y:S01]  /*0a30*/  IMAD.IADD R19, R16, 0x1, -R19 ;  /* 0x0000000110137824 */ /* 0x000fe200078e0a13 */
[C---:B------:R-:W-:Y:S01]  /*0a40*/  LOP3.LUT R8, R17.reuse, 0x7fffff8, RZ, 0xc0, !PT ;  /* 0x07fffff811087812 */ /* 0x040fe200078ec0ff */
[----:B------:R-:W-:Y:S01]  /*0a50*/  IMAD.SHL.U32 R17, R17, 0x4, RZ ;  /* 0x0000000411117824 */ /* 0x000fe200078e00ff */
[----:B------:R-:W-:Y:S02]  /*0a60*/  LEA.HI R18, R18, R21, RZ, 0x1f ;  /* 0x0000001512127211 */ /* 0x000fe400078ff8ff */
[----:B------:R-:W-:Y:S02]  /*0a70*/  LEA.HI R8, R19, R8, RZ, 0x1d ;  /* 0x0000000813087211 */ /* 0x000fe400078fe8ff */
[----:B------:R-:W-:Y:S01]  /*0a80*/  LOP3.LUT R17, R17, 0x4, RZ, 0xc0, !PT ;  /* 0x0000000411117812 */ /* 0x000fe200078ec0ff */
[----:B------:R-:W-:-:S04]  /*0a90*/  IMAD.SHL.U32 R19, R18, 0x4, RZ ;  /* 0x0000000412137824 */ /* 0x000fc800078e00ff */
[----:B------:R-:W-:Y:S01]  /*0aa0*/  IMAD.IADD R8, R17, 0x1, R8 ;  /* 0x0000000111087824 */ /* 0x000fe200078e0208 */
[----:B------:R-:W-:-:S05]  /*0ab0*/  LOP3.LUT R17, R19, 0xfffffffc, R16, 0xe2, !PT ;  /* 0xfffffffc13117812 */ /* 0x000fca00078ee210 */
[----:B------:R-:W-:Y:S02]  /*0ac0*/  IMAD R8, R8, 0x20, R17 ;  /* 0x0000002008087824 */ /* 0x000fe400078e0211 */
.L_x_78:
        /* <DEDUP_REMOVED lines=34> */
.L_x_79:
        /* <DEDUP_REMOVED lines=9> */
.L_x_136:


//--------------------- .text._ZN17fastertransformer44add_QK_bias_transform_rebuild_padding_varlenIfEEvPaS1_PKaPKT_S3_S6_PKiiiiiiiiiiPKfSA_SA_SA_b --------------------------
	.section	.text._ZN17fastertransformer44add_QK_bias_transform_rebuild_padding_varlenIfEEvPaS1_PKaPKT_S3_S6_PKiiiiiiiiiiPKfSA_SA_SA_b,"ax",@progbits
	.sectioninfo	@"SHI_REGISTERS=30"
	.align	128
        .global         _ZN17fastertransformer44add_QK_bias_transform_rebuild_padding_varlenIfEEvPaS1_PKaPKT_S3_S6_PKiiiiiiiiiiPKfSA_SA_SA_b
        .type           _ZN17fastertransformer44add_QK_bias_transform_rebuild_padding_varlenIfEEvPaS1_PKaPKT_S3_S6_PKiiiiiiiiiiPKfSA_SA_SA_b,@function
        .size           _ZN17fastertransformer44add_QK_bias_transform_rebuild_padding_varlenIfEEvPaS1_PKaPKT_S3_S6_PKiiiiiiiiiiPKfSA_SA_SA_b,(.L_x_137 - _ZN17fastertransformer44add_QK_bias_transform_rebuild_padding_varlenIfEEvPaS1_PKaPKT_S3_S6_PKiiiiiiiiiiPKfSA_SA_SA_b)
        .other          _ZN17fastertransformer44add_QK_bias_transform_rebuild_padding_varlenIfEEvPaS1_PKaPKT_S3_S6_PKiiiiiiiiiiPKfSA_SA_SA_b,@"STO_CUDA_ENTRY STV_DEFAULT"
_ZN17fastertransformer44add_QK_bias_transform_rebuild_padding_varlenIfEEvPaS1_PKaPKT_S3_S6_PKiiiiiiiiiiPKfSA_SA_SA_b:
.text._ZN17fastertransformer44add_QK_bias_transform_rebuild_padding_varlenIfEEvPaS1_PKaPKT_S3_S6_PKiiiiiiiiiiPKfSA_SA_SA_b:
        /* <DEDUP_REMOVED lines=42> */
[----:B------:R-:W-:-:S05]  /*02a0*/  IMAD R3, R2, 0x20, R3 ;  /* 0x0000002002037824 */ /* 0x000fca00078e0203 */
[----:B------:R-:W-:Y:S01]  /*02b0*/  IADD3 R12, P2, R3, R12, RZ ;  /* 0x0000000c030c7210 */ /* 0x000fe20007f5e0ff */
[----:B------:R-:W-:-:S04]  /*02c0*/  @P1 IMAD.WIDE R4, R2, R5, c[0x0][0x190] ;  /* 0x0000640002041625 */ /* 0x000fc800078e0205 */
[----:B------:R-:W-:Y:S01]  /*02d0*/  IMAD.X R13, RZ, RZ, R0, P2 ;  /* 0x000000ffff0d7224 */ /* 0x000fe200010e0600 */
[----:B------:R1:W4:Y:S01]  /*02e0*/  @P1 LDG.E.CONSTANT R19, [R4.64] ;  /* 0x0000000604131981 */ /* 0x000322000c1e9900 */
[----:B------:R-:W-:Y:S02]  /*02f0*/  IMAD.MOV.U32 R26, RZ, RZ, c[0x0][0x178] ;  /* 0x00005e00ff1a7624 */ /* 0x000fe400078e00ff */
[----:B------:R-:W-:Y:S01]  /*0300*/  IMAD.MOV.U32 R0, RZ, RZ, c[0x0][0x17c] ;  /* 0x00005f00ff007624 */ /* 0x000fe200078e00ff */
[----:B0-----:R0:W5:Y:S02]  /*0310*/  LDG.E.CONSTANT R11, [R12.64] ;  /* 0x000000060c0b7981 */ /* 0x001164000c1e9900 */
[----:B------:R-:W-:Y:S02]  /*0320*/  SEL R26, R26, c[0x0][0x188], !P0 ;  /* 0x000062001a1a7a07 */ /* 0x000fe40004000000 */
[----:B------:R-:W-:Y:S01]  /*0330*/  SEL R27, R0, c[0x0][0x18c], !P0 ;  /* 0x00006300001b7a07 */ /* 0x000fe20004000000 */
[----:B------:R-:W-:Y:S01]  /*0340*/  @!P0 IMAD.MOV.U32 R22, RZ, RZ, c[0x0][0x1c0] ;  /* 0x00007000ff168624 */ /* 0x000fe200078e00ff */
[----:B------:R-:W-:-:S03]  /*0350*/  @!P0 MOV R23, c[0x0][0x1c4] ;  /* 0x0000710000178a02 */ /* 0x000fc60000000f00 */
[----:B------:R-:W-:-:S05]  /*0360*/  IMAD.WIDE R26, R7, 0x4, R26 ;  /* 0x00000004071a7825 */ /* 0x000fca00078e021a */
[----:B------:R-:W2:Y:S01]  /*0370*/  LDG.E.CONSTANT R15, [R26.64] ;  /* 0x000000061a0f7981 */ /* 0x000ea2000c1e9900 */
[----:B------:R-:W-:Y:S02]  /*0380*/  @!P0 IMAD.MOV.U32 R24, RZ, RZ, c[0x0][0x1d0] ;  /* 0x00007400ff188624 */ /* 0x000fe400078e00ff */
[----:B------:R-:W-:Y:S01]  /*0390*/  @!P0 IMAD.MOV.U32 R25, RZ, RZ, c[0x0][0x1d4] ;  /* 0x00007500ff198624 */ /* 0x000fe200078e00ff */
        /* <DEDUP_REMOVED lines=40> */
[----:B------:R-:W-:-:S04]  /*0620*/  @!P4 IADD3 R3, R3, -R6, RZ ;  /* 0x800000060303c210 */ /* 0x000fc80007ffe0ff */
        /* <DEDUP_REMOVED lines=9> */
[----:B----4-:R-:W-:Y:S02]  /*06c0*/  FFMA.FTZ R18, R18, R10, R21 ;  /* 0x0000000a12127223 */ /* 0x010fe40000010015 */
[----:B------:R-:W-:Y:S01]  /*06d0*/  IMAD.IADD R10, R3, 0x1, -R6 ;  /* 0x00000001030a7824 */ /* 0x000fe200078e0a06 */
[----:B------:R0:W1:Y:S03]  /*06e0*/  F2I.S8.NTZ R11, R14 ;  /* 0x0000000e000b7305 */ /* 0x0000660000202100 */
[----:B------:R-:W-:-:S02]  /*06f0*/  @!P6 IMAD.IADD R15, R15, 0x1, -R0 ;  /* 0x000000010f0fe824 */ /* 0x000fc400078e0a00 */
[----:B------:R-:W-:Y:S01]  /*0700*/  FMUL.FTZ R13, R16, R9 ;  /* 0x00000009100d7220 */ /* 0x000fe20000410000 */
[----:B------:R-:W-:Y:S01]  /*0710*/  SEL R16, R10, R3, !P1 ;  /* 0x000000030a107207 */ /* 0x000fe20004800000 */
[----:B------:R-:W-:Y:S01]  /*0720*/  FMUL.FTZ R12, R12, R9 ;  /* 0x000000090c0c7220 */ /* 0x000fe20000410000 */
[----:B------:R-:W-:Y:S01]  /*0730*/  ISETP.GT.U32.AND P5, PT, R0, R15, PT ;  /* 0x0000000f0000720c */ /* 0x000fe20003fa4070 */
[----:B0-----:R-:W-:Y:S01]  /*0740*/  IMAD.IADD R14, R15, 0x1, -R0 ;  /* 0x000000010f0e7824 */ /* 0x001fe200078e0a00 */
[----:B------:R-:W-:Y:S01]  /*0750*/  ISETP.GE.AND P1, PT, R4, RZ, PT ;  /* 0x000000ff0400720c */ /* 0x000fe20003f26270 */
[----:B------:R-:W-:-:S03]  /*0760*/  FMUL.FTZ R9, R18, R9 ;  /* 0x0000000912097220 */ /* 0x000fc60000410000 */
        /* <DEDUP_REMOVED lines=29> */
.L_x_80:
        /* <DEDUP_REMOVED lines=10> */
[C---:B------:R-:W-:Y:S01]  /*09e0*/  LOP3.LUT R21, R16.reuse, 0x4, RZ, 0xc0, !PT ;  /* 0x0000000410157812 */ /* 0x040fe200078ec0ff */
[C---:B------:R-:W-:Y:S01]  /*09f0*/  IMAD.IADD R18, R17.reuse, 0x1, -R8 ;  /* 0x0000000111127824 */ /* 0x040fe200078e0a08 */
[C---:B------:R-:W-:Y:S01]  /*0a00*/  LOP3.LUT R8, R17.reuse, 0x7fffff8, RZ, 0xc0, !PT ;  /* 0x07fffff811087812 */ /* 0x040fe200078ec0ff */
[----:B------:R-:W-:Y:S01]  /*0a10*/  IMAD.IADD R19, R16, 0x1, -R19 ;  /* 0x0000000110137824 */ /* 0x000fe200078e0a13 */
[----:B------:R-:W-:Y:S02]  /*0a20*/  SHF.L.U32 R17, R17, 0x2, RZ ;  /* 0x0000000211117819 */ /* 0x000fe400000006ff */
[----:B------:R-:W-:Y:S02]  /*0a30*/  LEA.HI R18, R18, R21, RZ, 0x1f ;  /* 0x0000001512127211 */ /* 0x000fe400078ff8ff */
[----:B------:R-:W-:Y:S02]  /*0a40*/  LOP3.LUT R17, R17, 0x4, RZ, 0xc0, !PT ;  /* 0x0000000411117812 */ /* 0x000fe400078ec0ff */
[----:B------:R-:W-:Y:S01]  /*0a50*/  LEA.HI R8, R19, R8, RZ, 0x1d ;  /* 0x0000000813087211 */ /* 0x000fe200078fe8ff */
[----:B------:R-:W-:-:S04]  /*0a60*/  IMAD.SHL.U32 R19, R18, 0x4, RZ ;  /* 0x0000000412137824 */ /* 0x000fc800078e00ff */
[----:B------:R-:W-:Y:S01]  /*0a70*/  IMAD.IADD R8, R17, 0x1, R8 ;  /* 0x0000000111087824 */ /* 0x000fe200078e0208 */
[----:B------:R-:W-:-:S05]  /*0a80*/  LOP3.LUT R17, R19, 0xfffffffc, R16, 0xe2, !PT ;  /* 0xfffffffc13117812 */ /* 0x000fca00078ee210 */
[----:B------:R-:W-:Y:S02]  /*0a90*/  IMAD R8, R8, 0x20, R17 ;  /* 0x0000002008087824 */ /* 0x000fe400078e0211 */
.L_x_81:
        /* <DEDUP_REMOVED lines=34> */
.L_x_82:
        /* <DEDUP_REMOVED lines=12> */
.L_x_137:


//--------------------- .text._ZN17fastertransformer37add_QK_bias_transform_rebuild_paddingI6__halfEEvPaS2_PKiPKT_S4_S7_S4_iiiiiiiPKfS9_S9_S9_S9_S9_b --------------------------
	.section	.text._ZN17fastertransformer37add_QK_bias_transform_rebuild_paddingI6__halfEEvPaS2_PKiPKT_S4_S7_S4_iiiiiiiPKfS9_S9_S9_S9_S9_b,"ax",@progbits
	.sectioninfo	@"SHI_REGISTERS=32"
	.align	128
        .global         _ZN17fastertransformer37add_QK_bias_transform_rebuild_paddingI6__halfEEvPaS2_PKiPKT_S4_S7_S4_iiiiiiiPKfS9_S9_S9_S9_S9_b
        .type           _ZN17fastertransformer37add_QK_bias_transform_rebuild_paddingI6__halfEEvPaS2_PKiPKT_S4_S7_S4_iiiiiiiPKfS9_S9_S9_S9_S9_b,@function
        .size           _ZN17fastertransformer37add_QK_bias_transform_rebuild_paddingI6__halfEEvPaS2_PKiPKT_S4_S7_S4_iiiiiiiPKfS9_S9_S9_S9_S9_b,(.L_x_138 - _ZN17fastertransformer37add_QK_bias_transform_rebuild_paddingI6__halfEEvPaS2_PKiPKT_S4_S7_S4_iiiiiiiPKfS9_S9_S9_S9_S9_b)
        .other          _ZN17fastertransformer37add_QK_bias_transform_rebuild_paddingI6__halfEEvPaS2_PKiPKT_S4_S7_S4_iiiiiiiPKfS9_S9_S9_S9_S9_b,@"STO_CUDA_ENTRY STV_DEFAULT"
_ZN17fastertransformer37add_QK_bias_transform_rebuild_paddingI6__halfEEvPaS2_PKiPKT_S4_S7_S4_iiiiiiiPKfS9_S9_S9_S9_S9_b:
.text._ZN17fastertransformer37add_QK_bias_transform_rebuild_paddingI6__halfEEvPaS2_PKiPKT_S4_S7_S4_iiiiiiiPKfS9_S9_S9_S9_S9_b:
        /* <DEDUP_REMOVED lines=11> */
[----:B------:R-:W-:Y:S02]  /*00b0*/  ISETP.NE.U32.AND P3, PT, RZ, c[0x0][0x198], PT ;  /* 0x00006600ff007a0c */ /* 0x000fe40003f65070 */
[----:B------:R-:W5:Y:S01]  /*00c0*/  S2R R13, SR_TID.X ;  /* 0x00000000000d7919 */ /* 0x000f620000002100 */
[----:B-1----:R-:W-:-:S04]  /*00d0*/  IMAD.MOV.U32 R4, RZ, RZ, c[0x0][0x174] ;  /* 0x00005d00ff047624 */ /* 0x002fc800078e00ff */
[----:B----4-:R-:W1:Y:S01]  /*00e0*/  MUFU.RCP R8, R8 ;  /* 0x0000000800087308 */ /* 0x010e620000001000 */
[----:B-----5:R-:W-:Y:S01]  /*00f0*/  IMAD.SHL.U32 R13, R13, 0x4, RZ ;  /* 0x000000040d0d7824 */ /* 0x020fe200078e00ff */
[----:B-1----:R-:W-:-:S06]  /*0100*/  IADD3 R6, R8, 0xffffffe, RZ ;  /* 0x0ffffffe08067810 */ /* 0x002fcc0007ffe0ff */
[----:B------:R1:W4:Y:S02]  /*0110*/  F2I.FTZ.U32.TRUNC.NTZ R7, R6 ;  /* 0x0000000600077305 */ /* 0x000324000021f000 */
[----:B-1----:R-:W-:Y:S02]  /*0120*/  IMAD.MOV.U32 R6, RZ, RZ, RZ ;  /* 0x000000ffff067224 */ /* 0x002fe400078e00ff */
[----:B----4-:R-:W-:-:S04]  /*0130*/  IMAD.MOV R9, RZ, RZ, -R7 ;  /* 0x000000ffff097224 */ /* 0x010fc800078e0a07 */
[----:B------:R-:W-:-:S04]  /*0140*/  IMAD R9, R9, c[0x0][0x198], RZ ;  /* 0x0000660009097a24 */ /* 0x000fc800078e02ff */
[----:B------:R-:W-:-:S04]  /*0150*/  IMAD.HI.U32 R7, R7, R9, R6 ;  /* 0x0000000907077227 */ /* 0x000fc800078e0006 */
[----:B------:R-:W-:Y:S02]  /*0160*/  IMAD.MOV.U32 R6, RZ, RZ, c[0x0][0x170] ;  /* 0x00005c00ff067624 */ /* 0x000fe400078e00ff */
[----:B------:R-:W-:Y:S01]  /*0170*/  IMAD.HI.U32 R12, R7, R20, RZ ;  /* 0x00000014070c7227 */ /* 0x000fe200078e00ff */
[----:B------:R-:W-:Y:S02]  /*0180*/  SEL R7, R4, c[0x0][0x184], !P2 ;  /* 0x0000610004077a07 */ /* 0x000fe40005000000 */
[----:B------:R-:W-:Y:S01]  /*0190*/  SEL R6, R6, c[0x0][0x180], !P2 ;  /* 0x0000600006067a07 */ /* 0x000fe20005000000 */
[----:B0-----:R-:W-:Y:S02]  /*01a0*/  IMAD.MOV R3, RZ, RZ, -R12 ;  /* 0x000000ffff037224 */ /* 0x001fe400078e0a0c */
[----:B------:R-:W-:Y:S02]  /*01b0*/  IMAD.MOV.U32 R4, RZ, RZ, c[0x0][0x1b8] ;  /* 0x00006e00ff047624 */ /* 0x000fe400078e00ff */
[----:B------:R-:W-:Y:S01]  /*01c0*/  IMAD R2, R3, c[0x0][0x198], R20 ;  /* 0x0000660003027a24 */ /* 0x000fe200078e0214 */
[----:B------:R-:W-:-:S04]  /*01d0*/  LOP3.LUT R3, R13, 0x1c, RZ, 0xc0, !PT ;  /* 0x0000001c0d037812 */ /* 0x000fc800078ec0ff */
[----:B------:R-:W-:-:S13]  /*01e0*/  ISETP.GE.U32.AND P0, PT, R2, c[0x0][0x198], PT ;  /* 0x0000660002007a0c */ /* 0x000fda0003f06070 */
[----:B------:R-:W-:Y:S02]  /*01f0*/  @P0 IADD3 R2, R2, -c[0x0][0x198], RZ ;  /* 0x8000660002020a10 */ /* 0x000fe40007ffe0ff */
[----:B------:R-:W-:Y:S02]  /*0200*/  @P0 IADD3 R12, R12, 0x1, RZ ;  /* 0x000000010c0c0810 */ /* 0x000fe40007ffe0ff */
[----:B------:R-:W-:Y:S02]  /*0210*/  ISETP.GE.U32.AND P1, PT, R2, c[0x0][0x198], PT ;  /* 0x0000660002007a0c */ /* 0x000fe40003f26070 */
[----:B------:R-:W-:-:S05]  /*0220*/  LOP3.LUT R2, R13, 0xffffffe0, RZ, 0xc0, !PT ;  /* 0xffffffe00d027812 */ /* 0x000fca00078ec0ff */
[----:B------:R-:W-:Y:S02]  /*0230*/  IMAD R3, R2, c[0x0][0x198], R3 ;  /* 0x0000660002037a24 */ /* 0x000fe400078e0203 */
[----:B------:R-:W-:-:S04]  /*0240*/  IMAD.MOV.U32 R2, RZ, RZ, c[0x0][0x198] ;  /* 0x00006600ff027624 */ /* 0x000fc800078e00ff */
[----:B------:R-:W-:Y:S02]  /*0250*/  @P1 IADD3 R12, R12, 0x1, RZ ;  /* 0x000000010c0c1810 */ /* 0x000fe40007ffe0ff */
[----:B------:R-:W-:Y:S02]  /*0260*/  @!P3 LOP3.LUT R12, RZ, c[0x0][0x198], RZ, 0x33, !PT ;  /* 0x00006600ff0cba12 */ /* 0x000fe400078e33ff */
[----:B------:R-:W-:-:S03]  /*0270*/  ISETP.NE.AND P0, PT, R2, c[0x0][0x19c], PT ;  /* 0x0000670002007a0c */ /* 0x000fc60003f05270 */
[----:B------:R-:W-:-:S04]  /*0280*/  IMAD.MOV R5, RZ, RZ, -R12 ;  /* 0x000000ffff057224 */ /* 0x000fc800078e0a0c */
[----:B------:R-:W-:Y:S02]  /*0290*/  IMAD R20, R5, c[0x0][0x198], R20 ;  /* 0x0000660005147a24 */ /* 0x000fe400078e0214 */
[----:B------:R-:W-:Y:S02]  /*02a0*/  IMAD.MOV.U32 R2, RZ, RZ, c[0x0][0x178] ;  /* 0x00005e00ff027624 */ /* 0x000fe400078e00ff */
[----:B------:R-:W-:Y:S01]  /*02b0*/  IMAD.MOV.U32 R5, RZ, RZ, c[0x0][0x1bc] ;  /* 0x00006f00ff057624 */ /* 0x000fe200078e00ff */
[----:B------:R-:W-:Y:S01]  /*02c0*/  LEA R3, R20, R3, 0x5 ;  /* 0x0000000314037211 */ /* 0x000fe200078e28ff */
[----:B------:R-:W-:-:S04]  /*02d0*/  @P0 IMAD.MOV.U32 R25, RZ, RZ, 0x4 ;  /* 0x00000004ff190424 */ /* 0x000fc800078e00ff */
[----:B------:R-:W-:-:S04]  /*02e0*/  IMAD.WIDE R6, R3, 0x4, R6 ;  /* 0x0000000403067825 */ /* 0x000fc800078e0206 */
[----:B------:R-:W-:Y:S01]  /*02f0*/  IMAD.MOV.U32 R3, RZ, RZ, c[0x0][0x17c] ;  /* 0x00005f00ff037624 */ /* 0x000fe200078e00ff */
[----:B------:R0:W4:Y:S01]  /*0300*/  LDG.E.CONSTANT R19, [R6.64] ;  /* 0x0000000606137981 */ /* 0x000122000c1e9900 */
[----:B------:R-:W-:Y:S01]  /*0310*/  @P0 IMAD.WIDE R24, R20, R25, c[0x0][0x190] ;  /* 0x0000640014180625 */ /* 0x000fe200078e0219 */
[----:B------:R-:W-:Y:S02]  /*0320*/  SEL R2, R2, c[0x0][0x188], !P2 ;  /* 0x0000620002027a07 */ /* 0x000fe40005000000 */
[----:B------:R-:W-:Y:S01]  /*0330*/  SEL R3, R3, c[0x0][0x18c], !P2 ;  /* 0x0000630003037a07 */ /* 0x000fe20005000000 */
[----:B------:R-:W-:Y:S01]  /*0340*/  @!P2 IMAD.MOV.U32 R8, RZ, RZ, c[0x0][0x1c0] ;  /* 0x00007000ff08a624 */ /* 0x000fe200078e00ff */
[----:B------:R-:W-:Y:S01]  /*0350*/  SEL R4, R4, c[0x0][0x1c8], !P2 ;  /* 0x0000720004047a07 */ /* 0x000fe20005000000 */
[----:B------:R1:W5:Y:S01]  /*0360*/  @P0 LDG.E.CONSTANT R15, [R24.64] ;  /* 0x00000006180f0981 */ /* 0x000362000c1e9900 */
[----:B------:R-:W-:Y:S01]  /*0370*/  SEL R5, R5, c[0x0][0x1cc], !P2 ;  /* 0x0000730005057a07 */ /* 0x000fe20005000000 */
[----:B------:R-:W-:-:S02]  /*0380*/  IMAD.WIDE R2, R13, 0x2, R2 ;  /* 0x000000020d027825 */ /* 0x000fc400078e0202 */
[----:B------:R0:W2:Y:S02]  /*0390*/  LDG.E.CONSTANT R18, [R6.64+0x8] ;  /* 0x0000080606127981 */ /* 0x0000a4000c1e9900 */
[----:B------:R-:W-:Y:S02]  /*03a0*/  IMAD.WIDE R4, R13, 0x4, R4 ;  /* 0x000000040d047825 */ /* 0x000fe400078e0204 */
[----:B------:R0:W2:Y:S02]  /*03b0*/  LDG.E.U16.CONSTANT R16, [R2.64] ;  /* 0x0000000602107981 */ /* 0x0000a4000c1e9500 */
[----:B------:R-:W-:Y:S02]  /*03c0*/  @!P2 IMAD.MOV.U32 R9, RZ, RZ, c[0x0][0x1c4] ;  /* 0x00007100ff09a624 */ /* 0x000fe400078e00ff */
[----:B------:R0:W2:Y:S04]  /*03d0*/  LDG.E.CONSTANT R17, [R4.64] ;  /* 0x0000000604117981 */ /* 0x0000a8000c1e9900 */
[----:B------:R0:W2:Y:S04]  /*03e0*/  LDG.E.CONSTANT R14, [R6.64+0x4] ;  /* 0x00000406060e7981 */ /* 0x0000a8000c1e9900 */
[----:B------:R0:W2:Y:S01]  /*03f0*/  LDG.E.CONSTANT R22, [R6.64+0xc] ;  /* 0x00000c0606167981 */ /* 0x0000a2000c1e9900 */
[----:B------:R-:W-:-:S02]  /*0400*/  @!P2 IMAD.MOV.U32 R10, RZ, RZ, c[0x0][0x1d8] ;  /* 0x00007600ff0aa624 */ /* 0x000fc400078e00ff */
[----:B------:R-:W-:Y:S01]  /*0410*/  @!P2 IMAD.MOV.U32 R11, RZ, RZ, c[0x0][0x1dc] ;  /* 0x00007700ff0ba624 */ /* 0x000fe200078e00ff */
[----:B-1----:R1:W2:Y:S04]  /*0420*/  LDG.E.U16.CONSTANT R24, [R2.64+0x4] ;  /* 0x0000040602187981 */ /* 0x0022a8000c1e9500 */
[----:B------:R0:W2:Y:S04]  /*0430*/  LDG.E.CONSTANT R25, [R4.64+0x8] ;  /* 0x0000080604197981 */ /* 0x0000a8000c1e9900 */
[----:B------:R1:W2:Y:S04]  /*0440*/  LDG.E.U16.CONSTANT R23, [R2.64+0x2] ;  /* 0x0000020602177981 */ /* 0x0002a8000c1e9500 */
[----:B------:R0:W2:Y:S04]  /*0450*/  LDG.E.CONSTANT R26, [R4.64+0x4] ;  /* 0x00000406041a7981 */ /* 0x0000a8000c1e9900 */
[----:B------:R1:W2:Y:S04]  /*0460*/  LDG.E.U16.CONSTANT R27, [R2.64+0x6] ;  /* 0x00000606021b7981 */ /* 0x0002a8000c1e9500 */
[----:B------:R0:W2:Y:S04]  /*0470*/  LDG.E.CONSTANT R28, [R4.64+0xc] ;  /* 0x00000c06041c7981 */ /* 0x0000a8000c1e9900 */
[----:B------:R1:W3:Y:S04]  /*0480*/  @!P2 LDG.E.CONSTANT R21, [R8.64] ;  /* 0x000000060815a981 */ /* 0x0002e8000c1e9900 */
[----:B------:R1:W3:Y:S01]  /*0490*/  @!P2 LDG.E.CONSTANT R0, [R10.64] ;  /* 0x000000060a00a981 */ /* 0x0002e2000c1e9900 */
[----:B0-----:R-:W-:-:S04]  /*04a0*/  IABS R6, c[0x0][0x1ac] ;  /* 0x00006b0000067a13 */ /* 0x001fc80000000000 */
[----:B-1----:R-:W0:Y:S01]  /*04b0*/  I2F.RP R8, R6 ;  /* 0x0000000600087306 */ /* 0x002e220000209400 */
[----:B------:R-:W-:-:S07]  /*04c0*/  IABS R7, c[0x0][0x1a4] ;  /* 0x0000690000077a13 */ /* 0x000fce0000000000 */
[----:B------:R-:W1:Y:S08]  /*04d0*/  I2F.RP R29, R7 ;  /* 0x00000007001d7306 */ /* 0x000e700000209400 */
[----:B0-----:R-:W0:Y:S08]  /*04e0*/  MUFU.RCP R8, R8 ;  /* 0x0000000800087308 */ /* 0x001e300000001000 */
[----:B-1----:R-:W1:Y:S01]  /*04f0*/  MUFU.RCP R29, R29 ;  /* 0x0000001d001d7308 */ /* 0x002e620000001000 */
[----:B0-----:R-:W-:-:S07]  /*0500*/  IADD3 R9, R8, 0xffffffe, RZ ;  /* 0x0ffffffe08097810 */ /* 0x001fce0007ffe0ff */
[----:B------:R-:W0:Y:S01]  /*0510*/  F2I.FTZ.U32.TRUNC.NTZ R3, R9 ;  /* 0x0000000900037305 */ /* 0x000e22000021f000 */
[----:B-1----:R-:W-:-:S07]  /*0520*/  IADD3 R4, R29, 0xffffffe, RZ ;  /* 0x0ffffffe1d047810 */ /* 0x002fce0007ffe0ff */
[----:B------:R-:W1:Y:S01]  /*0530*/  F2I.FTZ.U32.TRUNC.NTZ R5, R4 ;  /* 0x0000000400057305 */ /* 0x000e62000021f000 */
[----:B------:R-:W-:Y:S01]  /*0540*/  HFMA2.MMA R2, -RZ, RZ, 0, 0 ;  /* 0x00000000ff027435 */ /* 0x000fe200000001ff */
[----:B0-----:R-:W-:-:S04]  /*0550*/  IMAD.MOV R11, RZ, RZ, -R3 ;  /* 0x000000ffff0b7224 */ /* 0x001fc800078e0a03 */
[----:B------:R-:W-:Y:S01]  /*0560*/  IMAD R11, R11, R6, RZ ;  /* 0x000000060b0b7224 */ /* 0x000fe200078e02ff */
[----:B------:R-:W-:-:S04]  /*0570*/  IABS R9, R13 ;  /* 0x0000000d00097213 */ /* 0x000fc80000000000 */
[----:B------:R-:W-:-:S04]  /*0580*/  IMAD.HI.U32 R2, R3, R11, R2 ;  /* 0x0000000b03027227 */ /* 0x000fc800078e0002 */
[----:B-1----:R-:W-:Y:S02]  /*0590*/  IMAD.MOV R10, RZ, RZ, -R5 ;  /* 0x000000ffff0a7224 */ /* 0x002fe400078e0a05 */
[----:B------:R-:W-:Y:S02]  /*05a0*/  IMAD.MOV.U32 R4, RZ, RZ, RZ ;  /* 0x000000ffff047224 */ /* 0x000fe400078e00ff */
[----:B------:R-:W-:Y:S02]  /*05b0*/  IMAD R11, R10, R7, RZ ;  /* 0x000000070a0b7224 */ /* 0x000fe400078e02ff */
[----:B------:R-:W-:-:S04]  /*05c0*/  IMAD.HI.U32 R2, R2, R9, RZ ;  /* 0x0000000902027227 */ /* 0x000fc800078e00ff */
[----:B------:R-:W-:-:S04]  /*05d0*/  IMAD.HI.U32 R11, R5, R11, R4 ;  /* 0x0000000b050b7227 */ /* 0x000fc800078e0004 */
[----:B------:R-:W-:-:S04]  /*05e0*/  IMAD.MOV R5, RZ, RZ, -R2 ;  /* 0x000000ffff057224 */ /* 0x000fc800078e0a02 */
[----:B------:R-:W-:-:S05]  /*05f0*/  IMAD R5, R6, R5, R9 ;  /* 0x0000000506057224 */ /* 0x000fca00078e0209 */
[----:B------:R-:W-:Y:S02]  /*0600*/  ISETP.GT.U32.AND P3, PT, R6, R5, PT ;  /* 0x000000050600720c */ /* 0x000fe40003f64070 */
[----:B------:R-:W-:Y:S01]  /*0610*/  ISETP.GE.AND P6, PT, R13, RZ, PT ;  /* 0x000000ff0d00720c */ /* 0x000fe20003fc6270 */
[----:B----4-:R-:W0:Y:S01]  /*0620*/  I2F R8, R19 ;  /* 0x0000001300087306 */ /* 0x010e220000201400 */
[----:B-----5:R-:W-:-:S05]  /*0630*/  @P0 IMAD.IADD R20, R20, 0x1, R15 ;  /* 0x0000000114140824 */ /* 0x020fca00078e020f */
[----:B------:R-:W-:Y:S01]  /*0640*/  IABS R10, R20 ;  /* 0x00000014000a7213 */ /* 0x000fe20000000000 */
[----:B--2---:R-:W-:-:S04]  /*0650*/  HADD2.F32 R16, -RZ, R16.H0_H0 ;  /* 0x20000010ff107230 */ /* 0x004fc80000004100 */
[----:B------:R-:W-:-:S04]  /*0660*/  IMAD.HI.U32 R4, R11, R10, RZ ;  /* 0x0000000a0b047227 */ /* 0x000fc800078e00ff */
[----:B0-----:R-:W-:Y:S01]  /*0670*/  FMUL.FTZ R8, R8, R17 ;  /* 0x0000001108087220 */ /* 0x001fe20000410000 */
[----:B------:R-:W0:Y:S08]  /*0680*/  I2F R18, R18 ;  /* 0x0000001200127306 */ /* 0x000e300000201400 */
[----:B------:R1:W2:Y:S01]  /*0690*/  I2F R3, R14 ;  /* 0x0000000e00037306 */ /* 0x0002a20000201400 */
[----:B------:R-:W-:-:S07]  /*06a0*/  @!P3 IMAD.IADD R5, R5, 0x1, -R6 ;  /* 0x000000010505b824 */ /* 0x000fce00078e0a06 */
[----:B------:R-:W4:Y:S01]  /*06b0*/  I2F R9, R22 ;  /* 0x0000001600097306 */ /* 0x000f220000201400 */
[----:B-1----:R-:W-:Y:S01]  /*06c0*/  IMAD.IADD R14, R5, 0x1, -R6 ;  /* 0x00000001050e7824 */ /* 0x002fe200078e0a06 */
[----:B------:R-:W-:Y:S01]  /*06d0*/  HADD2.F32 R24, -RZ, R24.H0_H0 ;  /* 0x20000018ff187230 */ /* 0x000fe20000004100 */
[----:B------:R-:W-:Y:S01]  /*06e0*/  ISETP.GT.U32.AND P0, PT, R6, R5, PT ;  /* 0x000000050600720c */ /* 0x000fe20003f04070 */
[----:B0-----:R-:W-:Y:S01]  /*06f0*/  FMUL.FTZ R18, R18, R25 ;  /* 0x0000001912127220 */ /* 0x001fe20000410000 */
[----:B------:R-:W-:Y:S01]  /*0700*/  HADD2.F32 R23, -RZ, R23.H0_H0 ;  /* 0x20000017ff177230 */ /* 0x000fe20000004100 */
[----:B--2---:R-:W-:Y:S01]  /*0710*/  FMUL.FTZ R26, R3, R26 ;  /* 0x0000001a031a7220 */ /* 0x004fe20000410000 */
[----:B------:R-:W-:Y:S01]  /*0720*/  HADD2.F32 R27, -RZ, R27.H0_H0 ;  /* 0x2000001bff1b7230 */ /* 0x000fe20000004100 */
[----:B----4-:R-:W-:Y:S01]  /*0730*/  FMUL.FTZ R28, R9, R28 ;  /* 0x0000001c091c7220 */ /* 0x010fe20000410000 */
[----:B------:R-:W-:Y:S01]  /*0740*/  ISETP.GE.AND P5, PT, R20, RZ, PT ;  /* 0x000000ff1400720c */ /* 0x000fe20003fa6270 */
[----:B------:R-:W-:Y:S01]  /*0750*/  ULDC.S8 UR4, c[0x0][0x1e8] ;  /* 0x00007a0000047ab9 */ /* 0x000fe20000000200 */
[----:B------:R-:W-:Y:S01]  /*0760*/  ISETP.NE.AND P1, PT, RZ, c[0x0][0x1ac], PT ;  /* 0x00006b00ff007a0c */ /* 0x000fe20003f25270 */
[----:B---3--:R-:W-:-:S02]  /*0770*/  FFMA.FTZ R11, R8, R21, R16 ;  /* 0x00000015080b7223 */ /* 0x008fc40000010010 */
[----:B------:R-:W-:-:S04]  /*0780*/  IMAD.MOV R8, RZ, RZ, -R4 ;  /* 0x000000ffff087224 */ /* 0x000fc800078e0a04 */
[----:B------:R-:W-:-:S05]  /*0790*/  IMAD R10, R7, R8, R10 ;  /* 0x00000008070a7224 */ /* 0x000fca00078e020a */
[----:B------:R-:W-:Y:S01]  /*07a0*/  ISETP.GT.U32.AND P4, PT, R7, R10, PT ;  /* 0x0000000a0700720c */ /* 0x000fe20003f84070 */
[-C--:B------:R-:W-:Y:S01]  /*07b0*/  FMUL.FTZ R3, R11, R0.reuse ;  /* 0x000000000b037220 */ /* 0x080fe20000410000 */
[----:B------:R-:W-:Y:S01]  /*07c0*/  SEL R16, R14, R5, !P0 ;  /* 0x000000050e107207 */ /* 0x000fe20004000000 */
[-C--:B------:R-:W-:Y:S02]  /*07d0*/  FFMA.FTZ R11, R18, R21.reuse, R24 ;  /* 0x00000015120b7223 */ /* 0x080fe40000010018 */
[-C--:B------:R-:W-:Y:S02]  /*07e0*/  FFMA.FTZ R23, R26, R21.reuse, R23 ;  /* 0x000000151a177223 */ /* 0x080fe40000010017 */
[----:B------:R-:W-:Y:S02]  /*07f0*/  FFMA.FTZ R27, R28, R21, R27 ;  /* 0x000000151c1b7223 */ /* 0x000fe4000001001b */
[----:B------:R-:W-:-:S04]  /*0800*/  FMUL.FTZ R9, R11, R0 ;  /* 0x000000000b097220 */ /* 0x000fc80000410000 */
[----:B------:R-:W-:Y:S02]  /*0810*/  @!P4 IMAD.IADD R10, R10, 0x1, -R7 ;  /* 0x000000010a0ac824 */ /* 0x000fe400078e0a07 */
[----:B------:R-:W-:Y:S02]  /*0820*/  @!P6 IMAD.MOV R16, RZ, RZ, -R16 ;  /* 0x000000ffff10e224 */ /* 0x000fe400078e0a10 */
[----:B------:R-:W-:Y:S01]  /*0830*/  FMUL.FTZ R8, R23, R0 ;  /* 0x0000000017087220 */ /* 0x000fe20000410000 */
[----:B------:R-:W-:Y:S02]  /*0840*/  ISETP.GT.U32.AND P6, PT, R7, R10, PT ;  /* 0x0000000a0700720c */ /* 0x000fe40003fc4070 */
[----:B------:R-:W-:Y:S01]  /*0850*/  IADD3 R11, R10, -R7, RZ ;  /* 0x800000070a0b7210 */ /* 0x000fe20007ffe0ff */
[----:B------:R-:W-:-:S03]  /*0860*/  FMUL.FTZ R0, R27, R0 ;  /* 0x000000001b007220 */ /* 0x000fc60000410000 */
[----:B------:R-:W-:Y:S02]  /*0870*/  SEL R17, R11, R10, !P6 ;  /* 0x0000000a0b117207 */ /* 0x000fe40007000000 */
[----:B------:R-:W-:Y:S01]  /*0880*/  ISETP.NE.AND P6, PT, RZ, UR4, PT ;  /* 0x00000004ff007c0c */ /* 0x000fe2000bfc5270 */
[----:B------:R-:W0:Y:S01]  /*0890*/  F2I.S8.NTZ R3, R3 ;  /* 0x0000000300037305 */ /* 0x000e220000202100 */
[----:B------:R-:W-:-:S07]  /*08a0*/  LOP3.LUT R11, RZ, c[0x0][0x1ac], RZ, 0x33, !PT ;  /* 0x00006b00ff0b7a12 */ /* 0x000fce00078e33ff */
[----:B------:R-:W1:Y:S01]  /*08b0*/  F2I.S8.NTZ R8, R8 ;  /* 0x0000000800087305 */ /* 0x000e620000202100 */
[----:B------:R-:W-:-:S07]  /*08c0*/  @!P5 IMAD.MOV R17, RZ, RZ, -R17 ;  /* 0x000000ffff11d224 */ /* 0x000fce00078e0a11 */
[----:B------:R-:W2:Y:S08]  /*08d0*/  F2I.S8.NTZ R9, R9 ;  /* 0x0000000900097305 */ /* 0x000eb00000202100 */
[----:B------:R-:W3:Y:S01]  /*08e0*/  F2I.S8.NTZ R0, R0 ;  /* 0x0000000000007305 */ /* 0x000ee20000202100 */
[----:B------:R-:W-:Y:S02]  /*08f0*/  ISETP.NE.AND P0, PT, RZ, c[0x0][0x1a4], PT ;  /* 0x00006900ff007a0c */ /* 0x000fe40003f05270 */
[----:B------:R-:W-:-:S02]  /*0900*/  LOP3.LUT R14, RZ, c[0x0][0x1a4], RZ, 0x33, !PT ;  /* 0x00006900ff0e7a12 */ /* 0x000fc400078e33ff */
[----:B------:R-:W-:Y:S02]  /*0910*/  SEL R15, R11, R16, !P1 ;  /* 0x000000100b0f7207 */ /* 0x000fe40004800000 */
[----:B------:R-:W-:Y:S01]  /*0920*/  SEL R16, R14, R17, !P0 ;  /* 0x000000110e107207 */ /* 0x000fe20004000000 */
[----:B------:R-:W-:Y:S05]  /*0930*/  @!P6 BRA `(.L_x_83) ;  /* 0x000001000000e947 */ /* 0x000fea0003800000 */
[----:B012---:R-:W-:-:S13]  /*0940*/  ISETP.NE.AND P5, PT, R12, 0x1, PT ;  /* 0x000000010c00780c */ /* 0x007fda0003fa5270 */
[----:B------:R-:W-:-:S05]  /*0950*/  @P5 IMAD.SHL.U32 R12, R16, 0x20, RZ ;  /* 0x00000020100c5824 */ /* 0x000fca00078e00ff */
[----:B------:R-:W-:Y:S01]  /*0960*/  @P5 LOP3.LUT R12, R12, 0xffffffe0, R15, 0xe2, !PT ;  /* 0xffffffe00c0c5812 */ /* 0x000fe200078ee20f */
[----:B------:R-:W-:Y:S05]  /*0970*/  @P5 BRA `(.L_x_84) ;  /* 0x0000022000005947 */ /* 0x000fea0003800000 */
[C---:B------:R-:W-:Y:S01]  /*0980*/  IMAD.SHL.U32 R17, R16.reuse, 0x2, RZ ;  /* 0x0000000210117824 */ /* 0x040fe200078e00ff */
[----:B------:R-:W-:Y:S02]  /*0990*/  LOP3.LUT R12, R16, 0x1f, RZ, 0xc0, !PT ;  /* 0x0000001f100c7812 */ /* 0x000fe400078ec0ff */
[----:B------:R-:W-:Y:S02]  /*09a0*/  LOP3.LUT R18, R15, 0x1f, RZ, 0xc0, !PT ;  /* 0x0000001f0f127812 */ /* 0x000fe400078ec0ff */
[----:B------:R-:W-:Y:S02]  /*09b0*/  LOP3.LUT R19, R17, 0xc, RZ, 0xc0, !PT ;  /* 0x0000000c11137812 */ /* 0x000fe400078ec0ff */
[----:B------:R-:W-:Y:S02]  /*09c0*/  SHF.R.U32.HI R17, RZ, 0x5, R16 ;  /* 0x00000005ff117819 */ /* 0x000fe40000011610 */
[----:B------:R-:W-:-:S03]  /*09d0*/  LEA.HI R12, R12, R19, RZ, 0x1d ;  /* 0x000000130c0c7211 */ /* 0x000fc600078fe8ff */
[----:B------:R-:W-:Y:S02]  /*09e0*/  IMAD.SHL.U32 R17, R17, 0x400, RZ ;  /* 0x0000040011117824 */ /* 0x000fe400078e00ff */
[----:B------:R-:W-:-:S03]  /*09f0*/  IMAD.SHL.U32 R19, R12, 0x2, RZ ;  /* 0x000000020c137824 */ /* 0x000fc600078e00ff */
[----:B------:R-:W-:Y:S02]  /*0a00*/  LOP3.LUT R17, R17, 0xfffffc00, R18, 0xe2, !PT ;  /* 0xfffffc0011117812 */ /* 0x000fe400078ee212 */
[----:B------:R-:W-:-:S05]  /*0a10*/  LOP3.LUT R12, R19, 0xfffffffe, R16, 0xe2, !PT ;  /* 0xfffffffe130c7812 */ /* 0x000fca00078ee210 */
[----:B------:R-:W-:Y:S01]  /*0a20*/  IMAD R12, R12, 0x20, R17 ;  /* 0x000000200c0c7824 */ /* 0x000fe200078e0211 */
[----:B------:R-:W-:Y:S05]  /*0a30*/  BRA `(.L_x_84) ;  /* 0x0000016000007947 */ /* 0x000fea0003800000 */
.L_x_83:
        /* <DEDUP_REMOVED lines=22> */
.L_x_84:
[----:B------:R-:W-:Y:S02]  /*0ba0*/  ISETP.GE.U32.AND P6, PT, R10, R7, PT ;  /* 0x000000070a00720c */ /* 0x000fe40003fc6070 */
[----:B------:R-:W-:Y:S02]  /*0bb0*/  ISETP.GE.U32.AND P5, PT, R5, R6, PT ;  /* 0x000000060500720c */ /* 0x000fe40003fa6070 */
[----:B------:R-:W-:Y:S02]  /*0bc0*/  @!P4 IADD3 R4, R4, 0x1, RZ ;  /* 0x000000010404c810 */ /* 0x000fe40007ffe0ff */
[----:B------:R-:W-:Y:S02]  /*0bd0*/  LOP3.LUT R20, R20, c[0x0][0x1a4], RZ, 0x3c, !PT ;  /* 0x0000690014147a12 */ /* 0x000fe400078e3cff */
[----:B------:R-:W-:Y:S02]  /*0be0*/  LOP3.LUT R13, R13, c[0x0][0x1ac], RZ, 0x3c, !PT ;  /* 0x00006b000d0d7a12 */ /* 0x000fe400078e3cff */
[----:B------:R-:W-:-:S02]  /*0bf0*/  ISETP.GE.AND P4, PT, R20, RZ, PT ;  /* 0x000000ff1400720c */ /* 0x000fc40003f86270 */
[----:B------:R-:W-:Y:S02]  /*0c00*/  @!P3 IADD3 R2, R2, 0x1, RZ ;  /* 0x000000010202b810 */ /* 0x000fe40007ffe0ff */
[----:B------:R-:W-:Y:S02]  /*0c10*/  @P6 IADD3 R4, R4, 0x1, RZ ;  /* 0x0000000104046810 */ /* 0x000fe40007ffe0ff */
[----:B------:R-:W-:Y:S02]  /*0c20*/  ISETP.GE.AND P6, PT, R13, RZ, PT ;  /* 0x000000ff0d00720c */ /* 0x000fe40003fc6270 */
[----:B------:R-:W-:Y:S02]  /*0c30*/  @P5 IADD3 R2, R2, 0x1, RZ ;  /* 0x0000000102025810 */ /* 0x000fe40007ffe0ff */
[----:B------:R-:W-:Y:S02]  /*0c40*/  LOP3.LUT R15, R15, 0xffffffe0, RZ, 0xc0, !PT ;  /* 0xffffffe00f0f7812 */ /* 0x000fe400078ec0ff */
[----:B------:R-:W-:Y:S01]  /*0c50*/  PRMT R8, R8, 0x7604, R3 ;  /* 0x0000760408087816 */ /* 0x000fe20000000003 */
[----:B------:R-:W-:-:S02]  /*0c60*/  @!P4 IMAD.MOV R4, RZ, RZ, -R4 ;  /* 0x000000ffff04c224 */ /* 0x000fc400078e0a04 */
[----:B------:R-:W-:Y:S01]  /*0c70*/  IMAD.MOV.U32 R3, RZ, RZ, c[0x0][0x164] ;  /* 0x00005900ff037624 */ /* 0x000fe200078e00ff */
[----:B------:R-:W-:Y:S02]  /*0c80*/  PRMT R9, R9, 0x7054, R8 ;  /* 0x0000705409097816 */ /* 0x000fe40000000008 */
[----:B------:R-:W-:Y:S01]  /*0c90*/  SEL R5, R14, R4, !P0 ;  /* 0x000000040e057207 */ /* 0x000fe20004000000 */
[----:B------:R-:W-:Y:S01]  /*0ca0*/  @!P6 IMAD.MOV R2, RZ, RZ, -R2 ;  /* 0x000000ffff02e224 */ /* 0x000fe200078e0a02 */
[----:B------:R-:W-:Y:S02]  /*0cb0*/  SEL R3, R3, c[0x0][0x16c], !P2 ;  /* 0x00005b0003037a07 */ /* 0x000fe40005000000 */
[----:B---3--:R-:W-:Y:S02]  /*0cc0*/  PRMT R9, R0, 0x654, R9 ;  /* 0x0000065400097816 */ /* 0x008fe40000000009 */
[----:B------:R-:W-:-:S05]  /*0cd0*/  SEL R2, R11, R2, !P1 ;  /* 0x000000020b027207 */ /* 0x000fca0004800000 */
[----:B------:R-:W-:-:S04]  /*0ce0*/  IMAD R2, R5, c[0x0][0x1a8], R2 ;  /* 0x00006a0005027a24 */ /* 0x000fc800078e0202 */
[----:B------:R-:W-:-:S04]  /*0cf0*/  IMAD R2, R2, c[0x0][0x1b0], RZ ;  /* 0x00006c0002027a24 */ /* 0x000fc800078e02ff */
[----:B------:R-:W-:Y:S02]  /*0d00*/  IMAD R15, R15, c[0x0][0x1a4], R2 ;  /* 0x000069000f0f7a24 */ /* 0x000fe400078e0202 */
[----:B------:R-:W-:Y:S02]  /*0d10*/  IMAD.MOV.U32 R2, RZ, RZ, c[0x0][0x160] ;  /* 0x00005800ff027624 */ /* 0x000fe400078e00ff */
[----:B------:R-:W-:-:S03]  /*0d20*/  IMAD.IADD R12, R15, 0x1, R12 ;  /* 0x000000010f0c7824 */ /* 0x000fc600078e020c */
[----:B------:R-:W-:Y:S02]  /*0d30*/  SEL R2, R2, c[0x0][0x168], !P2 ;  /* 0x00005a0002027a07 */ /* 0x000fe40005000000 */
[----:B------:R-:W-:-:S05]  /*0d40*/  SHF.R.S32.HI R5, RZ, 0x2, R12 ;  /* 0x00000002ff057819 */ /* 0x000fca000001140c */
[----:B------:R-:W-:-:S05]  /*0d50*/  IMAD.WIDE R2, R5, 0x4, R2 ;  /* 0x0000000405027825 */ /* 0x000fca00078e0202 */
[----:B------:R-:W-:Y:S01]  /*0d60*/  STG.E [R2.64], R9 ;  /* 0x0000000902007986 */ /* 0x000fe2000c101906 */
[----:B------:R-:W-:Y:S05]  /*0d70*/  EXIT ;  /* 0x000000000000794d */ /* 0x000fea0003800000 */
.L_x_85:
        /* <DEDUP_REMOVED lines=16> */
.L_x_138:


//--------------------- .text._ZN17fastertransformer37add_QK_bias_transform_rebuild_paddingIfEEvPaS1_PKiPKT_S3_S6_S3_iiiiiiiPKfS8_S8_S8_S8_S8_b --------------------------
	.section	.text._ZN17fastertransformer37add_QK_bias_transform_rebuild_paddingIfEEvPaS1_PKiPKT_S3_S6_S3_iiiiiiiPKfS8_S8_S8_S8_S8_b,"ax",@progbits
	.sectioninfo	@"SHI_REGISTERS=32"
	.align	128
        .global         _ZN17fastertransformer37add_QK_bias_transform_rebuild_paddingIfEEvPaS1_PKiPKT_S3_S6_S3_iiiiiiiPKfS8_S8_S8_S8_S8_b
        .type           _ZN17fastertransformer37add_QK_bias_transform_rebuild_paddingIfEEvPaS1_PKiPKT_S3_S6_S3_iiiiiiiPKfS8_S8_S8_S8_S8_b,@function
        .size           _ZN17fastertransformer37add_QK_bias_transform_rebuild_paddingIfEEvPaS1_PKiPKT_S3_S6_S3_iiiiiiiPKfS8_S8_S8_S8_S8_b,(.L_x_139 - _ZN17fastertransformer37add_QK_bias_transform_rebuild_paddingIfEEvPaS1_PKiPKT_S3_S6_S3_iiiiiiiPKfS8_S8_S8_S8_S8_b)
        .other          _ZN17fastertransformer37add_QK_bias_transform_rebuild_paddingIfEEvPaS1_PKiPKT_S3_S6_S3_iiiiiiiPKfS8_S8_S8_S8_S8_b,@"STO_CUDA_ENTRY STV_DEFAULT"
_ZN17fastertransformer37add_QK_bias_transform_rebuild_paddingIfEEvPaS1_PKiPKT_S3_S6_S3_iiiiiiiPKfS8_S8_S8_S8_S8_b:
.text._ZN17fastertransformer37add_QK_bias_transform_rebuild_paddingIfEEvPaS1_PKiPKT_S3_S6_S3_iiiiiiiPKfS8_S8_S8_S8_S8_b:
        /* <DEDUP_REMOVED lines=14> */
[----:B-1----:R-:W-:Y:S01]  /*00e0*/  IMAD.MOV.U32 R4, RZ, RZ, c[0x0][0x198] ;  /* 0x00006600ff047624 */ /* 0x002fe200078e00ff */
[----:B----4-:R-:W1:Y:S02]  /*00f0*/  MUFU.RCP R8, R8 ;  /* 0x0000000800087308 */ /* 0x010e640000001000 */
[----:B-1----:R-:W-:Y:S02]  /*0100*/  IADD3 R6, R8, 0xffffffe, RZ ;  /* 0x0ffffffe08067810 */ /* 0x002fe40007ffe0ff */
[----:B------:R-:W1:Y:S04]  /*0110*/  S2R R8, SR_TID.X ;  /* 0x0000000000087919 */ /* 0x000e680000002100 */
[----:B------:R4:W5:Y:S02]  /*0120*/  F2I.FTZ.U32.TRUNC.NTZ R7, R6 ;  /* 0x0000000600077305 */ /* 0x000964000021f000 */
[----:B----4-:R-:W-:-:S02]  /*0130*/  IMAD.MOV.U32 R6, RZ, RZ, RZ ;  /* 0x000000ffff067224 */ /* 0x010fc400078e00ff */
[----:B-----5:R-:W-:-:S04]  /*0140*/  IMAD.MOV R11, RZ, RZ, -R7 ;  /* 0x000000ffff0b7224 */ /* 0x020fc800078e0a07 */
[----:B------:R-:W-:Y:S02]  /*0150*/  IMAD R11, R11, c[0x0][0x198], RZ ;  /* 0x000066000b0b7a24 */ /* 0x000fe400078e02ff */
[----:B-1----:R-:W-:Y:S02]  /*0160*/  IMAD.SHL.U32 R8, R8, 0x4, RZ ;  /* 0x0000000408087824 */ /* 0x002fe400078e00ff */
[----:B------:R-:W-:-:S03]  /*0170*/  IMAD.HI.U32 R0, R7, R11, R6 ;  /* 0x0000000b07007227 */ /* 0x000fc600078e0006 */
[----:B0-----:R-:W-:-:S03]  /*0180*/  LOP3.LUT R3, R8, 0x1c, RZ, 0xc0, !PT ;  /* 0x0000001c08037812 */ /* 0x001fc600078ec0ff */
[----:B------:R-:W-:-:S04]  /*0190*/  IMAD.HI.U32 R0, R0, R9, RZ ;  /* 0x0000000900007227 */ /* 0x000fc800078e00ff */
[----:B------:R-:W-:-:S04]  /*01a0*/  IMAD.MOV R2, RZ, RZ, -R0 ;  /* 0x000000ffff027224 */ /* 0x000fc800078e0a00 */
[----:B------:R-:W-:-:S05]  /*01b0*/  IMAD R2, R2, c[0x0][0x198], R9 ;  /* 0x0000660002027a24 */ /* 0x000fca00078e0209 */
[----:B------:R-:W-:-:S13]  /*01c0*/  ISETP.GE.U32.AND P0, PT, R2, c[0x0][0x198], PT ;  /* 0x0000660002007a0c */ /* 0x000fda0003f06070 */
[----:B------:R-:W-:Y:S02]  /*01d0*/  @P0 IADD3 R2, R2, -c[0x0][0x198], RZ ;  /* 0x8000660002020a10 */ /* 0x000fe40007ffe0ff */
[----:B------:R-:W-:Y:S02]  /*01e0*/  @P0 IADD3 R0, R0, 0x1, RZ ;  /* 0x0000000100000810 */ /* 0x000fe40007ffe0ff */
[----:B------:R-:W-:Y:S02]  /*01f0*/  ISETP.GE.U32.AND P1, PT, R2, c[0x0][0x198], PT ;  /* 0x0000660002007a0c */ /* 0x000fe40003f26070 */
[----:B------:R-:W-:Y:S02]  /*0200*/  LOP3.LUT R2, R8, 0xffffffe0, RZ, 0xc0, !PT ;  /* 0xffffffe008027812 */ /* 0x000fe400078ec0ff */
[----:B------:R-:W-:-:S03]  /*0210*/  ISETP.NE.AND P0, PT, R4, c[0x0][0x19c], PT ;  /* 0x0000670004007a0c */ /* 0x000fc60003f05270 */
[----:B------:R-:W-:Y:S02]  /*0220*/  IMAD R3, R2, c[0x0][0x198], R3 ;  /* 0x0000660002037a24 */ /* 0x000fe400078e0203 */
[----:B------:R-:W-:-:S04]  /*0230*/  IMAD.MOV.U32 R2, RZ, RZ, c[0x0][0x174] ;  /* 0x00005d00ff027624 */ /* 0x000fc800078e00ff */
[----:B------:R-:W-:Y:S02]  /*0240*/  @P1 IADD3 R0, R0, 0x1, RZ ;  /* 0x0000000100001810 */ /* 0x000fe40007ffe0ff */
[----:B------:R-:W-:Y:S02]  /*0250*/  @!P3 LOP3.LUT R0, RZ, c[0x0][0x198], RZ, 0x33, !PT ;  /* 0x00006600ff00ba12 */ /* 0x000fe400078e33ff */
[----:B------:R-:W-:Y:S01]  /*0260*/  SEL R23, R2, c[0x0][0x184], !P2 ;  /* 0x0000610002177a07 */ /* 0x000fe20005000000 */
[----:B------:R-:W-:Y:S02]  /*0270*/  @P0 IMAD.MOV.U32 R7, RZ, RZ, 0x4 ;  /* 0x00000004ff070424 */ /* 0x000fe400078e00ff */
[----:B------:R-:W-:-:S04]  /*0280*/  IMAD.MOV R12, RZ, RZ, -R0 ;  /* 0x000000ffff0c7224 */ /* 0x000fc800078e0a00 */
[----:B------:R-:W-:Y:S02]  /*0290*/  IMAD R12, R12, c[0x0][0x198], R9 ;  /* 0x000066000c0c7a24 */ /* 0x000fe400078e0209 */
[----:B------:R-:W-:Y:S02]  /*02a0*/  IMAD.MOV.U32 R2, RZ, RZ, c[0x0][0x1b8] ;  /* 0x00006e00ff027624 */ /* 0x000fe400078e00ff */
[C---:B------:R-:W-:Y:S01]  /*02b0*/  @P0 IMAD.WIDE R6, R12.reuse, R7, c[0x0][0x190] ;  /* 0x000064000c060625 */ /* 0x040fe200078e0207 */
[----:B------:R-:W-:Y:S02]  /*02c0*/  LEA R3, R12, R3, 0x5 ;  /* 0x000000030c037211 */ /* 0x000fe400078e28ff */
[----:B------:R-:W-:Y:S01]  /*02d0*/  SEL R2, R2, c[0x0][0x1c8], !P2 ;  /* 0x0000720002027a07 */ /* 0x000fe20005000000 */
[----:B------:R-:W-:Y:S01]  /*02e0*/  IMAD.MOV.U32 R4, RZ, RZ, c[0x0][0x178] ;  /* 0x00005e00ff047624 */ /* 0x000fe200078e00ff */
[----:B------:R0:W4:Y:S01]  /*02f0*/  @P0 LDG.E.CONSTANT R19, [R6.64] ;  /* 0x0000000606130981 */ /* 0x000122000c1e9900 */
[----:B------:R-:W-:-:S04]  /*0300*/  IMAD.WIDE R22, R3, 0x4, R22 ;  /* 0x0000000403167825 */ /* 0x000fc800078e0216 */
[----:B------:R-:W-:Y:S01]  /*0310*/  IMAD.MOV.U32 R3, RZ, RZ, c[0x0][0x1bc] ;  /* 0x00006f00ff037624 */ /* 0x000fe200078e00ff */
[----:B------:R1:W5:Y:S01]  /*0320*/  LDG.E.CONSTANT R11, [R22.64] ;  /* 0x00000006160b7981 */ /* 0x000362000c1e9900 */
[----:B------:R-:W-:-:S03]  /*0330*/  IMAD.MOV.U32 R5, RZ, RZ, c[0x0][0x17c] ;  /* 0x00005f00ff057624 */ /* 0x000fc600078e00ff */
[----:B------:R-:W-:Y:S01]  /*0340*/  SEL R3, R3, c[0x0][0x1cc], !P2 ;  /* 0x0000730003037a07 */ /* 0x000fe20005000000 */
[----:B------:R-:W-:Y:S01]  /*0350*/  @!P2 IMAD.MOV.U32 R24, RZ, RZ, c[0x0][0x1c0] ;  /* 0x00007000ff18a624 */ /* 0x000fe200078e00ff */
[----:B------:R-:W-:Y:S01]  /*0360*/  SEL R4, R4, c[0x0][0x188], !P2 ;  /* 0x0000620004047a07 */ /* 0x000fe20005000000 */
[----:B------:R-:W-:Y:S01]  /*0370*/  @!P2 IMAD.MOV.U32 R25, RZ, RZ, c[0x0][0x1c4] ;  /* 0x00007100ff19a624 */ /* 0x000fe200078e00ff */
[----:B------:R-:W-:Y:S01]  /*0380*/  SEL R5, R5, c[0x0][0x18c], !P2 ;  /* 0x0000630005057a07 */ /* 0x000fe20005000000 */
[C---:B------:R-:W-:Y:S01]  /*0390*/  IMAD.WIDE R2, R8.reuse, 0x4, R2 ;  /* 0x0000000408027825 */ /* 0x040fe200078e0202 */
[----:B------:R1:W2:Y:S03]  /*03a0*/  LDG.E.CONSTANT R18, [R22.64+0x4] ;  /* 0x0000040616127981 */ /* 0x0002a6000c1e9900 */
[----:B------:R-:W-:Y:S01]  /*03b0*/  IMAD.WIDE R4, R8, 0x4, R4 ;  /* 0x0000000408047825 */ /* 0x000fe200078e0204 */
[----:B------:R0:W2:Y:S04]  /*03c0*/  LDG.E.CONSTANT R16, [R2.64] ;  /* 0x0000000602107981 */ /* 0x0000a8000c1e9900 */
[----:B------:R0:W2:Y:S04]  /*03d0*/  LDG.E.CONSTANT R14, [R4.64] ;  /* 0x00000006040e7981 */ /* 0x0000a8000c1e9900 */
[----:B------:R1:W2:Y:S04]  /*03e0*/  LDG.E.CONSTANT R10, [R22.64+0x8] ;  /* 0x00000806160a7981 */ /* 0x0002a8000c1e9900 */
[----:B------:R1:W2:Y:S04]  /*03f0*/  LDG.E.CONSTANT R13, [R22.64+0xc] ;  /* 0x00000c06160d7981 */ /* 0x0002a8000c1e9900 */
[----:B------:R1:W2:Y:S01]  /*0400*/  LDG.E.CONSTANT R9, [R2.64+0x4] ;  /* 0x0000040602097981 */ /* 0x0002a2000c1e9900 */
[----:B0-----:R-:W-:-:S02]  /*0410*/  @!P2 IMAD.MOV.U32 R6, RZ, RZ, c[0x0][0x1d8] ;  /* 0x00007600ff06a624 */ /* 0x001fc400078e00ff */
[----:B------:R-:W-:Y:S01]  /*0420*/  @!P2 IMAD.MOV.U32 R7, RZ, RZ, c[0x0][0x1dc] ;  /* 0x00007700ff07a624 */ /* 0x000fe200078e00ff */
[----:B------:R0:W2:Y:S04]  /*0430*/  LDG.E.CONSTANT R20, [R4.64+0x4] ;  /* 0x0000040604147981 */ /* 0x0000a8000c1e9900 */
[----:B------:R0:W2:Y:S04]  /*0440*/  LDG.E.CONSTANT R21, [R2.64+0x8] ;  /* 0x0000080602157981 */ /* 0x0000a8000c1e9900 */
[----:B-1----:R0:W2:Y:S04]  /*0450*/  LDG.E.CONSTANT R23, [R2.64+0xc] ;  /* 0x00000c0602177981 */ /* 0x0020a8000c1e9900 */
[----:B------:R1:W2:Y:S04]  /*0460*/  LDG.E.CONSTANT R22, [R4.64+0x8] ;  /* 0x0000080604167981 */ /* 0x0002a8000c1e9900 */
[----:B------:R1:W2:Y:S04]  /*0470*/  LDG.E.CONSTANT R26, [R4.64+0xc] ;  /* 0x00000c06041a7981 */ /* 0x0002a8000c1e9900 */
[----:B------:R0:W3:Y:S04]  /*0480*/  @!P2 LDG.E.CONSTANT R17, [R24.64] ;  /* 0x000000061811a981 */ /* 0x0000e8000c1e9900 */
[----:B------:R1:W3:Y:S01]  /*0490*/  @!P2 LDG.E.CONSTANT R15, [R6.64] ;  /* 0x00000006060fa981 */ /* 0x0002e2000c1e9900 */
[----:B0-----:R-:W-:-:S04]  /*04a0*/  IABS R25, c[0x0][0x1ac] ;  /* 0x00006b0000197a13 */ /* 0x001fc80000000000 */
[----:B------:R-:W0:Y:S01]  /*04b0*/  I2F.RP R27, R25 ;  /* 0x00000019001b7306 */ /* 0x000e220000209400 */
[----:B------:R-:W-:-:S07]  /*04c0*/  IABS R24, c[0x0][0x1a4] ;  /* 0x0000690000187a13 */ /* 0x000fce0000000000 */
[----:B-1----:R-:W1:Y:S08]  /*04d0*/  I2F.RP R7, R24 ;  /* 0x0000001800077306 */ /* 0x002e700000209400 */
[----:B0-----:R-:W0:Y:S08]  /*04e0*/  MUFU.RCP R27, R27 ;  /* 0x0000001b001b7308 */ /* 0x001e300000001000 */
[----:B-1----:R-:W1:Y:S01]  /*04f0*/  MUFU.RCP R7, R7 ;  /* 0x0000000700077308 */ /* 0x002e620000001000 */
[----:B0-----:R-:W-:-:S07]  /*0500*/  IADD3 R6, R27, 0xffffffe, RZ ;  /* 0x0ffffffe1b067810 */ /* 0x001fce0007ffe0ff */
[----:B------:R-:W0:Y:S01]  /*0510*/  F2I.FTZ.U32.TRUNC.NTZ R3, R6 ;  /* 0x0000000600037305 */ /* 0x000e22000021f000 */
[----:B-1----:R-:W-:-:S07]  /*0520*/  IADD3 R4, R7, 0xffffffe, RZ ;  /* 0x0ffffffe07047810 */ /* 0x002fce0007ffe0ff */
[----:B------:R-:W1:Y:S01]  /*0530*/  F2I.FTZ.U32.TRUNC.NTZ R5, R4 ;  /* 0x0000000400057305 */ /* 0x000e62000021f000 */
[----:B0-----:R-:W-:-:S04]  /*0540*/  IMAD.MOV R2, RZ, RZ, -R3 ;  /* 0x000000ffff027224 */ /* 0x001fc800078e0a03 */
[----:B------:R-:W-:Y:S01]  /*0550*/  IMAD R29, R2, R25, RZ ;  /* 0x00000019021d7224 */ /* 0x000fe200078e02ff */
[----:B------:R-:W-:Y:S01]  /*0560*/  HFMA2.MMA R2, -RZ, RZ, 0, 0 ;  /* 0x00000000ff027435 */ /* 0x000fe200000001ff */
[----:B------:R-:W-:Y:S01]  /*0570*/  IABS R6, R8 ;  /* 0x0000000800067213 */ /* 0x000fe20000000000 */
[----:B-1----:R-:W-:Y:S02]  /*0580*/  IMAD.MOV R7, RZ, RZ, -R5 ;  /* 0x000000ffff077224 */ /* 0x002fe400078e0a05 */
[----:B------:R-:W-:-:S06]  /*0590*/  IMAD.MOV.U32 R4, RZ, RZ, RZ ;  /* 0x000000ffff047224 */ /* 0x000fcc00078e00ff */
[----:B------:R-:W-:-:S04]  /*05a0*/  IMAD.HI.U32 R3, R3, R29, R2 ;  /* 0x0000001d03037227 */ /* 0x000fc800078e0002 */
[----:B------:R-:W-:Y:S02]  /*05b0*/  IMAD R7, R7, R24, RZ ;  /* 0x0000001807077224 */ /* 0x000fe400078e02ff */
[----:B------:R-:W-:-:S04]  /*05c0*/  IMAD.HI.U32 R2, R3, R6, RZ ;  /* 0x0000000603027227 */ /* 0x000fc800078e00ff */
[----:B------:R-:W-:-:S04]  /*05d0*/  IMAD.HI.U32 R28, R5, R7, R4 ;  /* 0x00000007051c7227 */ /* 0x000fc800078e0004 */
[----:B------:R-:W-:-:S04]  /*05e0*/  IMAD.MOV R4, RZ, RZ, -R2 ;  /* 0x000000ffff047224 */ /* 0x000fc800078e0a02 */
[----:B------:R-:W-:-:S05]  /*05f0*/  IMAD R4, R25, R4, R6 ;  /* 0x0000000419047224 */ /* 0x000fca00078e0206 */
[----:B------:R-:W-:Y:S02]  /*0600*/  ISETP.GT.U32.AND P3, PT, R25, R4, PT ;  /* 0x000000041900720c */ /* 0x000fe40003f64070 */
[----:B------:R-:W-:Y:S01]  /*0610*/  ISETP.GE.AND P6, PT, R8, RZ, PT ;  /* 0x000000ff0800720c */ /* 0x000fe20003fc6270 */
[----:B-----5:R-:W0:Y:S01]  /*0620*/  I2F R11, R11 ;  /* 0x0000000b000b7306 */ /* 0x020e220000201400 */
[----:B----4-:R-:W-:-:S05]  /*0630*/  @P0 IMAD.IADD R12, R12, 0x1, R19 ;  /* 0x000000010c0c0824 */ /* 0x010fca00078e0213 */
[----:B------:R-:W-:Y:S02]  /*0640*/  IABS R5, R12 ;  /* 0x0000000c00057213 */ /* 0x000fe40000000000 */
[----:B--2---:R-:W1:Y:S03]  /*0650*/  I2F R18, R18 ;  /* 0x0000001200127306 */ /* 0x004e660000201400 */
[----:B------:R-:W-:-:S04]  /*0660*/  IMAD.HI.U32 R3, R28, R5, RZ ;  /* 0x000000051c037227 */ /* 0x000fc800078e00ff */
[----:B0-----:R-:W-:Y:S01]  /*0670*/  FMUL.FTZ R11, R11, R16 ;  /* 0x000000100b0b7220 */ /* 0x001fe20000410000 */
[----:B------:R-:W0:Y:S01]  /*0680*/  I2F R10, R10 ;  /* 0x0000000a000a7306 */ /* 0x000e220000201400 */
[----:B------:R-:W-:-:S07]  /*0690*/  @!P3 IMAD.IADD R4, R4, 0x1, -R25 ;  /* 0x000000010404b824 */ /* 0x000fce00078e0a19 */
[----:B------:R-:W2:Y:S01]  /*06a0*/  I2F R6, R13 ;  /* 0x0000000d00067306 */ /* 0x000ea20000201400 */
[----:B-1----:R-:W-:Y:S01]  /*06b0*/  FMUL.FTZ R9, R18, R9 ;  /* 0x0000000912097220 */ /* 0x002fe20000410000 */
[----:B------:R-:W-:Y:S01]  /*06c0*/  ISETP.GT.U32.AND P0, PT, R25, R4, PT ;  /* 0x000000041900720c */ /* 0x000fe20003f04070 */
[----:B0-----:R-:W-:Y:S01]  /*06d0*/  FMUL.FTZ R10, R10, R21 ;  /* 0x000000150a0a7220 */ /* 0x001fe20000410000 */
[----:B------:R-:W-:Y:S01]  /*06e0*/  ISETP.GE.AND P5, PT, R12, RZ, PT ;  /* 0x000000ff0c00720c */ /* 0x000fe20003fa6270 */
[----:B--2---:R-:W-:Y:S01]  /*06f0*/  FMUL.FTZ R23, R6, R23 ;  /* 0x0000001706177220 */ /* 0x004fe20000410000 */
[----:B------:R-:W-:Y:S01]  /*0700*/  ULDC.S8 UR4, c[0x0][0x1e8] ;  /* 0x00007a0000047ab9 */ /* 0x000fe20000000200 */
[----:B------:R-:W-:Y:S02]  /*0710*/  ISETP.NE.AND P1, PT, RZ, c[0x0][0x1ac], PT ;  /* 0x00006b00ff007a0c */ /* 0x000fe40003f25270 */
[----:B------:R-:W-:Y:S01]  /*0720*/  LOP3.LUT R13, RZ, c[0x0][0x1a4], RZ, 0x33, !PT ;  /* 0x00006900ff0d7a12 */ /* 0x000fe200078e33ff */
[----:B---3--:R-:W-:-:S02]  /*0730*/  FFMA.FTZ R14, R11, R17, R14 ;  /* 0x000000110b0e7223 */ /* 0x008fc4000001000e */
[----:B------:R-:W-:-:S04]  /*0740*/  IMAD.MOV R11, RZ, RZ, -R3 ;  /* 0x000000ffff0b7224 */ /* 0x000fc800078e0a03 */
[----:B------:R-:W-:-:S05]  /*0750*/  IMAD R5, R24, R11, R5 ;  /* 0x0000000b18057224 */ /* 0x000fca00078e0205 */
[----:B------:R-:W-:Y:S01]  /*0760*/  ISETP.GT.U32.AND P4, PT, R24, R5, PT ;  /* 0x000000051800720c */ /* 0x000fe20003f84070 */
[----:B------:R-:W-:Y:S02]  /*0770*/  FFMA.FTZ R20, R9, R17, R20 ;  /* 0x0000001109147223 */ /* 0x000fe40000010014 */
[----:B------:R-:W-:Y:S02]  /*0780*/  IMAD.IADD R9, R4, 0x1, -R25 ;  /* 0x0000000104097824 */ /* 0x000fe400078e0a19 */
[----:B------:R-:W-:-:S03]  /*0790*/  FMUL.FTZ R7, R14, R15 ;  /* 0x0000000f0e077220 */ /* 0x000fc60000410000 */
[----:B------:R-:W-:Y:S01]  /*07a0*/  SEL R14, R9, R4, !P0 ;  /* 0x00000004090e7207 */ /* 0x000fe20004000000 */
[----:B------:R-:W-:-:S04]  /*07b0*/  FFMA.FTZ R10, R10, R17, R22 ;  /* 0x000000110a0a7223 */ /* 0x000fc80000010016 */
[----:B------:R-:W-:Y:S02]  /*07c0*/  @!P4 IMAD.IADD R5, R5, 0x1, -R24 ;  /* 0x000000010505c824 */ /* 0x000fe400078e0a18 */
[----:B------:R-:W-:Y:S02]  /*07d0*/  @!P6 IMAD.MOV R14, RZ, RZ, -R14 ;  /* 0x000000ffff0ee224 */ /* 0x000fe400078e0a0e */
[----:B------:R-:W-:Y:S01]  /*07e0*/  FFMA.FTZ R26, R23, R17, R26 ;  /* 0x00000011171a7223 */ /* 0x000fe2000001001a */
[----:B------:R-:W-:Y:S02]  /*07f0*/  ISETP.GT.U32.AND P6, PT, R24, R5, PT ;  /* 0x000000051800720c */ /* 0x000fe40003fc4070 */
[----:B------:R-:W-:Y:S01]  /*0800*/  IADD3 R16, R5, -R24, RZ ;  /* 0x8000001805107210 */ /* 0x000fe20007ffe0ff */
[-C--:B------:R-:W-:Y:S02]  /*0810*/  FMUL.FTZ R6, R20, R15.reuse ;  /* 0x0000000f14067220 */ /* 0x080fe40000410000 */
[----:B------:R-:W-:Y:S01]  /*0820*/  FMUL.FTZ R10, R10, R15 ;  /* 0x0000000f0a0a7220 */ /* 0x000fe20000410000 */
[----:B------:R-:W-:Y:S01]  /*0830*/  SEL R16, R16, R5, !P6 ;  /* 0x0000000510107207 */ /* 0x000fe20007000000 */
[----:B------:R-:W-:Y:S01]  /*0840*/  FMUL.FTZ R26, R26, R15 ;  /* 0x0000000f1a1a7220 */ /* 0x000fe20000410000 */
[----:B------:R-:W-:Y:S01]  /*0850*/  ISETP.NE.AND P6, PT, RZ, UR4, PT ;  /* 0x00000004ff007c0c */ /* 0x000fe2000bfc5270 */
[----:B------:R-:W0:Y:S08]  /*0860*/  F2I.S8.NTZ R7, R7 ;  /* 0x0000000700077305 */ /* 0x000e300000202100 */
[----:B------:R-:W1:Y:S01]  /*0870*/  F2I.S8.NTZ R6, R6 ;  /* 0x0000000600067305 */ /* 0x000e620000202100 */
[----:B------:R-:W-:-:S07]  /*0880*/  @!P5 IMAD.MOV R16, RZ, RZ, -R16 ;  /* 0x000000ffff10d224 */ /* 0x000fce00078e0a10 */
[----:B------:R-:W2:Y:S08]  /*0890*/  F2I.S8.NTZ R10, R10 ;  /* 0x0000000a000a7305 */ /* 0x000eb00000202100 */
[----:B------:R3:W4:Y:S01]  /*08a0*/  F2I.S8.NTZ R9, R26 ;  /* 0x0000001a00097305 */ /* 0x0007220000202100 */
        /* <DEDUP_REMOVED lines=21> */
.L_x_86:
        /* <DEDUP_REMOVED lines=22> */
.L_x_87:
[----:B------:R-:W-:Y:S02]  /*0b60*/  ISETP.GE.U32.AND P6, PT, R5, R24, PT ;  /* 0x000000180500720c */ /* 0x000fe40003fc6070 */
[----:B------:R-:W-:Y:S01]  /*0b70*/  ISETP.GE.U32.AND P5, PT, R4, R25, PT ;  /* 0x000000190400720c */ /* 0x000fe20003fa6070 */
[----:B------:R-:W-:Y:S01]  /*0b80*/  IMAD.MOV.U32 R4, RZ, RZ, c[0x0][0x164] ;  /* 0x00005900ff047624 */ /* 0x000fe200078e00ff */
        /* <DEDUP_REMOVED lines=8> */
[----:B------:R-:W-:-:S03]  /*0c10*/  PRMT R7, R6, 0x7604, R7 ;  /* 0x0000760406077816 */ /* 0x000fc60000000007 */
[----:B------:R-:W-:Y:S01]  /*0c20*/  @!P4 IMAD.MOV R3, RZ, RZ, -R3 ;  /* 0x000000ffff03c224 */ /* 0x000fe200078e0a03 */
[----:B------:R-:W-:-:S04]  /*0c30*/  PRMT R10, R10, 0x7054, R7 ;  /* 0x000070540a0a7816 */ /* 0x000fc80000000007 */
[----:B------:R-:W-:Y:S01]  /*0c40*/  SEL R3, R13, R3, !P0 ;  /* 0x000000030d037207 */ /* 0x000fe20004000000 */
[----:B------:R-:W-:Y:S01]  /*0c50*/  @!P6 IMAD.MOV R2, RZ, RZ, -R2 ;  /* 0x000000ffff02e224 */ /* 0x000fe200078e0a02 */
[----:B----4-:R-:W-:-:S04]  /*0c60*/  PRMT R9, R9, 0x654, R10 ;  /* 0x0000065409097816 */ /* 0x010fc8000000000a */
[----:B------:R-:W-:-:S05]  /*0c70*/  SEL R2, R11, R2, !P1 ;  /* 0x000000020b027207 */ /* 0x000fca0004800000 */
[----:B------:R-:W-:Y:S01]  /*0c80*/  IMAD R2, R3, c[0x0][0x1a8], R2 ;  /* 0x00006a0003027a24 */ /* 0x000fe200078e0202 */
[----:B------:R-:W-:-:S03]  /*0c90*/  LOP3.LUT R3, R14, 0xffffffe0, RZ, 0xc0, !PT ;  /* 0xffffffe00e037812 */ /* 0x000fc600078ec0ff */
[----:B------:R-:W-:-:S04]  /*0ca0*/  IMAD R2, R2, c[0x0][0x1b0], RZ ;  /* 0x00006c0002027a24 */ /* 0x000fc800078e02ff */
[----:B------:R-:W-:Y:S02]  /*0cb0*/  IMAD R3, R3, c[0x0][0x1a4], R2 ;  /* 0x0000690003037a24 */ /* 0x000fe400078e0202 */
[----:B------:R-:W-:Y:S02]  /*0cc0*/  IMAD.MOV.U32 R2, RZ, RZ, c[0x0][0x160] ;  /* 0x00005800ff027624 */ /* 0x000fe400078e00ff */
[----:B------:R-:W-:Y:S01]  /*0cd0*/  IMAD.IADD R0, R3, 0x1, R0 ;  /* 0x0000000103007824 */ /* 0x000fe200078e0200 */
[----:B------:R-:W-:Y:S02]  /*0ce0*/  SEL R3, R4, c[0x0][0x16c], !P2 ;  /* 0x00005b0004037a07 */ /* 0x000fe40005000000 */
[----:B------:R-:W-:Y:S02]  /*0cf0*/  SEL R2, R2, c[0x0][0x168], !P2 ;  /* 0x00005a0002027a07 */ /* 0x000fe40005000000 */
[----:B------:R-:W-:-:S05]  /*0d00*/  SHF.R.S32.HI R5, RZ, 0x2, R0 ;  /* 0x00000002ff057819 */ /* 0x000fca0000011400 */
[----:B------:R-:W-:-:S05]  /*0d10*/  IMAD.WIDE R2, R5, 0x4, R2 ;  /* 0x0000000405027825 */ /* 0x000fca00078e0202 */
[----:B------:R-:W-:Y:S01]  /*0d20*/  STG.E [R2.64], R9 ;  /* 0x0000000902007986 */ /* 0x000fe2000c101906 */
[----:B------:R-:W-:Y:S05]  /*0d30*/  EXIT ;  /* 0x000000000000794d */ /* 0x000fea0003800000 */
.L_x_88:
        /* <DEDUP_REMOVED lines=12> */
.L_x_139:


//--------------------- .text._ZN17fastertransformer32add_QK_bias_transform_varlen_rowI6__halfEEvPaS2_PKaPKT_S4_S7_iiiiiiiiPKfS9_S9_S9_bi --------------------------
	.section	.text._ZN17fastertransformer32add_QK_bias_transform_varlen_rowI6__halfEEvPaS2_PKaPKT_S4_S7_iiiiiiiiPKfS9_S9_S9_bi,"ax",@progbits
	.sectioninfo	@"SHI_REGISTERS=25"
	.align	128
        .global         _ZN17fastertransformer32add_QK_bias_transform_varlen_rowI6__halfEEvPaS2_PKaPKT_S4_S7_iiiiiiiiPKfS9_S9_S9_bi
        .type           _ZN17fastertransformer32add_QK_bias_transform_varlen_rowI6__halfEEvPaS2_PKaPKT_S4_S7_iiiiiiiiPKfS9_S9_S9_bi,@function
        .size           _ZN17fastertransformer32add_QK_bias_transform_varlen_rowI6__halfEEvPaS2_PKaPKT_S4_S7_iiiiiiiiPKfS9_S9_S9_bi,(.L_x_140 - _ZN17fastertransformer32add_QK_bias_transform_varlen_rowI6__halfEEvPaS2_PKaPKT_S4_S7_iiiiiiiiPKfS9_S9_S9_bi)
        .other          _ZN17fastertransformer32add_QK_bias_transform_varlen_rowI6__halfEEvPaS2_PKaPKT_S4_S7_iiiiiiiiPKfS9_S9_S9_bi,@"STO_CUDA_ENTRY STV_DEFAULT"
_ZN17fastertransformer32add_QK_bias_transform_varlen_rowI6__halfEEvPaS2_PKaPKT_S4_S7_iiiiiiiiPKfS9_S9_S9_bi:
.text._ZN17fastertransformer32add_QK_bias_transform_varlen_rowI6__halfEEvPaS2_PKaPKT_S4_S7_iiiiiiiiPKfS9_S9_S9_bi:
[----:B------:R-:W-:Y:S02]  /*0000*/  IMAD.MOV.U32 R1, RZ, RZ, c[0x0][0x28] ;  /* 0x00000a00ff017624 */ /* 0x000fe400078e00ff */
[----:B------:R-:W0:Y:S01]  /*0010*/  S2R R10, SR_CTAID.X ;  /* 0x00000000000a7919 */ /* 0x000e220000002500 */
[----:B------:R-:W-:Y:S01]  /*0020*/  ULDC.64 UR6, c[0x0][0x118] ;  /* 0x0000460000067ab9 */ /* 0x000fe20000000a00 */
[----:B0-----:R-:W-:-:S13]  /*0030*/  ISETP.GE.U32.AND P0, PT, R10, c[0x0][0x190], PT ;  /* 0x000064000a007a0c */ /* 0x001fda0003f06070 */
[----:B------:R-:W-:Y:S02]  /*0040*/  @P0 IMAD.MOV.U32 R2, RZ, RZ, c[0x0][0x1b8] ;  /* 0x00006e00ff020624 */ /* 0x000fe400078e00ff */
[----:B------:R-:W-:Y:S02]  /*0050*/  @P0 IMAD.MOV.U32 R3, RZ, RZ, c[0x0][0x1bc] ;  /* 0x00006f00ff030624 */ /* 0x000fe400078e00ff */
[----:B------:R-:W-:Y:S02]  /*0060*/  @P0 IMAD.MOV.U32 R4, RZ, RZ, c[0x0][0x1c8] ;  /* 0x00007200ff040624 */ /* 0x000fe400078e00ff */
[----:B------:R-:W-:Y:S01]  /*0070*/  @P0 IMAD.MOV.U32 R5, RZ, RZ, c[0x0][0x1cc] ;  /* 0x00007300ff050624 */ /* 0x000fe200078e00ff */
[----:B------:R0:W2:Y:S04]  /*0080*/  @P0 LDG.E.CONSTANT R9, [R2.64] ;  /* 0x0000000602090981 */ /* 0x0000a8000c1e9900 */
[----:B------:R1:W3:Y:S01]  /*0090*/  @P0 LDG.E.CONSTANT R11, [R4.64] ;  /* 0x00000006040b0981 */ /* 0x0002e2000c1e9900 */
[----:B------:R-:W4:Y:S01]  /*00a0*/  I2F.U32.RP R0, c[0x0][0x190] ;  /* 0x0000640000007b06 */ /* 0x000f220000209000 */
[----:B------:R-:W-:-:S02]  /*00b0*/  ISETP.NE.U32.AND P3, PT, RZ, c[0x0][0x190], PT ;  /* 0x00006400ff007a0c */ /* 0x000fc40003f65070 */
[----:B-1----:R-:W1:Y:S05]  /*00c0*/  S2R R5, SR_TID.X ;  /* 0x0000000000057919 */ /* 0x002e6a0000002100 */
[----:B----4-:R-:W4:Y:S02]  /*00d0*/  MUFU.RCP R0, R0 ;  /* 0x0000000000007308 */ /* 0x010f240000001000 */
[----:B----4-:R-:W-:Y:S01]  /*00e0*/  IADD3 R6, R0, 0xffffffe, RZ ;  /* 0x0ffffffe00067810 */ /* 0x010fe20007ffe0ff */
[----:B-1----:R-:W-:Y:S01]  /*00f0*/  IMAD.SHL.U32 R5, R5, 0x4, RZ ;  /* 0x0000000405057824 */ /* 0x002fe200078e00ff */
[----:B------:R-:W-:-:S04]  /*0100*/  LOP3.LUT R0, RZ, c[0x0][0x190], RZ, 0x33, !PT ;  /* 0x00006400ff007a12 */ /* 0x000fc800078e33ff */
[----:B------:R1:W4:Y:S02]  /*0110*/  F2I.FTZ.U32.TRUNC.NTZ R7, R6 ;  /* 0x0000000600077305 */ /* 0x000324000021f000 */
[----:B-1----:R-:W-:Y:S02]  /*0120*/  IMAD.MOV.U32 R6, RZ, RZ, RZ ;  /* 0x000000ffff067224 */ /* 0x002fe400078e00ff */
[----:B----4-:R-:W-:-:S04]  /*0130*/  IMAD.MOV R13, RZ, RZ, -R7 ;  /* 0x000000ffff0d7224 */ /* 0x010fc800078e0a07 */
[----:B------:R-:W-:-:S04]  /*0140*/  IMAD R13, R13, c[0x0][0x190], RZ ;  /* 0x000064000d0d7a24 */ /* 0x000fc800078e02ff */
[----:B------:R-:W-:-:S04]  /*0150*/  IMAD.HI.U32 R7, R7, R13, R6 ;  /* 0x0000000d07077227 */ /* 0x000fc800078e0006 */
[----:B------:R-:W-:Y:S02]  /*0160*/  IMAD.MOV.U32 R6, RZ, RZ, c[0x0][0x170] ;  /* 0x00005c00ff067624 */ /* 0x000fe400078e00ff */
[----:B------:R-:W-:-:S03]  /*0170*/  IMAD.HI.U32 R7, R7, R10, RZ ;  /* 0x0000000a07077227 */ /* 0x000fc600078e00ff */
[----:B------:R-:W-:Y:S01]  /*0180*/  SEL R6, R6, c[0x0][0x180], !P0 ;  /* 0x0000600006067a07 */ /* 0x000fe20004000000 */
[----:B0-----:R-:W-:-:S04]  /*0190*/  IMAD.MOV R3, RZ, RZ, -R7 ;  /* 0x000000ffff037224 */ /* 0x001fc800078e0a07 */
[----:B------:R-:W-:-:S05]  /*01a0*/  IMAD R2, R3, c[0x0][0x190], R10 ;  /* 0x0000640003027a24 */ /* 0x000fca00078e020a */
[----:B------:R-:W-:-:S13]  /*01b0*/  ISETP.GE.U32.AND P1, PT, R2, c[0x0][0x190], PT ;  /* 0x0000640002007a0c */ /* 0x000fda0003f26070 */
[----:B------:R-:W-:Y:S02]  /*01c0*/  @P1 IADD3 R2, R2, -c[0x0][0x190], RZ ;  /* 0x8000640002021a10 */ /* 0x000fe40007ffe0ff */
[----:B------:R-:W-:Y:S02]  /*01d0*/  @P1 IADD3 R7, R7, 0x1, RZ ;  /* 0x0000000107071810 */ /* 0x000fe40007ffe0ff */
[C---:B------:R-:W-:Y:S02]  /*01e0*/  ISETP.GE.U32.AND P2, PT, R2.reuse, c[0x0][0x190], PT ;  /* 0x0000640002007a0c */ /* 0x040fe40003f46070 */
[----:B------:R-:W-:-:S11]  /*01f0*/  IADD3 R3, R2, -c[0x0][0x190], RZ ;  /* 0x8000640002037a10 */ /* 0x000fd60007ffe0ff */
[----:B------:R-:W-:-:S04]  /*0200*/  @P2 IADD3 R7, R7, 0x1, RZ ;  /* 0x0000000107072810 */ /* 0x000fc80007ffe0ff */
[----:B------:R-:W-:Y:S02]  /*0210*/  SEL R8, R0, R7, !P3 ;  /* 0x0000000700087207 */ /* 0x000fe40005800000 */
[----:B------:R-:W-:Y:S01]  /*0220*/  @P3 SEL R0, R3, R2, P2 ;  /* 0x0000000203003207 */ /* 0x000fe20001000000 */
[----:B------:R-:W-:-:S04]  /*0230*/  IMAD.MOV.U32 R3, RZ, RZ, c[0x0][0x174] ;  /* 0x00005d00ff037624 */ /* 0x000fc800078e00ff */
[----:B------:R-:W-:Y:S01]  /*0240*/  IMAD R2, R0, c[0x0][0x1d4], R5 ;  /* 0x0000750000027a24 */ /* 0x000fe200078e0205 */
[----:B------:R-:W-:-:S04]  /*0250*/  SEL R7, R3, c[0x0][0x184], !P0 ;  /* 0x0000610003077a07 */ /* 0x000fc80004000000 */
[----:B------:R-:W-:Y:S01]  /*0260*/  SHF.R.S32.HI R3, RZ, 0x2, R2 ;  /* 0x00000002ff037819 */ /* 0x000fe20000011402 */
[----:B------:R-:W-:Y:S02]  /*0270*/  IMAD.MOV.U32 R20, RZ, RZ, c[0x0][0x178] ;  /* 0x00005e00ff147624 */ /* 0x000fe400078e00ff */
[----:B------:R-:W-:Y:S02]  /*0280*/  IMAD.MOV.U32 R2, RZ, RZ, c[0x0][0x17c] ;  /* 0x00005f00ff027624 */ /* 0x000fe400078e00ff */
[----:B------:R-:W-:Y:S01]  /*0290*/  IMAD.WIDE R6, R3, 0x4, R6 ;  /* 0x0000000403067825 */ /* 0x000fe200078e0206 */
[----:B------:R-:W-:Y:S02]  /*02a0*/  SEL R20, R20, c[0x0][0x188], !P0 ;  /* 0x0000620014147a07 */ /* 0x000fe40004000000 */
[----:B------:R-:W-:Y:S02]  /*02b0*/  SEL R21, R2, c[0x0][0x18c], !P0 ;  /* 0x0000630002157a07 */ /* 0x000fe40004000000 */
[----:B------:R0:W4:Y:S01]  /*02c0*/  LDG.E.CONSTANT R12, [R6.64] ;  /* 0x00000006060c7981 */ /* 0x000122000c1e9900 */
[----:B------:R-:W-:-:S02]  /*02d0*/  @!P0 IMAD.MOV.U32 R2, RZ, RZ, c[0x0][0x1b0] ;  /* 0x00006c00ff028624 */ /* 0x000fc400078e00ff */
[----:B------:R-:W-:-:S04]  /*02e0*/  IMAD.WIDE R20, R5, 0x2, R20 ;  /* 0x0000000205147825 */ /* 0x000fc800078e0214 */
[----:B------:R-:W-:Y:S01]  /*02f0*/  @!P0 IMAD.MOV.U32 R3, RZ, RZ, c[0x0][0x1b4] ;  /* 0x00006d00ff038624 */ /* 0x000fe200078e00ff */
[----:B------:R1:W5:Y:S04]  /*0300*/  LDG.E.U16.CONSTANT R14, [R20.64+0x2] ;  /* 0x00000206140e7981 */ /* 0x000368000c1e9500 */
[----:B------:R1:W2:Y:S01]  /*0310*/  LDG.E.U16.CONSTANT R16, [R20.64+0x6] ;  /* 0x0000060614107981 */ /* 0x0002a2000c1e9500 */
[----:B------:R-:W-:-:S03]  /*0320*/  @!P0 IMAD.MOV.U32 R18, RZ, RZ, c[0x0][0x1c0] ;  /* 0x00007000ff128624 */ /* 0x000fc600078e00ff */
[----:B------:R1:W2:Y:S01]  /*0330*/  LDG.E.U16.CONSTANT R13, [R20.64] ;  /* 0x00000006140d7981 */ /* 0x0002a2000c1e9500 */
[----:B------:R-:W-:-:S03]  /*0340*/  @!P0 IMAD.MOV.U32 R19, RZ, RZ, c[0x0][0x1c4] ;  /* 0x00007100ff138624 */ /* 0x000fc600078e00ff */
[----:B------:R1:W2:Y:S04]  /*0350*/  LDG.E.U16.CONSTANT R15, [R20.64+0x4] ;  /* 0x00000406140f7981 */ /* 0x0002a8000c1e9500 */
[----:B------:R0:W3:Y:S04]  /*0360*/  @!P0 LDG.E.CONSTANT R9, [R2.64] ;  /* 0x0000000602098981 */ /* 0x0000e8000c1e9900 */
[----:B------:R0:W3:Y:S01]  /*0370*/  @!P0 LDG.E.CONSTANT R11, [R18.64] ;  /* 0x00000006120b8981 */ /* 0x0000e2000c1e9900 */
[----:B------:R-:W-:Y:S01]  /*0380*/  IABS R4, c[0x0][0x1a0] ;  /* 0x0000680000047a13 */ /* 0x000fe20000000000 */
[----:B------:R-:W0:Y:S08]  /*0390*/  I2F.U32.RP R22, c[0x0][0x198] ;  /* 0x0000660000167b06 */ /* 0x000e300000209000 */
[----:B------:R-:W1:Y:S08]  /*03a0*/  I2F.RP R17, R4 ;  /* 0x0000000400117306 */ /* 0x000e700000209400 */
[----:B0-----:R-:W0:Y:S08]  /*03b0*/  MUFU.RCP R22, R22 ;  /* 0x0000001600167308 */ /* 0x001e300000001000 */
[----:B-1----:R-:W1:Y:S01]  /*03c0*/  MUFU.RCP R17, R17 ;  /* 0x0000001100117308 */ /* 0x002e620000001000 */
[----:B0-----:R-:W-:-:S07]  /*03d0*/  IADD3 R6, R22, 0xffffffe, RZ ;  /* 0x0ffffffe16067810 */ /* 0x001fce0007ffe0ff */
[----:B------:R0:W0:Y:S01]  /*03e0*/  F2I.FTZ.U32.TRUNC.NTZ R7, R6 ;  /* 0x0000000600077305 */ /* 0x000022000021f000 */
[----:B-1----:R-:W-:-:S07]  /*03f0*/  IADD3 R2, R17, 0xffffffe, RZ ;  /* 0x0ffffffe11027810 */ /* 0x002fce0007ffe0ff */
[----:B------:R1:W1:Y:S01]  /*0400*/  F2I.FTZ.U32.TRUNC.NTZ R3, R2 ;  /* 0x0000000200037305 */ /* 0x000262000021f000 */
[----:B0-----:R-:W-:Y:S01]  /*0410*/  IMAD.MOV.U32 R6, RZ, RZ, RZ ;  /* 0x000000ffff067224 */ /* 0x001fe200078e00ff */
[----:B------:R-:W-:Y:S01]  /*0420*/  IABS R18, R5 ;  /* 0x0000000500127213 */ /* 0x000fe20000000000 */
[----:B------:R-:W-:Y:S02]  /*0430*/  IMAD.MOV R19, RZ, RZ, -R7 ;  /* 0x000000ffff137224 */ /* 0x000fe400078e0a07 */
[----:B-1----:R-:W-:Y:S02]  /*0440*/  IMAD.MOV.U32 R2, RZ, RZ, RZ ;  /* 0x000000ffff027224 */ /* 0x002fe400078e00ff */
[----:B------:R-:W-:Y:S02]  /*0450*/  IMAD R19, R19, c[0x0][0x198], RZ ;  /* 0x0000660013137a24 */ /* 0x000fe400078e02ff */
[----:B------:R-:W-:-:S04]  /*0460*/  IMAD.MOV R21, RZ, RZ, -R3 ;  /* 0x000000ffff157224 */ /* 0x000fc800078e0a03 */
[----:B------:R-:W-:Y:S02]  /*0470*/  IMAD R17, R21, R4, RZ ;  /* 0x0000000415117224 */ /* 0x000fe400078e02ff */
[----:B------:R-:W-:-:S04]  /*0480*/  IMAD.HI.U32 R7, R7, R19, R6 ;  /* 0x0000001307077227 */ /* 0x000fc800078e0006 */
[----:B------:R-:W-:-:S04]  /*0490*/  IMAD.HI.U32 R2, R3, R17, R2 ;  /* 0x0000001103027227 */ /* 0x000fc800078e0002 */
[----:B------:R-:W-:Y:S02]  /*04a0*/  IMAD.MOV.U32 R3, RZ, RZ, R18 ;  /* 0x000000ffff037224 */ /* 0x000fe400078e0012 */
[----:B------:R-:W-:-:S04]  /*04b0*/  IMAD.HI.U32 R7, R7, R10, RZ ;  /* 0x0000000a07077227 */ /* 0x000fc800078e00ff */
[----:B------:R-:W-:-:S04]  /*04c0*/  IMAD.HI.U32 R2, R2, R3, RZ ;  /* 0x0000000302027227 */ /* 0x000fc800078e00ff */
[----:B------:R-:W-:Y:S02]  /*04d0*/  IMAD.MOV R17, RZ, RZ, -R7 ;  /* 0x000000ffff117224 */ /* 0x000fe400078e0a07 */
[----:B------:R-:W-:-:S04]  /*04e0*/  IMAD.MOV R7, RZ, RZ, -R2 ;  /* 0x000000ffff077224 */ /* 0x000fc800078e0a02 */
[----:B------:R-:W-:Y:S02]  /*04f0*/  IMAD R3, R4, R7, R3 ;  /* 0x0000000704037224 */ /* 0x000fe400078e0203 */
[----:B------:R-:W-:-:S03]  /*0500*/  IMAD R10, R17, c[0x0][0x198], R10 ;  /* 0x00006600110a7a24 */ /* 0x000fc600078e020a */
[----:B------:R-:W-:Y:S02]  /*0510*/  ISETP.GT.U32.AND P6, PT, R4, R3, PT ;  /* 0x000000030400720c */ /* 0x000fe40003fc4070 */
[----:B------:R-:W-:Y:S01]  /*0520*/  ISETP.GE.U32.AND P1, PT, R10, c[0x0][0x198], PT ;  /* 0x000066000a007a0c */ /* 0x000fe20003f26070 */
[----:B------:R-:W-:Y:S01]  /*0530*/  ULDC.S8 UR4, c[0x0][0x1d0] ;  /* 0x0000740000047ab9 */ /* 0x000fe20000000200 */
[----:B------:R-:W-:-:S09]  /*0540*/  ISETP.GE.AND P3, PT, R5, RZ, PT ;  /* 0x000000ff0500720c */ /* 0x000fd20003f66270 */
[----:B------:R-:W-:Y:S02]  /*0550*/  @!P6 IMAD.IADD R3, R3, 0x1, -R4 ;  /* 0x000000010303e824 */ /* 0x000fe400078e0a04 */
[----:B------:R-:W-:-:S03]  /*0560*/  @P1 IADD3 R10, R10, -c[0x0][0x198], RZ ;  /* 0x800066000a0a1a10 */ /* 0x000fc60007ffe0ff */
[----:B------:R-:W-:Y:S01]  /*0570*/  ISETP.GT.U32.AND P5, PT, R4, R3, PT ;  /* 0x000000030400720c */ /* 0x000fe20003fa4070 */
[----:B----4-:R-:W3:Y:S08]  /*0580*/  I2F.S8 R6, R12.B1 ;  /* 0x1000000c00067306 */ /* 0x010ef00000001400 */
[----:B------:R-:W0:Y:S08]  /*0590*/  I2F.S8 R22, R12.B3 ;  /* 0x3000000c00167306 */ /* 0x000e300000001400 */
[----:B------:R-:W1:Y:S08]  /*05a0*/  I2F.S8 R20, R12 ;  /* 0x0000000c00147306 */ /* 0x000e700000001400 */
[----:B------:R4:W0:Y:S01]  /*05b0*/  I2F.S8 R18, R12.B2 ;  /* 0x2000000c00127306 */ /* 0x0008220000001400 */
[----:B-----5:R-:W-:-:S02]  /*05c0*/  HADD2.F32 R14, -RZ, R14.H0_H0 ;  /* 0x2000000eff0e7230 */ /* 0x020fc40000004100 */
[----:B--2---:R-:W-:Y:S02]  /*05d0*/  HADD2.F32 R16, -RZ, R16.H0_H0 ;  /* 0x20000010ff107230 */ /* 0x004fe40000004100 */
[----:B------:R-:W-:Y:S02]  /*05e0*/  HADD2.F32 R13, -RZ, R13.H0_H0 ;  /* 0x2000000dff0d7230 */ /* 0x000fe40000004100 */
[----:B------:R-:W-:Y:S01]  /*05f0*/  HADD2.F32 R15, -RZ, R15.H0_H0 ;  /* 0x2000000fff0f7230 */ /* 0x000fe20000004100 */
[----:B----4-:R-:W-:Y:S01]  /*0600*/  IMAD.IADD R12, R3, 0x1, -R4 ;  /* 0x00000001030c7824 */ /* 0x010fe200078e0a04 */
[----:B------:R-:W-:Y:S02]  /*0610*/  ISETP.GE.U32.AND P4, PT, R10, c[0x0][0x198], PT ;  /* 0x000066000a007a0c */ /* 0x000fe40003f86070 */
[----:B------:R-:W-:Y:S02]  /*0620*/  ISETP.NE.U32.AND P2, PT, RZ, c[0x0][0x198], PT ;  /* 0x00006600ff007a0c */ /* 0x000fe40003f45070 */
[----:B------:R-:W-:-:S09]  /*0630*/  ISETP.NE.AND P1, PT, RZ, c[0x0][0x1a0], PT ;  /* 0x00006800ff007a0c */ /* 0x000fd20003f25270 */
[----:B------:R-:W-:Y:S01]  /*0640*/  @P4 IADD3 R10, R10, -c[0x0][0x198], RZ ;  /* 0x800066000a0a4a10 */ /* 0x000fe20007ffe0ff */
[-C--:B---3--:R-:W-:Y:S02]  /*0650*/  FFMA.FTZ R14, R6, R9.reuse, R14 ;  /* 0x00000009060e7223 */ /* 0x088fe4000001000e */
[-C--:B0-----:R-:W-:Y:S02]  /*0660*/  FFMA.FTZ R16, R22, R9.reuse, R16 ;  /* 0x0000000916107223 */ /* 0x081fe40000010010 */
[-C--:B-1----:R-:W-:Y:S02]  /*0670*/  FFMA.FTZ R20, R20, R9.reuse, R13 ;  /* 0x0000000914147223 */ /* 0x082fe4000001000d */
[----:B------:R-:W-:Y:S02]  /*0680*/  FFMA.FTZ R18, R18, R9, R15 ;  /* 0x0000000912127223 */ /* 0x000fe4000001000f */
[-C--:B------:R-:W-:Y:S02]  /*0690*/  FMUL.FTZ R7, R14, R11.reuse ;  /* 0x0000000b0e077220 */ /* 0x080fe40000410000 */
[----:B------:R-:W-:Y:S01]  /*06a0*/  FMUL.FTZ R9, R16, R11 ;  /* 0x0000000b10097220 */ /* 0x000fe20000410000 */
[----:B------:R-:W-:Y:S01]  /*06b0*/  SEL R15, R12, R3, !P5 ;  /* 0x000000030c0f7207 */ /* 0x000fe20006800000 */
[-C--:B------:R-:W-:Y:S01]  /*06c0*/  FMUL.FTZ R20, R20, R11.reuse ;  /* 0x0000000b14147220 */ /* 0x080fe20000410000 */
[----:B------:R-:W-:Y:S01]  /*06d0*/  ISETP.NE.AND P5, PT, RZ, UR4, PT ;  /* 0x00000004ff007c0c */ /* 0x000fe2000bfa5270 */
[----:B------:R-:W-:Y:S01]  /*06e0*/  FMUL.FTZ R18, R18, R11 ;  /* 0x0000000b12127220 */ /* 0x000fe20000410000 */
[----:B------:R-:W0:Y:S01]  /*06f0*/  F2I.S8.NTZ R7, R7 ;  /* 0x0000000700077305 */ /* 0x000e220000202100 */
[----:B------:R-:W-:-:S07]  /*0700*/  LOP3.LUT R13, RZ, c[0x0][0x198], RZ, 0x33, !PT ;  /* 0x00006600ff0d7a12 */ /* 0x000fce00078e33ff */
[----:B------:R1:W2:Y:S01]  /*0710*/  F2I.S8.NTZ R6, R20 ;  /* 0x0000001400067305 */ /* 0x0002a20000202100 */
[----:B------:R-:W-:-:S07]  /*0720*/  @!P3 IMAD.MOV R15, RZ, RZ, -R15 ;  /* 0x000000ffff0fb224 */ /* 0x000fce00078e0a0f */
[----:B------:R1:W3:Y:S08]  /*0730*/  F2I.S8.NTZ R11, R18 ;  /* 0x00000012000b7305 */ /* 0x0002f00000202100 */
[----:B------:R-:W4:Y:S01]  /*0740*/  F2I.S8.NTZ R9, R9 ;  /* 0x0000000900097305 */ /* 0x000f220000202100 */
[----:B------:R-:W-:Y:S02]  /*0750*/  LOP3.LUT R12, RZ, c[0x0][0x1a0], RZ, 0x33, !PT ;  /* 0x00006800ff0c7a12 */ /* 0x000fe400078e33ff */
[----:B------:R-:W-:-:S02]  /*0760*/  SEL R14, R13, R10, !P2 ;  /* 0x0000000a0d0e7207 */ /* 0x000fc40005000000 */
        /* <DEDUP_REMOVED lines=18> */
.L_x_89:
        /* <DEDUP_REMOVED lines=13> */
[----:B------:R-:W-:Y:S02]  /*0960*/  IMAD.SHL.U32 R14, R14, 0x4, RZ ;  /* 0x000000040e0e7824 */ /* 0x000fe400078e00ff */
[----:B------:R-:W-:Y:S01]  /*0970*/  IMAD.IADD R15, R10, 0x1, -R15 ;  /* 0x000000010a0f7824 */ /* 0x000fe200078e0a0f */
[----:B------:R-:W-:Y:S02]  /*0980*/  LEA.HI R16, R17, R16, RZ, 0x1f ;  /* 0x0000001011107211 */ /* 0x000fe400078ff8ff */
[----:B------:R-:W-:Y:S02]  /*0990*/  LOP3.LUT R14, R14, 0x4, RZ, 0xc0, !PT ;  /* 0x000000040e0e7812 */ /* 0x000fe400078ec0ff */
[----:B------:R-:W-:Y:S01]  /*09a0*/  LEA.HI R15, R15, R8, RZ, 0x1d ;  /* 0x000000080f0f7211 */ /* 0x000fe200078fe8ff */
[----:B------:R-:W-:-:S04]  /*09b0*/  IMAD.SHL.U32 R17, R16, 0x4, RZ ;  /* 0x0000000410117824 */ /* 0x000fc800078e00ff */
[----:B------:R-:W-:Y:S01]  /*09c0*/  IMAD.IADD R14, R14, 0x1, R15 ;  /* 0x000000010e0e7824 */ /* 0x000fe200078e020f */
[----:B------:R-:W-:-:S05]  /*09d0*/  LOP3.LUT R15, R17, 0xfffffffc, R10, 0xe2, !PT ;  /* 0xfffffffc110f7812 */ /* 0x000fca00078ee20a */
[----:B------:R-:W-:Y:S02]  /*09e0*/  IMAD R8, R14, 0x20, R15 ;  /* 0x000000200e087824 */ /* 0x000fe400078e020f */
.L_x_90:
[----:B------:R-:W-:Y:S02]  /*09f0*/  IABS R17, c[0x0][0x198] ;  /* 0x0000660000117a13 */ /* 0x000fe40000000000 */
[----:B------:R-:W-:Y:S02]  /*0a00*/  ISETP.GE.U32.AND P4, PT, R3, R4, PT ;  /* 0x000000040300720c */ /* 0x000fe40003f86070 */
[----:B------:R-:W0:Y:S01]  /*0a10*/  I2F.RP R16, R17 ;  /* 0x0000001100107306 */ /* 0x000e220000209400 */
[----:B------:R-:W-:Y:S02]  /*0a20*/  LOP3.LUT R5, R5, c[0x0][0x1a0], RZ, 0x3c, !PT ;  /* 0x0000680005057a12 */ /* 0x000fe400078e3cff */
[----:B------:R-:W-:Y:S02]  /*0a30*/  @!P6 IADD3 R2, R2, 0x1, RZ ;  /* 0x000000010202e810 */ /* 0x000fe40007ffe0ff */
[----:B------:R-:W-:Y:S02]  /*0a40*/  ISETP.GE.AND P2, PT, R5, RZ, PT ;  /* 0x000000ff0500720c */ /* 0x000fe40003f46270 */
[----:B------:R-:W-:-:S02]  /*0a50*/  LOP3.LUT R10, R10, 0xffffffe0, RZ, 0xc0, !PT ;  /* 0xffffffe00a0a7812 */ /* 0x000fc400078ec0ff */
[----:B------:R-:W-:Y:S02]  /*0a60*/  PRMT R6, R7, 0x7604, R6 ;  /* 0x0000760407067816 */ /* 0x000fe40000000006 */
[----:B------:R-:W-:Y:S02]  /*0a70*/  @P4 IADD3 R2, R2, 0x1, RZ ;  /* 0x0000000102024810 */ /* 0x000fe40007ffe0ff */
[----:B---3--:R-:W-:Y:S01]  /*0a80*/  PRMT R6, R11, 0x7054, R6 ;  /* 0x000070540b067816 */ /* 0x008fe20000000006 */
[----:B0-----:R-:W0:Y:S03]  /*0a90*/  MUFU.RCP R16, R16 ;  /* 0x0000001000107308 */ /* 0x001e260000001000 */
[----:B----4-:R-:W-:Y:S01]  /*0aa0*/  PRMT R9, R9, 0x654, R6 ;  /* 0x0000065409097816 */ /* 0x010fe20000000006 */
[----:B------:R-:W-:Y:S01]  /*0ab0*/  @!P2 IMAD.MOV R2, RZ, RZ, -R2 ;  /* 0x000000ffff02a224 */ /* 0x000fe200078e0a02 */
[----:B------:R-:W-:-:S04]  /*0ac0*/  ISETP.NE.AND P2, PT, RZ, c[0x0][0x198], PT ;  /* 0x00006600ff007a0c */ /* 0x000fc80003f45270 */
[----:B------:R-:W-:Y:S01]  /*0ad0*/  SEL R12, R12, R2, !P1 ;  /* 0x000000020c0c7207 */ /* 0x000fe20004800000 */
[----:B------:R-:W-:-:S05]  /*0ae0*/  IMAD.MOV.U32 R2, RZ, RZ, c[0x0][0x1a8] ;  /* 0x00006a00ff027624 */ /* 0x000fca00078e00ff */
[----:B------:R-:W-:Y:S02]  /*0af0*/  SEL R2, R2, c[0x0][0x1ac], !P0 ;  /* 0x00006b0002027a07 */ /* 0x000fe40004000000 */
[----:B0-----:R-:W-:-:S04]  /*0b00*/  IADD3 R14, R16, 0xffffffe, RZ ;  /* 0x0ffffffe100e7810 */ /* 0x001fc80007ffe0ff */
[----:B------:R0:W1:Y:S02]  /*0b10*/  F2I.FTZ.U32.TRUNC.NTZ R15, R14 ;  /* 0x0000000e000f7305 */ /* 0x000064000021f000 */
[----:B0-----:R-:W-:Y:S02]  /*0b20*/  IMAD.MOV.U32 R14, RZ, RZ, RZ ;  /* 0x000000ffff0e7224 */ /* 0x001fe400078e00ff */
[----:B-1----:R-:W-:-:S04]  /*0b30*/  IMAD.MOV R18, RZ, RZ, -R15 ;  /* 0x000000ffff127224 */ /* 0x002fc800078e0a0f */
[----:B------:R-:W-:Y:S01]  /*0b40*/  IMAD R19, R18, R17, RZ ;  /* 0x0000001112137224 */ /* 0x000fe200078e02ff */
[----:B------:R-:W-:Y:S02]  /*0b50*/  IABS R18, R0 ;  /* 0x0000000000127213 */ /* 0x000fe40000000000 */
[----:B------:R-:W-:Y:S01]  /*0b60*/  LOP3.LUT R0, R0, c[0x0][0x198], RZ, 0x3c, !PT ;  /* 0x0000660000007a12 */ /* 0x000fe200078e3cff */
[----:B------:R-:W-:-:S03]  /*0b70*/  IMAD.HI.U32 R15, R15, R19, R14 ;  /* 0x000000130f0f7227 */ /* 0x000fc600078e000e */
[----:B------:R-:W-:Y:S01]  /*0b80*/  ISETP.GE.AND P6, PT, R0, RZ, PT ;  /* 0x000000ff0000720c */ /* 0x000fe20003fc6270 */
[----:B------:R-:W-:Y:S02]  /*0b90*/  IMAD.MOV.U32 R0, RZ, RZ, c[0x0][0x198] ;  /* 0x00006600ff007624 */ /* 0x000fe400078e00ff */
[----:B------:R-:W-:-:S03]  /*0ba0*/  IMAD.HI.U32 R15, R15, R18, RZ ;  /* 0x000000120f0f7227 */ /* 0x000fc600078e00ff */
[----:B------:R-:W-:Y:S01]  /*0bb0*/  SEL R0, R0, c[0x0][0x1a4], !P0 ;  /* 0x0000690000007a07 */ /* 0x000fe20004000000 */
[----:B------:R-:W-:-:S04]  /*0bc0*/  IMAD.MOV R16, RZ, RZ, -R15 ;  /* 0x000000ffff107224 */ /* 0x000fc800078e0a0f */
[----:B------:R-:W-:-:S05]  /*0bd0*/  IMAD R16, R17, R16, R18 ;  /* 0x0000001011107224 */ /* 0x000fca00078e0212 */
[----:B------:R-:W-:-:S13]  /*0be0*/  ISETP.GT.U32.AND P5, PT, R17, R16, PT ;  /* 0x000000101100720c */ /* 0x000fda0003fa4070 */
[----:B------:R-:W-:Y:S01]  /*0bf0*/  @!P5 IMAD.IADD R16, R16, 0x1, -R17 ;  /* 0x000000011010d824 */ /* 0x000fe200078e0a11 */
[----:B------:R-:W-:-:S04]  /*0c00*/  @!P5 IADD3 R15, R15, 0x1, RZ ;  /* 0x000000010f0fd810 */ /* 0x000fc80007ffe0ff */
[----:B------:R-:W-:-:S13]  /*0c10*/  ISETP.GE.U32.AND P3, PT, R16, R17, PT ;  /* 0x000000111000720c */ /* 0x000fda0003f66070 */
[----:B------:R-:W-:-:S05]  /*0c20*/  @P3 IADD3 R15, R15, 0x1, RZ ;  /* 0x000000010f0f3810 */ /* 0x000fca0007ffe0ff */
[----:B------:R-:W-:-:S05]  /*0c30*/  @!P6 IMAD.MOV R15, RZ, RZ, -R15 ;  /* 0x000000ffff0fe224 */ /* 0x000fca00078e0a0f */
[----:B------:R-:W-:-:S05]  /*0c40*/  SEL R3, R13, R15, !P2 ;  /* 0x0000000f0d037207 */ /* 0x000fca0005000000 */
[----:B------:R-:W-:-:S04]  /*0c50*/  IMAD R3, R3, c[0x0][0x19c], R12 ;  /* 0x0000670003037a24 */ /* 0x000fc800078e020c */
        /* <DEDUP_REMOVED lines=11> */
.L_x_91:
        /* <DEDUP_REMOVED lines=15> */
.L_x_140:


//--------------------- .text._ZN17fastertransformer32add_QK_bias_transform_varlen_rowIfEEvPaS1_PKaPKT_S3_S6_iiiiiiiiPKfS8_S8_S8_bi --------------------------
	.section	.text._ZN17fastertransformer32add_QK_bias_transform_varlen_rowIfEEvPaS1_PKaPKT_S3_S6_iiiiiiiiPKfS8_S8_S8_bi,"ax",@progbits
	.sectioninfo	@"SHI_REGISTERS=26"
	.align	128
        .global         _ZN17fastertransformer32add_QK_bias_transform_varlen_rowIfEEvPaS1_PKaPKT_S3_S6_iiiiiiiiPKfS8_S8_S8_bi
        .type           _ZN17fastertransformer32add_QK_bias_transform_varlen_rowIfEEvPaS1_PKaPKT_S3_S6_iiiiiiiiPKfS8_S8_S8_bi,@function
        .size           _ZN17fastertransformer32add_QK_bias_transform_varlen_rowIfEEvPaS1_PKaPKT_S3_S6_iiiiiiiiPKfS8_S8_S8_bi,(.L_x_141 - _ZN17fastertransformer32add_QK_bias_transform_varlen_rowIfEEvPaS1_PKaPKT_S3_S6_iiiiiiiiPKfS8_S8_S8_bi)
        .other          _ZN17fastertransformer32add_QK_bias_transform_varlen_rowIfEEvPaS1_PKaPKT_S3_S6_iiiiiiiiPKfS8_S8_S8_bi,@"STO_CUDA_ENTRY STV_DEFAULT"
_ZN17fastertransformer32add_QK_bias_transform_varlen_rowIfEEvPaS1_PKaPKT_S3_S6_iiiiiiiiPKfS8_S8_S8_bi:
.text._ZN17fastertransformer32add_QK_bias_transform_varlen_rowIfEEvPaS1_PKaPKT_S3_S6_iiiiiiiiPKfS8_S8_S8_bi:
        /* <DEDUP_REMOVED lines=11> */
[----:B------:R-:W-:Y:S01]  /*00b0*/  ISETP.NE.U32.AND P3, PT, RZ, c[0x0][0x190], PT ;  /* 0x00006400ff007a0c */ /* 0x000fe20003f65070 */
[----:B------:R-:W-:-:S05]  /*00c0*/  IMAD.MOV.U32 R12, RZ, RZ, c[0x0][0x170] ;  /* 0x00005c00ff0c7624 */ /* 0x000fca00078e00ff */
[----:B------:R-:W-:Y:S01]  /*00d0*/  SEL R12, R12, c[0x0][0x180], !P0 ;  /* 0x000060000c0c7a07 */ /* 0x000fe20004000000 */
[----:B----4-:R-:W4:Y:S02]  /*00e0*/  MUFU.RCP R0, R0 ;  /* 0x0000000000007308 */ /* 0x010f240000001000 */
[----:B----4-:R-:W-:Y:S02]  /*00f0*/  IADD3 R6, R0, 0xffffffe, RZ ;  /* 0x0ffffffe00067810 */ /* 0x010fe40007ffe0ff */
[----:B------:R-:W-:-:S04]  /*0100*/  LOP3.LUT R0, RZ, c[0x0][0x190], RZ, 0x33, !PT ;  /* 0x00006400ff007a12 */ /* 0x000fc800078e33ff */
[----:B------:R4:W5:Y:S02]  /*0110*/  F2I.FTZ.U32.TRUNC.NTZ R7, R6 ;  /* 0x0000000600077305 */ /* 0x000964000021f000 */
[----:B----4-:R-:W-:Y:S02]  /*0120*/  IMAD.MOV.U32 R6, RZ, RZ, RZ ;  /* 0x000000ffff067224 */ /* 0x010fe400078e00ff */
[----:B-----5:R-:W-:-:S04]  /*0130*/  IMAD.MOV R13, RZ, RZ, -R7 ;  /* 0x000000ffff0d7224 */ /* 0x020fc800078e0a07 */
[----:B------:R-:W-:-:S04]  /*0140*/  IMAD R13, R13, c[0x0][0x190], RZ ;  /* 0x000064000d0d7a24 */ /* 0x000fc800078e02ff */
[----:B0-----:R-:W-:Y:S02]  /*0150*/  IMAD.HI.U32 R2, R7, R13, R6 ;  /* 0x0000000d07027227 */ /* 0x001fe400078e0006 */
[----:B------:R-:W0:Y:S04]  /*0160*/  S2R R7, SR_TID.X ;  /* 0x0000000000077919 */ /* 0x000e280000002100 */
[----:B------:R-:W-:-:S04]  /*0170*/  IMAD.HI.U32 R3, R2, R11, RZ ;  /* 0x0000000b02037227 */ /* 0x000fc800078e00ff */
[----:B------:R-:W-:-:S04]  /*0180*/  IMAD.MOV R2, RZ, RZ, -R3 ;  /* 0x000000ffff027224 */ /* 0x000fc800078e0a03 */
[----:B------:R-:W-:-:S05]  /*0190*/  IMAD R2, R2, c[0x0][0x190], R11 ;  /* 0x0000640002027a24 */ /* 0x000fca00078e020b */
[----:B------:R-:W-:Y:S01]  /*01a0*/  ISETP.GE.U32.AND P1, PT, R2, c[0x0][0x190], PT ;  /* 0x0000640002007a0c */ /* 0x000fe20003f26070 */
[----:B0-----:R-:W-:-:S12]  /*01b0*/  IMAD.SHL.U32 R7, R7, 0x4, RZ ;  /* 0x0000000407077824 */ /* 0x001fd800078e00ff */
[----:B------:R-:W-:Y:S02]  /*01c0*/  @P1 IADD3 R2, R2, -c[0x0][0x190], RZ ;  /* 0x8000640002021a10 */ /* 0x000fe40007ffe0ff */
[----:B------:R-:W-:Y:S02]  /*01d0*/  @P1 IADD3 R3, R3, 0x1, RZ ;  /* 0x0000000103031810 */ /* 0x000fe40007ffe0ff */
[C---:B------:R-:W-:Y:S02]  /*01e0*/  ISETP.GE.U32.AND P2, PT, R2.reuse, c[0x0][0x190], PT ;  /* 0x0000640002007a0c */ /* 0x040fe40003f46070 */
[----:B-1----:R-:W-:-:S11]  /*01f0*/  IADD3 R5, R2, -c[0x0][0x190], RZ ;  /* 0x8000640002057a10 */ /* 0x002fd60007ffe0ff */
[----:B------:R-:W-:-:S04]  /*0200*/  @P2 IADD3 R3, R3, 0x1, RZ ;  /* 0x0000000103032810 */ /* 0x000fc80007ffe0ff */
[----:B------:R-:W-:Y:S01]  /*0210*/  SEL R8, R0, R3, !P3 ;  /* 0x0000000300087207 */ /* 0x000fe20005800000 */
[----:B------:R-:W-:Y:S01]  /*0220*/  IMAD.MOV.U32 R3, RZ, RZ, c[0x0][0x174] ;  /* 0x00005d00ff037624 */ /* 0x000fe200078e00ff */
[----:B------:R-:W-:-:S04]  /*0230*/  @P3 SEL R0, R5, R2, P2 ;  /* 0x0000000205003207 */ /* 0x000fc80001000000 */
[----:B------:R-:W-:Y:S01]  /*0240*/  SEL R13, R3, c[0x0][0x184], !P0 ;  /* 0x00006100030d7a07 */ /* 0x000fe20004000000 */
[----:B------:R-:W-:-:S05]  /*0250*/  IMAD R2, R0, c[0x0][0x1d4], R7 ;  /* 0x0000750000027a24 */ /* 0x000fca00078e0207 */
[----:B------:R-:W-:-:S05]  /*0260*/  SHF.R.S32.HI R3, RZ, 0x2, R2 ;  /* 0x00000002ff037819 */ /* 0x000fca0000011402 */
[----:B------:R-:W-:-:S04]  /*0270*/  IMAD.WIDE R12, R3, 0x4, R12 ;  /* 0x00000004030c7825 */ /* 0x000fc800078e020c */
[----:B------:R-:W-:Y:S02]  /*0280*/  IMAD.MOV.U32 R22, RZ, RZ, c[0x0][0x178] ;  /* 0x00005e00ff167624 */ /* 0x000fe400078e00ff */
[----:B------:R-:W4:Y:S01]  /*0290*/  LDG.E.CONSTANT R12, [R12.64] ;  /* 0x000000060c0c7981 */ /* 0x000f22000c1e9900 */
[----:B------:R-:W-:Y:S02]  /*02a0*/  IMAD.MOV.U32 R2, RZ, RZ, c[0x0][0x17c] ;  /* 0x00005f00ff027624 */ /* 0x000fe400078e00ff */
[----:B------:R-:W-:Y:S01]  /*02b0*/  SEL R22, R22, c[0x0][0x188], !P0 ;  /* 0x0000620016167a07 */ /* 0x000fe20004000000 */
[----:B------:R-:W-:Y:S02]  /*02c0*/  @!P0 IMAD.MOV.U32 R3, RZ, RZ, c[0x0][0x1b4] ;  /* 0x00006d00ff038624 */ /* 0x000fe400078e00ff */
[----:B------:R-:W-:Y:S01]  /*02d0*/  SEL R23, R2, c[0x0][0x18c], !P0 ;  /* 0x0000630002177a07 */ /* 0x000fe20004000000 */
[----:B------:R-:W-:-:S04]  /*02e0*/  @!P0 IMAD.MOV.U32 R2, RZ, RZ, c[0x0][0x1b0] ;  /* 0x00006c00ff028624 */ /* 0x000fc800078e00ff */
[----:B------:R-:W-:-:S04]  /*02f0*/  IMAD.WIDE R22, R7, 0x4, R22 ;  /* 0x0000000407167825 */ /* 0x000fc800078e0216 */
[----:B------:R-:W-:Y:S01]  /*0300*/  @!P0 IMAD.MOV.U32 R4, RZ, RZ, c[0x0][0x1c0] ;  /* 0x00007000ff048624 */ /* 0x000fe200078e00ff */
[----:B------:R0:W2:Y:S01]  /*0310*/  LDG.E.CONSTANT R18, [R22.64+0x4] ;  /* 0x0000040616127981 */ /* 0x0000a2000c1e9900 */
[----:B------:R-:W-:-:S03]  /*0320*/  @!P0 IMAD.MOV.U32 R5, RZ, RZ, c[0x0][0x1c4] ;  /* 0x00007100ff058624 */ /* 0x000fc600078e00ff */
[----:B------:R0:W5:Y:S04]  /*0330*/  LDG.E.CONSTANT R14, [R22.64+0x8] ;  /* 0x00000806160e7981 */ /* 0x000168000c1e9900 */
[----:B------:R0:W2:Y:S04]  /*0340*/  LDG.E.CONSTANT R20, [R22.64+0xc] ;  /* 0x00000c0616147981 */ /* 0x0000a8000c1e9900 */
[----:B------:R0:W2:Y:S04]  /*0350*/  LDG.E.CONSTANT R16, [R22.64] ;  /* 0x0000000616107981 */ /* 0x0000a8000c1e9900 */
[----:B------:R1:W2:Y:S04]  /*0360*/  @!P0 LDG.E.CONSTANT R9, [R2.64] ;  /* 0x0000000602098981 */ /* 0x0002a8000c1e9900 */
[----:B------:R0:W3:Y:S01]  /*0370*/  @!P0 LDG.E.CONSTANT R10, [R4.64] ;  /* 0x00000006040a8981 */ /* 0x0000e2000c1e9900 */
[----:B------:R-:W0:Y:S01]  /*0380*/  I2F.U32.RP R17, c[0x0][0x198] ;  /* 0x0000660000117b06 */ /* 0x000e220000209000 */
        /* <DEDUP_REMOVED lines=8> */
[----:B------:R-:W-:Y:S02]  /*0410*/  IMAD.MOV.U32 R4, RZ, RZ, RZ ;  /* 0x000000ffff047224 */ /* 0x000fe400078e00ff */
[----:B0-----:R-:W-:-:S04]  /*0420*/  IMAD.MOV R21, RZ, RZ, -R5 ;  /* 0x000000ffff157224 */ /* 0x001fc800078e0a05 */
[----:B------:R-:W-:Y:S02]  /*0430*/  IMAD R21, R21, c[0x0][0x198], RZ ;  /* 0x0000660015157a24 */ /* 0x000fe400078e02ff */
[----:B-1----:R-:W-:Y:S02]  /*0440*/  IMAD.MOV R17, RZ, RZ, -R3 ;  /* 0x000000ffff117224 */ /* 0x002fe400078e0a03 */
[----:B------:R-:W-:Y:S01]  /*0450*/  IMAD.HI.U32 R22, R5, R21, R4 ;  /* 0x0000001505167227 */ /* 0x000fe200078e0004 */
[----:B------:R-:W-:-:S03]  /*0460*/  IABS R15, R7 ;  /* 0x00000007000f7213 */ /* 0x000fc60000000000 */
[----:B------:R-:W-:Y:S02]  /*0470*/  IMAD R5, R17, R6, RZ ;  /* 0x0000000611057224 */ /* 0x000fe400078e02ff */
[----:B------:R-:W-:-:S04]  /*0480*/  IMAD.MOV.U32 R2, RZ, RZ, RZ ;  /* 0x000000ffff027224 */ /* 0x000fc800078e00ff */
[----:B------:R-:W-:-:S04]  /*0490*/  IMAD.HI.U32 R2, R3, R5, R2 ;  /* 0x0000000503027227 */ /* 0x000fc800078e0002 */
[----:B------:R-:W-:-:S04]  /*04a0*/  IMAD.MOV.U32 R3, RZ, RZ, R15 ;  /* 0x000000ffff037224 */ /* 0x000fc800078e000f */
[----:B------:R-:W-:-:S04]  /*04b0*/  IMAD.HI.U32 R2, R2, R3, RZ ;  /* 0x0000000302027227 */ /* 0x000fc800078e00ff */
[----:B------:R-:W-:-:S04]  /*04c0*/  IMAD.HI.U32 R22, R22, R11, RZ ;  /* 0x0000000b16167227 */ /* 0x000fc800078e00ff */
[----:B------:R-:W-:Y:S02]  /*04d0*/  IMAD.MOV R5, RZ, RZ, -R2 ;  /* 0x000000ffff057224 */ /* 0x000fe400078e0a02 */
[----:B------:R-:W-:Y:S02]  /*04e0*/  IMAD.MOV R22, RZ, RZ, -R22 ;  /* 0x000000ffff167224 */ /* 0x000fe400078e0a16 */
        /* <DEDUP_REMOVED lines=9> */
[----:B----4-:R-:W2:Y:S08]  /*0580*/  I2F.S8 R4, R12.B1 ;  /* 0x1000000c00047306 */ /* 0x010eb00000001400 */
[----:B------:R-:W5:Y:S08]  /*0590*/  I2F.S8 R15, R12.B2 ;  /* 0x2000000c000f7306 */ /* 0x000f700000001400 */
[----:B------:R-:W0:Y:S08]  /*05a0*/  I2F.S8 R17, R12.B3 ;  /* 0x3000000c00117306 */ /* 0x000e300000001400 */
[----:B------:R1:W4:Y:S01]  /*05b0*/  I2F.S8 R13, R12 ;  /* 0x0000000c000d7306 */ /* 0x0003220000001400 */
[----:B------:R-:W-:-:S02]  /*05c0*/  ISETP.GE.U32.AND P4, PT, R11, c[0x0][0x198], PT ;  /* 0x000066000b007a0c */ /* 0x000fc40003f86070 */
[----:B------:R-:W-:Y:S02]  /*05d0*/  ISETP.NE.U32.AND P2, PT, RZ, c[0x0][0x198], PT ;  /* 0x00006600ff007a0c */ /* 0x000fe40003f45070 */
[----:B------:R-:W-:Y:S02]  /*05e0*/  ISETP.NE.AND P1, PT, RZ, c[0x0][0x1a0], PT ;  /* 0x00006800ff007a0c */ /* 0x000fe40003f25270 */
[----:B-1----:R-:W-:-:S07]  /*05f0*/  LOP3.LUT R12, RZ, c[0x0][0x198], RZ, 0x33, !PT ;  /* 0x00006600ff0c7a12 */ /* 0x002fce00078e33ff */
[----:B------:R-:W-:Y:S01]  /*0600*/  @P4 IADD3 R11, R11, -c[0x0][0x198], RZ ;  /* 0x800066000b0b4a10 */ /* 0x000fe20007ffe0ff */
[-C--:B--2---:R-:W-:Y:S02]  /*0610*/  FFMA.FTZ R5, R4, R9.reuse, R18 ;  /* 0x0000000904057223 */ /* 0x084fe40000010012 */
[-C--:B-----5:R-:W-:Y:S02]  /*0620*/  FFMA.FTZ R15, R15, R9.reuse, R14 ;  /* 0x000000090f0f7223 */ /* 0x0a0fe4000001000e */
[-C--:B0-----:R-:W-:Y:S02]  /*0630*/  FFMA.FTZ R17, R17, R9.reuse, R20 ;  /* 0x0000000911117223 */ /* 0x081fe40000010014 */
[----:B------:R-:W-:Y:S02]  /*0640*/  IMAD.IADD R14, R3, 0x1, -R6 ;  /* 0x00000001030e7824 */ /* 0x000fe400078e0a06 */
[----:B----4-:R-:W-:Y:S02]  /*0650*/  FFMA.FTZ R13, R13, R9, R16 ;  /* 0x000000090d0d7223 */ /* 0x010fe40000010010 */
[----:B---3--:R-:W-:-:S02]  /*0660*/  FMUL.FTZ R5, R5, R10 ;  /* 0x0000000a05057220 */ /* 0x008fc40000410000 */
[-C--:B------:R-:W-:Y:S01]  /*0670*/  FMUL.FTZ R9, R17, R10.reuse ;  /* 0x0000000a11097220 */ /* 0x080fe20000410000 */
[----:B------:R-:W-:Y:S01]  /*0680*/  SEL R16, R14, R3, !P5 ;  /* 0x000000030e107207 */ /* 0x000fe20006800000 */
[-C--:B------:R-:W-:Y:S01]  /*0690*/  FMUL.FTZ R15, R15, R10.reuse ;  /* 0x0000000a0f0f7220 */ /* 0x080fe20000410000 */
[----:B------:R-:W-:Y:S01]  /*06a0*/  ISETP.NE.AND P5, PT, RZ, UR4, PT ;  /* 0x00000004ff007c0c */ /* 0x000fe2000bfa5270 */
[----:B------:R-:W-:Y:S01]  /*06b0*/  FMUL.FTZ R13, R13, R10 ;  /* 0x0000000a0d0d7220 */ /* 0x000fe20000410000 */
[----:B------:R-:W0:Y:S01]  /*06c0*/  F2I.S8.NTZ R5, R5 ;  /* 0x0000000500057305 */ /* 0x000e220000202100 */
[----:B------:R-:W-:-:S07]  /*06d0*/  @!P3 IMAD.MOV R16, RZ, RZ, -R16 ;  /* 0x000000ffff10b224 */ /* 0x000fce00078e0a10 */
[----:B------:R-:W1:Y:S08]  /*06e0*/  F2I.S8.NTZ R10, R15 ;  /* 0x0000000f000a7305 */ /* 0x000e700000202100 */
[----:B------:R-:W2:Y:S01]  /*06f0*/  F2I.S8.NTZ R9, R9 ;  /* 0x0000000900097305 */ /* 0x000ea20000202100 */
[----:B------:R-:W-:-:S07]  /*0700*/  SEL R14, R12, R11, !P2 ;  /* 0x0000000b0c0e7207 */ /* 0x000fce0005000000 */
        /* <DEDUP_REMOVED lines=20> */
.L_x_92:
        /* <DEDUP_REMOVED lines=22> */
.L_x_93:
[----:B------:R-:W-:Y:S02]  /*09b0*/  IABS R17, c[0x0][0x198] ;  /* 0x0000660000117a13 */ /* 0x000fe40000000000 */
[----:B------:R-:W-:Y:S02]  /*09c0*/  ISETP.GE.U32.AND P4, PT, R3, R6, PT ;  /* 0x000000060300720c */ /* 0x000fe40003f86070 */
[----:B------:R-:W0:Y:S01]  /*09d0*/  I2F.RP R16, R17 ;  /* 0x0000001100107306 */ /* 0x000e220000209400 */
[----:B------:R-:W-:Y:S02]  /*09e0*/  LOP3.LUT R7, R7, c[0x0][0x1a0], RZ, 0x3c, !PT ;  /* 0x0000680007077a12 */ /* 0x000fe400078e3cff */
[----:B------:R-:W-:Y:S02]  /*09f0*/  @!P6 IADD3 R2, R2, 0x1, RZ ;  /* 0x000000010202e810 */ /* 0x000fe40007ffe0ff */
[----:B------:R-:W-:Y:S02]  /*0a00*/  ISETP.GE.AND P2, PT, R7, RZ, PT ;  /* 0x000000ff0700720c */ /* 0x000fe40003f46270 */
[----:B------:R-:W-:-:S02]  /*0a10*/  LOP3.LUT R11, R11, 0xffffffe0, RZ, 0xc0, !PT ;  /* 0xffffffe00b0b7812 */ /* 0x000fc400078ec0ff */
[----:B----4-:R-:W-:Y:S02]  /*0a20*/  PRMT R5, R5, 0x7604, R4 ;  /* 0x0000760405057816 */ /* 0x010fe40000000004 */
[----:B------:R-:W-:Y:S02]  /*0a30*/  @P4 IADD3 R2, R2, 0x1, RZ ;  /* 0x0000000102024810 */ /* 0x000fe40007ffe0ff */
[----:B------:R-:W-:Y:S01]  /*0a40*/  PRMT R10, R10, 0x7054, R5 ;  /* 0x000070540a0a7816 */ /* 0x000fe20000000005 */
[----:B0-----:R-:W0:Y:S03]  /*0a50*/  MUFU.RCP R16, R16 ;  /* 0x0000001000107308 */ /* 0x001e260000001000 */
[----:B------:R-:W-:Y:S01]  /*0a60*/  PRMT R9, R9, 0x654, R10 ;  /* 0x0000065409097816 */ /* 0x000fe2000000000a */
        /* <DEDUP_REMOVED lines=38> */
.L_x_94:
        /* <DEDUP_REMOVED lines=11> */
.L_x_141:


//--------------------- .text._ZN17fastertransformer28add_QK_bias_transform_varlenI6__halfEEvPaS2_PKaPKT_S4_S7_iiiiiiiiPKfS9_S9_S9_b --------------------------
	.section	.text._ZN17fastertransformer28add_QK_bias_transform_varlenI6__halfEEvPaS2_PKaPKT_S4_S7_iiiiiiiiPKfS9_S9_S9_b,"ax",@progbits
	.sectioninfo	@"SHI_REGISTERS=25"
	.align	128
        .global         _ZN17fastertransformer28add_QK_bias_transform_varlenI6__halfEEvPaS2_PKaPKT_S4_S7_iiiiiiiiPKfS9_S9_S9_b
        .type           _ZN17fastertransformer28add_QK_bias_transform_varlenI6__halfEEvPaS2_PKaPKT_S4_S7_iiiiiiiiPKfS9_S9_S9_b,@function
        .size           _ZN17fastertransformer28add_QK_bias_transform_varlenI6__halfEEvPaS2_PKaPKT_S4_S7_iiiiiiiiPKfS9_S9_S9_b,(.L_x_142 - _ZN17fastertransformer28add_QK_bias_transform_varlenI6__halfEEvPaS2_PKaPKT_S4_S7_iiiiiiiiPKfS9_S9_S9_b)
        .other          _ZN17fastertransformer28add_QK_bias_transform_varlenI6__halfEEvPaS2_PKaPKT_S4_S7_iiiiiiiiPKfS9_S9_S9_b,@"STO_CUDA_ENTRY STV_DEFAULT"
_ZN17fastertransformer28add_QK_bias_transform_varlenI6__halfEEvPaS2_PKaPKT_S4_S7_iiiiiiiiPKfS9_S9_S9_b:
.text._ZN17fastertransformer28add_QK_bias_transform_varlenI6__halfEEvPaS2_PKaPKT_S4_S7_iiiiiiiiPKfS9_S9_S9_b:
        /* <DEDUP_REMOVED lines=16> */
[----:B------:R-:W4:Y:S04]  /*0100*/  S2R R0, SR_TID.X ;  /* 0x0000000000007919 */ /* 0x000f280000002100 */
[----:B------:R5:W0:Y:S02]  /*0110*/  F2I.FTZ.U32.TRUNC.NTZ R5, R4 ;  /* 0x0000000400057305 */ /* 0x000a24000021f000 */
[----:B-----5:R-:W-:-:S02]  /*0120*/  IMAD.MOV.U32 R4, RZ, RZ, RZ ;  /* 0x000000ffff047224 */ /* 0x020fc400078e00ff */
[----:B0-----:R-:W-:-:S04]  /*0130*/  IMAD.MOV R9, RZ, RZ, -R5 ;  /* 0x000000ffff097224 */ /* 0x001fc800078e0a05 */
[----:B------:R-:W-:Y:S02]  /*0140*/  IMAD R9, R9, c[0x0][0x190], RZ ;  /* 0x0000640009097a24 */ /* 0x000fe400078e02ff */
[----:B----4-:R-:W-:Y:S02]  /*0150*/  IMAD.SHL.U32 R0, R0, 0x4, RZ ;  /* 0x0000000400007824 */ /* 0x010fe400078e00ff */
[----:B------:R-:W-:Y:S01]  /*0160*/  IMAD.HI.U32 R5, R5, R9, R4 ;  /* 0x0000000905057227 */ /* 0x000fe200078e0004 */
[----:B------:R-:W-:Y:S02]  /*0170*/  LOP3.LUT R4, RZ, c[0x0][0x190], RZ, 0x33, !PT ;  /* 0x00006400ff047a12 */ /* 0x000fe400078e33ff */
[C---:B------:R-:W-:Y:S02]  /*0180*/  LOP3.LUT R6, R0.reuse, 0xffffffe0, RZ, 0xc0, !PT ;  /* 0xffffffe000067812 */ /* 0x040fe400078ec0ff */
[----:B------:R-:W-:Y:S01]  /*0190*/  LOP3.LUT R9, R0, 0x1c, RZ, 0xc0, !PT ;  /* 0x0000001c00097812 */ /* 0x000fe200078ec0ff */
[----:B------:R-:W-:-:S04]  /*01a0*/  IMAD.HI.U32 R5, R5, R12, RZ ;  /* 0x0000000c05057227 */ /* 0x000fc800078e00ff */
[----:B------:R-:W-:Y:S02]  /*01b0*/  IMAD.MOV R3, RZ, RZ, -R5 ;  /* 0x000000ffff037224 */ /* 0x000fe400078e0a05 */
[----:B------:R-:W-:Y:S02]  /*01c0*/  IMAD R9, R6, c[0x0][0x190], R9 ;  /* 0x0000640006097a24 */ /* 0x000fe400078e0209 */
        /* <DEDUP_REMOVED lines=10> */
[----:B------:R-:W-:Y:S01]  /*0270*/  IMAD R9, R4, 0x20, R9 ;  /* 0x0000002004097824 */ /* 0x000fe200078e0209 */
[----:B------:R-:W-:-:S04]  /*0280*/  SEL R2, R2, c[0x0][0x184], !P2 ;  /* 0x0000610002027a07 */ /* 0x000fc80005000000 */
[----:B------:R-:W-:Y:S01]  /*0290*/  IADD3 R8, P0, R9, R8, RZ ;  /* 0x0000000809087210 */ /* 0x000fe20007f1e0ff */
[----:B------:R-:W-:-:S04]  /*02a0*/  IMAD.MOV.U32 R20, RZ, RZ, c[0x0][0x178] ;  /* 0x00005e00ff147624 */ /* 0x000fc800078e00ff */
[----:B------:R-:W-:Y:S02]  /*02b0*/  IMAD.X R9, RZ, RZ, R2, P0 ;  /* 0x000000ffff097224 */ /* 0x000fe400000e0602 */
[----:B------:R-:W-:Y:S01]  /*02c0*/  IMAD.MOV.U32 R2, RZ, RZ, c[0x0][0x17c] ;  /* 0x00005f00ff027624 */ /* 0x000fe200078e00ff */
[----:B------:R-:W-:Y:S02]  /*02d0*/  SEL R20, R20, c[0x0][0x188], !P2 ;  /* 0x0000620014147a07 */ /* 0x000fe40005000000 */
[----:B-1----:R0:W4:Y:S01]  /*02e0*/  LDG.E.CONSTANT R11, [R8.64] ;  /* 0x00000006080b7981 */ /* 0x002122000c1e9900 */
[----:B------:R-:W-:Y:S01]  /*02f0*/  @!P2 IMAD.MOV.U32 R3, RZ, RZ, c[0x0][0x1b4] ;  /* 0x00006d00ff03a624 */ /* 0x000fe200078e00ff */
[----:B------:R-:W-:Y:S01]  /*0300*/  SEL R21, R2, c[0x0][0x18c], !P2 ;  /* 0x0000630002157a07 */ /* 0x000fe20005000000 */
[----:B------:R-:W-:-:S04]  /*0310*/  @!P2 IMAD.MOV.U32 R2, RZ, RZ, c[0x0][0x1b0] ;  /* 0x00006c00ff02a624 */ /* 0x000fc800078e00ff */
[----:B------:R-:W-:-:S05]  /*0320*/  IMAD.WIDE R20, R0, 0x2, R20 ;  /* 0x0000000200147825 */ /* 0x000fca00078e0214 */
[----:B------:R1:W5:Y:S01]  /*0330*/  LDG.E.U16.CONSTANT R13, [R20.64] ;  /* 0x00000006140d7981 */ /* 0x000362000c1e9500 */
[----:B------:R-:W-:Y:S02]  /*0340*/  @!P2 IMAD.MOV.U32 R18, RZ, RZ, c[0x0][0x1c0] ;  /* 0x00007000ff12a624 */ /* 0x000fe400078e00ff */
[----:B------:R-:W-:Y:S01]  /*0350*/  @!P2 IMAD.MOV.U32 R19, RZ, RZ, c[0x0][0x1c4] ;  /* 0x00007100ff13a624 */ /* 0x000fe200078e00ff */
[----:B------:R1:W2:Y:S04]  /*0360*/  LDG.E.U16.CONSTANT R14, [R20.64+0x2] ;  /* 0x00000206140e7981 */ /* 0x0002a8000c1e9500 */
[----:B------:R1:W2:Y:S04]  /*0370*/  LDG.E.U16.CONSTANT R15, [R20.64+0x4] ;  /* 0x00000406140f7981 */ /* 0x0002a8000c1e9500 */
        /* <DEDUP_REMOVED lines=14> */
[----:B------:R-:W-:Y:S02]  /*0460*/  IMAD R19, R19, c[0x0][0x198], RZ ;  /* 0x0000660013137a24 */ /* 0x000fe400078e02ff */
[----:B-1----:R-:W-:Y:S02]  /*0470*/  IMAD.MOV R21, RZ, RZ, -R3 ;  /* 0x000000ffff157224 */ /* 0x002fe400078e0a03 */
[----:B------:R-:W-:Y:S01]  /*0480*/  IMAD.HI.U32 R9, R9, R19, R8 ;  /* 0x0000001309097227 */ /* 0x000fe200078e0008 */
[----:B------:R-:W-:-:S03]  /*0490*/  IABS R8, R0 ;  /* 0x0000000000087213 */ /* 0x000fc60000000000 */
[----:B------:R-:W-:Y:S02]  /*04a0*/  IMAD R17, R21, R6, RZ ;  /* 0x0000000615117224 */ /* 0x000fe400078e02ff */
[----:B------:R-:W-:-:S04]  /*04b0*/  IMAD.MOV.U32 R2, RZ, RZ, RZ ;  /* 0x000000ffff027224 */ /* 0x000fc800078e00ff */
        /* <DEDUP_REMOVED lines=15> */
[----:B----4-:R-:W3:Y:S08]  /*05b0*/  I2F.S8 R20, R11 ;  /* 0x0000000b00147306 */ /* 0x010ef00000001400 */
[----:B------:R-:W0:Y:S08]  /*05c0*/  I2F.S8 R18, R11.B1 ;  /* 0x1000000b00127306 */ /* 0x000e300000001400 */
[----:B------:R-:W1:Y:S08]  /*05d0*/  I2F.S8 R8, R11.B2 ;  /* 0x2000000b00087306 */ /* 0x000e700000001400 */
[----:B------:R4:W0:Y:S01]  /*05e0*/  I2F.S8 R22, R11.B3 ;  /* 0x3000000b00167306 */ /* 0x0008220000001400 */
[----:B-----5:R-:W-:-:S02]  /*05f0*/  HADD2.F32 R13, -RZ, R13.H0_H0 ;  /* 0x2000000dff0d7230 */ /* 0x020fc40000004100 */
[----:B--2---:R-:W-:Y:S02]  /*0600*/  HADD2.F32 R14, -RZ, R14.H0_H0 ;  /* 0x2000000eff0e7230 */ /* 0x004fe40000004100 */
[----:B------:R-:W-:Y:S02]  /*0610*/  HADD2.F32 R15, -RZ, R15.H0_H0 ;  /* 0x2000000fff0f7230 */ /* 0x000fe40000004100 */
[----:B------:R-:W-:Y:S01]  /*0620*/  HADD2.F32 R16, -RZ, R16.H0_H0 ;  /* 0x20000010ff107230 */ /* 0x000fe20000004100 */
[----:B------:R-:W-:Y:S02]  /*0630*/  ISETP.GE.U32.AND P5, PT, R12, c[0x0][0x198], PT ;  /* 0x000066000c007a0c */ /* 0x000fe40003fa6070 */
[----:B------:R-:W-:Y:S02]  /*0640*/  ISETP.NE.U32.AND P0, PT, RZ, c[0x0][0x198], PT ;  /* 0x00006600ff007a0c */ /* 0x000fe40003f05070 */
[----:B------:R-:W-:Y:S02]  /*0650*/  ISETP.NE.AND P1, PT, RZ, c[0x0][0x1a0], PT ;  /* 0x00006800ff007a0c */ /* 0x000fe40003f25270 */
[----:B----4-:R-:W-:-:S07]  /*0660*/  LOP3.LUT R11, RZ, c[0x0][0x1a0], RZ, 0x33, !PT ;  /* 0x00006800ff0b7a12 */ /* 0x010fce00078e33ff */
[----:B------:R-:W-:Y:S01]  /*0670*/  @P5 IADD3 R12, R12, -c[0x0][0x198], RZ ;  /* 0x800066000c0c5a10 */ /* 0x000fe20007ffe0ff */
[-C--:B---3--:R-:W-:Y:S02]  /*0680*/  FFMA.FTZ R13, R20, R7.reuse, R13 ;  /* 0x00000007140d7223 */ /* 0x088fe4000001000d */
[-C--:B0-----:R-:W-:Y:S02]  /*0690*/  FFMA.FTZ R17, R18, R7.reuse, R14 ;  /* 0x0000000712117223 */ /* 0x081fe4000001000e */
[-C--:B-1----:R-:W-:Y:S02]  /*06a0*/  FFMA.FTZ R15, R8, R7.reuse, R15 ;  /* 0x00000007080f7223 */ /* 0x082fe4000001000f */
[----:B------:R-:W-:Y:S02]  /*06b0*/  FFMA.FTZ R7, R22, R7, R16 ;  /* 0x0000000716077223 */ /* 0x000fe40000010010 */
[----:B------:R-:W-:Y:S02]  /*06c0*/  IMAD.IADD R14, R3, 0x1, -R6 ;  /* 0x00000001030e7824 */ /* 0x000fe400078e0a06 */
[----:B------:R-:W-:-:S02]  /*06d0*/  FMUL.FTZ R13, R13, R10 ;  /* 0x0000000a0d0d7220 */ /* 0x000fc40000410000 */
[-C--:B------:R-:W-:Y:S01]  /*06e0*/  FMUL.FTZ R7, R7, R10.reuse ;  /* 0x0000000a07077220 */ /* 0x080fe20000410000 */
        /* <DEDUP_REMOVED lines=29> */
.L_x_95:
        /* <DEDUP_REMOVED lines=22> */
.L_x_96:
[----:B------:R-:W-:Y:S01]  /*0a20*/  IMAD.HI.U32 R14, R9, R4, RZ ;  /* 0x00000004090e7227 */ /* 0x000fe200078e00ff */
[----:B------:R-:W-:Y:S02]  /*0a30*/  ISETP.GE.U32.AND P6, PT, R3, R6, PT ;  /* 0x000000060300720c */ /* 0x000fe40003fc6070 */
[----:B------:R-:W-:Y:S01]  /*0a40*/  LOP3.LUT R0, R0, c[0x0][0x1a0], RZ, 0x3c, !PT ;  /* 0x0000680000007a12 */ /* 0x000fe200078e3cff */
[----:B------:R-:W-:Y:S01]  /*0a50*/  IMAD.MOV R9, RZ, RZ, -R14 ;  /* 0x000000ffff097224 */ /* 0x000fe200078e0a0e */
[----:B------:R-:W-:Y:S01]  /*0a60*/  @!P3 IADD3 R2, R2, 0x1, RZ ;  /* 0x000000010202b810 */ /* 0x000fe20007ffe0ff */
[----:B------:R-:W-:Y:S01]  /*0a70*/  IMAD.MOV.U32 R3, RZ, RZ, c[0x0][0x1a8] ;  /* 0x00006a00ff037624 */ /* 0x000fe200078e00ff */
[----:B------:R-:W-:Y:S01]  /*0a80*/  ISETP.GE.AND P4, PT, R0, RZ, PT ;  /* 0x000000ff0000720c */ /* 0x000fe20003f86270 */
[----:B------:R-:W-:Y:S01]  /*0a90*/  IMAD R4, R9, c[0x0][0x198], R4 ;  /* 0x0000660009047a24 */ /* 0x000fe200078e0204 */
[----:B------:R-:W-:Y:S01]  /*0aa0*/  LOP3.LUT R12, R12, 0xffffffe0, RZ, 0xc0, !PT ;  /* 0xffffffe00c0c7812 */ /* 0x000fe200078ec0ff */
[----:B------:R-:W-:Y:S01]  /*0ab0*/  IMAD.MOV.U32 R0, RZ, RZ, c[0x0][0x198] ;  /* 0x00006600ff007624 */ /* 0x000fe200078e00ff */
[----:B------:R-:W-:-:S02]  /*0ac0*/  PRMT R13, R8, 0x7604, R13 ;  /* 0x00007604080d7816 */ /* 0x000fc4000000000d */
[----:B------:R-:W-:Y:S02]  /*0ad0*/  ISETP.GE.U32.AND P5, PT, R4, c[0x0][0x198], PT ;  /* 0x0000660004007a0c */ /* 0x000fe40003fa6070 */
[----:B------:R-:W-:Y:S02]  /*0ae0*/  @P6 IADD3 R2, R2, 0x1, RZ ;  /* 0x0000000102026810 */ /* 0x000fe40007ffe0ff */
[----:B------:R-:W-:Y:S02]  /*0af0*/  SEL R0, R0, c[0x0][0x1a4], !P2 ;  /* 0x0000690000007a07 */ /* 0x000fe40005000000 */
[----:B---3--:R-:W-:Y:S01]  /*0b00*/  PRMT R10, R10, 0x7054, R13 ;  /* 0x000070540a0a7816 */ /* 0x008fe2000000000d */
[----:B------:R-:W-:-:S03]  /*0b10*/  @!P4 IMAD.MOV R2, RZ, RZ, -R2 ;  /* 0x000000ffff02c224 */ /* 0x000fc600078e0a02 */
[----:B----4-:R-:W-:Y:S02]  /*0b20*/  PRMT R7, R7, 0x654, R10 ;  /* 0x0000065407077816 */ /* 0x010fe4000000000a */
[----:B------:R-:W-:Y:S02]  /*0b30*/  SEL R11, R11, R2, !P1 ;  /* 0x000000020b0b7207 */ /* 0x000fe40004800000 */
[----:B------:R-:W-:Y:S02]  /*0b40*/  @P5 IADD3 R4, R4, -c[0x0][0x198], RZ ;  /* 0x8000660004045a10 */ /* 0x000fe40007ffe0ff */
[----:B------:R-:W-:Y:S02]  /*0b50*/  @P5 IADD3 R14, R14, 0x1, RZ ;  /* 0x000000010e0e5810 */ /* 0x000fe40007ffe0ff */
[----:B------:R-:W-:Y:S02]  /*0b60*/  ISETP.GE.U32.AND P3, PT, R4, c[0x0][0x198], PT ;  /* 0x0000660004007a0c */ /* 0x000fe40003f66070 */
[----:B------:R-:W-:Y:S01]  /*0b70*/  SEL R2, R3, c[0x0][0x1ac], !P2 ;  /* 0x00006b0003027a07 */ /* 0x000fe20005000000 */
[----:B------:R-:W-:-:S05]  /*0b80*/  IMAD.MOV.U32 R3, RZ, RZ, c[0x0][0x164] ;  /* 0x00005900ff037624 */ /* 0x000fca00078e00ff */
[----:B------:R-:W-:-:S05]  /*0b90*/  SEL R3, R3, c[0x0][0x16c], !P2 ;  /* 0x00005b0003037a07 */ /* 0x000fca0005000000 */
[----:B------:R-:W-:-:S04]  /*0ba0*/  @P3 IADD3 R14, R14, 0x1, RZ ;  /* 0x000000010e0e3810 */ /* 0x000fc80007ffe0ff */
[----:B------:R-:W-:-:S05]  /*0bb0*/  SEL R14, R15, R14, !P0 ;  /* 0x0000000e0f0e7207 */ /* 0x000fca0004000000 */
[----:B------:R-:W-:-:S04]  /*0bc0*/  IMAD R11, R14, c[0x0][0x19c], R11 ;  /* 0x000067000e0b7a24 */ /* 0x000fc800078e020b */
[----:B------:R-:W-:Y:S02]  /*0bd0*/  IMAD R11, R2, R11, RZ ;  /* 0x0000000b020b7224 */ /* 0x000fe400078e02ff */
[----:B------:R-:W-:Y:S02]  /*0be0*/  IMAD.MOV.U32 R2, RZ, RZ, c[0x0][0x160] ;  /* 0x00005800ff027624 */ /* 0x000fe400078e00ff */
[----:B------:R-:W-:-:S03]  /*0bf0*/  IMAD R0, R0, R12, R11 ;  /* 0x0000000c00007224 */ /* 0x000fc600078e020b */
[----:B------:R-:W-:Y:S01]  /*0c00*/  SEL R2, R2, c[0x0][0x168], !P2 ;  /* 0x00005a0002027a07 */ /* 0x000fe20005000000 */
[----:B------:R-:W-:-:S05]  /*0c10*/  IMAD.IADD R0, R0, 0x1, R5 ;  /* 0x0000000100007824 */ /* 0x000fca00078e0205 */
[----:B------:R-:W-:-:S05]  /*0c20*/  SHF.R.S32.HI R5, RZ, 0x2, R0 ;  /* 0x00000002ff057819 */ /* 0x000fca0000011400 */
[----:B------:R-:W-:-:S05]  /*0c30*/  IMAD.WIDE R2, R5, 0x4, R2 ;  /* 0x0000000405027825 */ /* 0x000fca00078e0202 */
[----:B------:R-:W-:Y:S01]  /*0c40*/  STG.E [R2.64], R7 ;  /* 0x0000000702007986 */ /* 0x000fe2000c101906 */
[----:B------:R-:W-:Y:S05]  /*0c50*/  EXIT ;  /* 0x000000000000794d */ /* 0x000fea0003800000 */
.L_x_97:
        /* <DEDUP_REMOVED lines=10> */
.L_x_142:


//--------------------- .text._ZN17fastertransformer28add_QK_bias_transform_varlenIfEEvPaS1_PKaPKT_S3_S6_iiiiiiiiPKfS8_S8_S8_b --------------------------
	.section	.text._ZN17fastertransformer28add_QK_bias_transform_varlenIfEEvPaS1_PKaPKT_S3_S6_iiiiiiiiPKfS8_S8_S8_b,"ax",@progbits
	.sectioninfo	@"SHI_REGISTERS=26"
	.align	128
        .global         _ZN17fastertransformer28add_QK_bias_transform_varlenIfEEvPaS1_PKaPKT_S3_S6_iiiiiiiiPKfS8_S8_S8_b
        .type           _ZN17fastertransformer28add_QK_bias_transform_varlenIfEEvPaS1_PKaPKT_S3_S6_iiiiiiiiPKfS8_S8_S8_b,@function
        .size           _ZN17fastertransformer28add_QK_bias_transform_varlenIfEEvPaS1_PKaPKT_S3_S6_iiiiiiiiPKfS8_S8_S8_b,(.L_x_143 - _ZN17fastertransformer28add_QK_bias_transform_varlenIfEEvPaS1_PKaPKT_S3_S6_iiiiiiiiPKfS8_S8_S8_b)
        .other          _ZN17fastertransformer28add_QK_bias_transform_varlenIfEEvPaS1_PKaPKT_S3_S6_iiiiiiiiPKfS8_S8_S8_b,@"STO_CUDA_ENTRY STV_DEFAULT"
_ZN17fastertransformer28add_QK_bias_transform_varlenIfEEvPaS1_PKaPKT_S3_S6_iiiiiiiiPKfS8_S8_S8_b:
.text._ZN17fastertransformer28add_QK_bias_transform_varlenIfEEvPaS1_PKaPKT_S3_S6_iiiiiiiiPKfS8_S8_S8_b:
        /* <DEDUP_REMOVED lines=41> */
[----:B------:R-:W-:-:S05]  /*0290*/  IADD3 R14, P0, R9, R14, RZ ;  /* 0x0000000e090e7210 */ /* 0x000fca0007f1e0ff */
[----:B------:R-:W-:Y:S02]  /*02a0*/  IMAD.X R15, RZ, RZ, R2, P0 ;  /* 0x000000ffff0f7224 */ /* 0x000fe400000e0602 */
[----:B------:R-:W-:Y:S02]  /*02b0*/  IMAD.MOV.U32 R22, RZ, RZ, c[0x0][0x178] ;  /* 0x00005e00ff167624 */ /* 0x000fe400078e00ff */
[----:B------:R-:W-:Y:S01]  /*02c0*/  IMAD.MOV.U32 R2, RZ, RZ, c[0x0][0x17c] ;  /* 0x00005f00ff027624 */ /* 0x000fe200078e00ff */
[----:B-1----:R0:W4:Y:S01]  /*02d0*/  LDG.E.CONSTANT R11, [R14.64] ;  /* 0x000000060e0b7981 */ /* 0x002122000c1e9900 */
[----:B------:R-:W-:Y:S01]  /*02e0*/  @!P2 IMAD.MOV.U32 R3, RZ, RZ, c[0x0][0x1b4] ;  /* 0x00006d00ff03a624 */ /* 0x000fe200078e00ff */
[----:B------:R-:W-:Y:S02]  /*02f0*/  SEL R22, R22, c[0x0][0x188], !P2 ;  /* 0x0000620016167a07 */ /* 0x000fe40005000000 */
[----:B------:R-:W-:Y:S01]  /*0300*/  SEL R23, R2, c[0x0][0x18c], !P2 ;  /* 0x0000630002177a07 */ /* 0x000fe20005000000 */
[----:B------:R-:W-:-:S04]  /*0310*/  @!P2 IMAD.MOV.U32 R2, RZ, RZ, c[0x0][0x1b0] ;  /* 0x00006c00ff02a624 */ /* 0x000fc800078e00ff */
[----:B------:R-:W-:-:S04]  /*0320*/  IMAD.WIDE R22, R0, 0x4, R22 ;  /* 0x0000000400167825 */ /* 0x000fc800078e0216 */
[----:B------:R-:W-:Y:S01]  /*0330*/  @!P2 IMAD.MOV.U32 R8, RZ, RZ, c[0x0][0x1c0] ;  /* 0x00007000ff08a624 */ /* 0x000fe200078e00ff */
[----:B------:R-:W2:Y:S01]  /*0340*/  LDG.E.CONSTANT R16, [R22.64] ;  /* 0x0000000616107981 */ /* 0x000ea2000c1e9900 */
[----:B------:R-:W-:-:S03]  /*0350*/  @!P2 IMAD.MOV.U32 R9, RZ, RZ, c[0x0][0x1c4] ;  /* 0x00007100ff09a624 */ /* 0x000fc600078e00ff */
[----:B------:R-:W5:Y:S04]  /*0360*/  LDG.E.CONSTANT R18, [R22.64+0x4] ;  /* 0x0000040616127981 */ /* 0x000f68000c1e9900 */
[----:B0-----:R-:W2:Y:S04]  /*0370*/  LDG.E.CONSTANT R14, [R22.64+0x8] ;  /* 0x00000806160e7981 */ /* 0x001ea8000c1e9900 */
[----:B------:R-:W2:Y:S04]  /*0380*/  LDG.E.CONSTANT R20, [R22.64+0xc] ;  /* 0x00000c0616147981 */ /* 0x000ea8000c1e9900 */
[----:B------:R0:W2:Y:S04]  /*0390*/  @!P2 LDG.E.CONSTANT R7, [R2.64] ;  /* 0x000000060207a981 */ /* 0x0000a8000c1e9900 */
[----:B------:R1:W3:Y:S01]  /*03a0*/  @!P2 LDG.E.CONSTANT R10, [R8.64] ;  /* 0x00000006080aa981 */ /* 0x0002e2000c1e9900 */
[----:B------:R-:W-:Y:S01]  /*03b0*/  IABS R6, c[0x0][0x1a0] ;  /* 0x0000680000067a13 */ /* 0x000fe20000000000 */
[----:B------:R-:W0:Y:S08]  /*03c0*/  I2F.U32.RP R17, c[0x0][0x198] ;  /* 0x0000660000117b06 */ /* 0x000e300000209000 */
[----:B------:R-:W1:Y:S08]  /*03d0*/  I2F.RP R13, R6 ;  /* 0x00000006000d7306 */ /* 0x000e700000209400 */
[----:B0-----:R-:W0:Y:S08]  /*03e0*/  MUFU.RCP R17, R17 ;  /* 0x0000001100117308 */ /* 0x001e300000001000 */
[----:B-1----:R-:W1:Y:S01]  /*03f0*/  MUFU.RCP R13, R13 ;  /* 0x0000000d000d7308 */ /* 0x002e620000001000 */
[----:B0-----:R-:W-:-:S07]  /*0400*/  IADD3 R19, R17, 0xffffffe, RZ ;  /* 0x0ffffffe11137810 */ /* 0x001fce0007ffe0ff */
[----:B------:R-:W0:Y:S01]  /*0410*/  F2I.FTZ.U32.TRUNC.NTZ R9, R19 ;  /* 0x0000001300097305 */ /* 0x000e22000021f000 */
[----:B-1----:R-:W-:-:S07]  /*0420*/  IADD3 R2, R13, 0xffffffe, RZ ;  /* 0x0ffffffe0d027810 */ /* 0x002fce0007ffe0ff */
[----:B------:R1:W1:Y:S01]  /*0430*/  F2I.FTZ.U32.TRUNC.NTZ R3, R2 ;  /* 0x0000000200037305 */ /* 0x000262000021f000 */
[----:B------:R-:W-:Y:S02]  /*0440*/  IMAD.MOV.U32 R8, RZ, RZ, RZ ;  /* 0x000000ffff087224 */ /* 0x000fe400078e00ff */
[----:B0-----:R-:W-:Y:S02]  /*0450*/  IMAD.MOV R21, RZ, RZ, -R9 ;  /* 0x000000ffff157224 */ /* 0x001fe400078e0a09 */
[----:B-1----:R-:W-:Y:S02]  /*0460*/  IMAD.MOV.U32 R2, RZ, RZ, RZ ;  /* 0x000000ffff027224 */ /* 0x002fe400078e00ff */
[----:B------:R-:W-:Y:S02]  /*0470*/  IMAD R21, R21, c[0x0][0x198], RZ ;  /* 0x0000660015157a24 */ /* 0x000fe400078e02ff */
[----:B------:R-:W-:-:S04]  /*0480*/  IMAD.MOV R17, RZ, RZ, -R3 ;  /* 0x000000ffff117224 */ /* 0x000fc800078e0a03 */
[----:B------:R-:W-:Y:S02]  /*0490*/  IMAD R13, R17, R6, RZ ;  /* 0x00000006110d7224 */ /* 0x000fe400078e02ff */
[----:B------:R-:W-:Y:S01]  /*04a0*/  IMAD.HI.U32 R9, R9, R21, R8 ;  /* 0x0000001509097227 */ /* 0x000fe200078e0008 */
[----:B------:R-:W-:-:S03]  /*04b0*/  IABS R17, R0 ;  /* 0x0000000000117213 */ /* 0x000fc60000000000 */
[----:B------:R-:W-:-:S04]  /*04c0*/  IMAD.HI.U32 R2, R3, R13, R2 ;  /* 0x0000000d03027227 */ /* 0x000fc800078e0002 */
        /* <DEDUP_REMOVED lines=12> */
[----:B------:R-:W-:Y:S02]  /*0590*/  ISETP.GT.U32.AND P6, PT, R6, R3, PT ;  /* 0x000000030600720c */ /* 0x000fe40003fc4070 */
[----:B------:R-:W-:Y:S01]  /*05a0*/  ISETP.GE.U32.AND P5, PT, R12, c[0x0][0x198], PT ;  /* 0x000066000c007a0c */ /* 0x000fe20003fa6070 */
[----:B----4-:R-:W2:Y:S08]  /*05b0*/  I2F.S8 R15, R11 ;  /* 0x0000000b000f7306 */ /* 0x010eb00000001400 */
[----:B------:R-:W5:Y:S08]  /*05c0*/  I2F.S8 R8, R11.B1 ;  /* 0x1000000b00087306 */ /* 0x000f700000001400 */
[----:B------:R-:W0:Y:S08]  /*05d0*/  I2F.S8 R13, R11.B2 ;  /* 0x2000000b000d7306 */ /* 0x000e300000001400 */
[----:B------:R-:W1:Y:S01]  /*05e0*/  I2F.S8 R19, R11.B3 ;  /* 0x3000000b00137306 */ /* 0x000e620000001400 */
[----:B------:R-:W-:-:S02]  /*05f0*/  ISETP.NE.U32.AND P0, PT, RZ, c[0x0][0x198], PT ;  /* 0x00006600ff007a0c */ /* 0x000fc40003f05070 */
[----:B------:R-:W-:Y:S02]  /*0600*/  @P5 IADD3 R12, R12, -c[0x0][0x198], RZ ;  /* 0x800066000c0c5a10 */ /* 0x000fe40007ffe0ff */
[----:B------:R-:W-:Y:S01]  /*0610*/  ISETP.NE.AND P1, PT, RZ, c[0x0][0x1a0], PT ;  /* 0x00006800ff007a0c */ /* 0x000fe20003f25270 */
[-C--:B--2---:R-:W-:Y:S02]  /*0620*/  FFMA.FTZ R15, R15, R7.reuse, R16 ;  /* 0x000000070f0f7223 */ /* 0x084fe40000010010 */
[-C--:B-----5:R-:W-:Y:S02]  /*0630*/  FFMA.FTZ R17, R8, R7.reuse, R18 ;  /* 0x0000000708117223 */ /* 0x0a0fe40000010012 */
[-C--:B0-----:R-:W-:Y:S02]  /*0640*/  FFMA.FTZ R13, R13, R7.reuse, R14 ;  /* 0x000000070d0d7223 */ /* 0x081fe4000001000e */
[----:B-1----:R-:W-:Y:S02]  /*0650*/  FFMA.FTZ R19, R19, R7, R20 ;  /* 0x0000000713137223 */ /* 0x002fe40000010014 */
[----:B------:R-:W-:-:S02]  /*0660*/  IMAD.IADD R14, R3, 0x1, -R6 ;  /* 0x00000001030e7824 */ /* 0x000fc400078e0a06 */
[-C--:B---3--:R-:W-:Y:S02]  /*0670*/  FMUL.FTZ R15, R15, R10.reuse ;  /* 0x0000000a0f0f7220 */ /* 0x088fe40000410000 */
[-C--:B------:R-:W-:Y:S02]  /*0680*/  FMUL.FTZ R17, R17, R10.reuse ;  /* 0x0000000a11117220 */ /* 0x080fe40000410000 */
[-C--:B------:R-:W-:Y:S02]  /*0690*/  FMUL.FTZ R11, R13, R10.reuse ;  /* 0x0000000a0d0b7220 */ /* 0x080fe40000410000 */
[----:B------:R-:W-:Y:S01]  /*06a0*/  FMUL.FTZ R10, R19, R10 ;  /* 0x0000000a130a7220 */ /* 0x000fe20000410000 */
[----:B------:R-:W-:Y:S02]  /*06b0*/  SEL R16, R14, R3, !P6 ;  /* 0x000000030e107207 */ /* 0x000fe40007000000 */
[----:B------:R-:W-:Y:S01]  /*06c0*/  ISETP.NE.AND P6, PT, RZ, UR4, PT ;  /* 0x00000004ff007c0c */ /* 0x000fe2000bfc5270 */
[----:B------:R-:W0:Y:S08]  /*06d0*/  F2I.S8.NTZ R7, R17 ;  /* 0x0000001100077305 */ /* 0x000e300000202100 */
[----:B------:R-:W1:Y:S01]  /*06e0*/  F2I.S8.NTZ R11, R11 ;  /* 0x0000000b000b7305 */ /* 0x000e620000202100 */
[----:B------:R-:W-:-:S07]  /*06f0*/  @!P4 IMAD.MOV R16, RZ, RZ, -R16 ;  /* 0x000000ffff10c224 */ /* 0x000fce00078e0a10 */
[----:B------:R-:W2:Y:S01]  /*0700*/  F2I.S8.NTZ R10, R10 ;  /* 0x0000000a000a7305 */ /* 0x000ea20000202100 */
[----:B------:R-:W-:-:S07]  /*0710*/  LOP3.LUT R13, RZ, c[0x0][0x1a0], RZ, 0x33, !PT ;  /* 0x00006800ff0d7a12 */ /* 0x000fce00078e33ff */
[----:B------:R3:W4:Y:S02]  /*0720*/  F2I.S8.NTZ R8, R15 ;  /* 0x0000000f00087305 */ /* 0x0007240000202100 */
[----:B---3--:R-:W-:-:S04]  /*0730*/  LOP3.LUT R15, RZ, c[0x0][0x198], RZ, 0x33, !PT ;  /* 0x00006600ff0f7a12 */ /* 0x008fc800078e33ff */
[----:B------:R-:W-:Y:S02]  /*0740*/  SEL R14, R15, R12, !P0 ;  /* 0x0000000c0f0e7207 */ /* 0x000fe40004000000 */
[----:B------:R-:W-:Y:S01]  /*0750*/  SEL R12, R13, R16, !P1 ;  /* 0x000000100d0c7207 */ /* 0x000fe20004800000 */
[----:B------:R-:W-:Y:S05]  /*0760*/  @!P6 BRA `(.L_x_98) ;  /* 0x000001000000e947 */ /* 0x000fea0003800000 */
[----:B012-4-:R-:W-:-:S13]  /*0770*/  ISETP.NE.AND P4, PT, R5, 0x1, PT ;  /* 0x000000010500780c */ /* 0x017fda0003f85270 */
        /* <DEDUP_REMOVED lines=15> */
.L_x_98:
[----:B012-4-:R-:W-:-:S13]  /*0870*/  ISETP.NE.AND P4, PT, R5, 0x1, PT ;  /* 0x000000010500780c */ /* 0x017fda0003f85270 */
        /* <DEDUP_REMOVED lines=21> */
.L_x_99:
        /* <DEDUP_REMOVED lines=14> */
[----:B------:R-:W-:Y:S01]  /*0ab0*/  PRMT R11, R11, 0x7054, R8 ;  /* 0x000070540b0b7816 */ /* 0x000fe20000000008 */
[----:B------:R-:W-:-:S03]  /*0ac0*/  @!P4 IMAD.MOV R2, RZ, RZ, -R2 ;  /* 0x000000ffff02c224 */ /* 0x000fc600078e0a02 */
[----:B------:R-:W-:Y:S02]  /*0ad0*/  PRMT R11, R10, 0x654, R11 ;  /* 0x000006540a0b7816 */ /* 0x000fe4000000000b */
        /* <DEDUP_REMOVED lines=19> */
.L_x_100:
        /* <DEDUP_REMOVED lines=15> */
.L_x_143:


//--------------------- .text._ZN17fastertransformer28add_QK_bias_transform_varlenI6__halfEEvPaS2_PKiPKT_S4_S7_iiiiiiiiPKfS9_S9_S9_S9_S9_b --------------------------
	.section	.text._ZN17fastertransformer28add_QK_bias_transform_varlenI6__halfEEvPaS2_PKiPKT_S4_S7_iiiiiiiiPKfS9_S9_S9_S9_S9_b,"ax",@progbits
	.sectioninfo	@"SHI_REGISTERS=32"
	.align	128
        .global         _ZN17fastertransformer28add_QK_bias_transform_varlenI6__halfEEvPaS2_PKiPKT_S4_S7_iiiiiiiiPKfS9_S9_S9_S9_S9_b
        .type           _ZN17fastertransformer28add_QK_bias_transform_varlenI6__halfEEvPaS2_PKiPKT_S4_S7_iiiiiiiiPKfS9_S9_S9_S9_S9_b,@function
        .size           _ZN17fastertransformer28add_QK_bias_transform_varlenI6__halfEEvPaS2_PKiPKT_S4_S7_iiiiiiiiPKfS9_S9_S9_S9_S9_b,(.L_x_144 - _ZN17fastertransformer28add_QK_bias_transform_varlenI6__halfEEvPaS2_PKiPKT_S4_S7_iiiiiiiiPKfS9_S9_S9_S9_S9_b)
        .other          _ZN17fastertransformer28add_QK_bias_transform_varlenI6__halfEEvPaS2_PKiPKT_S4_S7_iiiiiiiiPKfS9_S9_S9_S9_S9_b,@"STO_CUDA_ENTRY STV_DEFAULT"
_ZN17fastertransformer28add_QK_bias_transform_varlenI6__halfEEvPaS2_PKiPKT_S4_S7_iiiiiiiiPKfS9_S9_S9_S9_S9_b:
.text._ZN17fastertransformer28add_QK_bias_transform_varlenI6__halfEEvPaS2_PKiPKT_S4_S7_iiiiiiiiPKfS9_S9_S9_S9_S9_b:
        /* <DEDUP_REMOVED lines=9> */
[----:B------:R1:W2:Y:S01]  /*0090*/  @P2 LDG.E.CONSTANT R18, [R4.64] ;  /* 0x0000000604122981 */ /* 0x0002a2000c1e9900 */
[----:B------:R-:W4:Y:S01]  /*00a0*/  I2F.U32.RP R0, c[0x0][0x190] ;  /* 0x0000640000007b06 */ /* 0x000f220000209000 */
[----:B------:R-:W-:-:S02]  /*00b0*/  ISETP.NE.U32.AND P3, PT, RZ, c[0x0][0x190], PT ;  /* 0x00006400ff007a0c */ /* 0x000fc40003f65070 */
[----:B------:R-:W-:Y:S01]  /*00c0*/  LOP3.LUT R12, RZ, c[0x0][0x190], RZ, 0x33, !PT ;  /* 0x00006400ff0c7a12 */ /* 0x000fe200078e33ff */
[----:B0-----:R-:W0:Y:S04]  /*00d0*/  S2R R3, SR_TID.X ;  /* 0x0000000000037919 */ /* 0x001e280000002100 */
[----:B----4-:R-:W4:Y:S02]  /*00e0*/  MUFU.RCP R0, R0 ;  /* 0x0000000000007308 */ /* 0x010f240000001000 */
[----:B----4-:R-:W-:Y:S01]  /*00f0*/  IADD3 R6, R0, 0xffffffe, RZ ;  /* 0x0ffffffe00067810 */ /* 0x010fe20007ffe0ff */
[----:B0-----:R-:W-:-:S05]  /*0100*/  IMAD.SHL.U32 R0, R3, 0x4, RZ ;  /* 0x0000000403007824 */ /* 0x001fca00078e00ff */
[----:B------:R0:W4:Y:S01]  /*0110*/  F2I.FTZ.U32.TRUNC.NTZ R7, R6 ;  /* 0x0000000600077305 */ /* 0x000122000021f000 */
[C---:B------:R-:W-:Y:S02]  /*0120*/  LOP3.LUT R3, R0.reuse, 0xffffffe0, RZ, 0xc0, !PT ;  /* 0xffffffe000037812 */ /* 0x040fe400078ec0ff */
[----:B-1----:R-:W-:Y:S01]  /*0130*/  LOP3.LUT R4, R0, 0x1c, RZ, 0xc0, !PT ;  /* 0x0000001c00047812 */ /* 0x002fe200078ec0ff */
[----:B0-----:R-:W-:Y:S02]  /*0140*/  IMAD.MOV.U32 R6, RZ, RZ, RZ ;  /* 0x000000ffff067224 */ /* 0x001fe400078e00ff */
[----:B----4-:R-:W-:-:S04]  /*0150*/  IMAD.MOV R9, RZ, RZ, -R7 ;  /* 0x000000ffff097224 */ /* 0x010fc800078e0a07 */
[----:B------:R-:W-:-:S04]  /*0160*/  IMAD R9, R9, c[0x0][0x190], RZ ;  /* 0x0000640009097a24 */ /* 0x000fc800078e02ff */
[----:B------:R-:W-:-:S04]  /*0170*/  IMAD.HI.U32 R7, R7, R9, R6 ;  /* 0x0000000907077227 */ /* 0x000fc800078e0006 */
[----:B------:R-:W-:Y:S02]  /*0180*/  IMAD.MOV.U32 R6, RZ, RZ, c[0x0][0x170] ;  /* 0x00005c00ff067624 */ /* 0x000fe400078e00ff */
[----:B------:R-:W-:-:S03]  /*0190*/  IMAD.HI.U32 R7, R7, R14, RZ ;  /* 0x0000000e07077227 */ /* 0x000fc600078e00ff */
[----:B------:R-:W-:Y:S01]  /*01a0*/  SEL R6, R6, c[0x0][0x180], !P2 ;  /* 0x0000600006067a07 */ /* 0x000fe20005000000 */
[----:B------:R-:W-:-:S04]  /*01b0*/  IMAD.MOV R5, RZ, RZ, -R7 ;  /* 0x000000ffff057224 */ /* 0x000fc800078e0a07 */
[----:B------:R-:W-:Y:S02]  /*01c0*/  IMAD R2, R5, c[0x0][0x190], R14 ;  /* 0x0000640005027a24 */ /* 0x000fe400078e020e */
[----:B------:R-:W-:Y:S02]  /*01d0*/  IMAD R5, R3, c[0x0][0x190], R4 ;  /* 0x0000640003057a24 */ /* 0x000fe400078e0204 */
[----:B------:R-:W-:Y:S01]  /*01e0*/  IMAD.MOV.U32 R4, RZ, RZ, c[0x0][0x174] ;  /* 0x00005d00ff047624 */ /* 0x000fe200078e00ff */
[----:B------:R-:W-:-:S13]  /*01f0*/  ISETP.GE.U32.AND P0, PT, R2, c[0x0][0x190], PT ;  /* 0x0000640002007a0c */ /* 0x000fda0003f06070 */
[----:B------:R-:W-:Y:S02]  /*0200*/  @P0 IADD3 R2, R2, -c[0x0][0x190], RZ ;  /* 0x8000640002020a10 */ /* 0x000fe40007ffe0ff */
[----:B------:R-:W-:Y:S02]  /*0210*/  @P0 IADD3 R7, R7, 0x1, RZ ;  /* 0x0000000107070810 */ /* 0x000fe40007ffe0ff */
[C---:B------:R-:W-:Y:S02]  /*0220*/  ISETP.GE.U32.AND P1, PT, R2.reuse, c[0x0][0x190], PT ;  /* 0x0000640002007a0c */ /* 0x040fe40003f26070 */
[----:B------:R-:W-:-:S11]  /*0230*/  IADD3 R3, R2, -c[0x0][0x190], RZ ;  /* 0x8000640002037a10 */ /* 0x000fd60007ffe0ff */
[----:B------:R-:W-:-:S04]  /*0240*/  @P1 IADD3 R7, R7, 0x1, RZ ;  /* 0x0000000107071810 */ /* 0x000fc80007ffe0ff */
[----:B------:R-:W-:Y:S02]  /*0250*/  SEL R13, R12, R7, !P3 ;  /* 0x000000070c0d7207 */ /* 0x000fe40005800000 */
[----:B------:R-:W-:Y:S02]  /*0260*/  @P3 SEL R12, R3, R2, P1 ;  /* 0x00000002030c3207 */ /* 0x000fe40000800000 */
[----:B------:R-:W-:-:S03]  /*0270*/  SEL R7, R4, c[0x0][0x184], !P2 ;  /* 0x0000610004077a07 */ /* 0x000fc60005000000 */
[----:B------:R-:W-:-:S04]  /*0280*/  IMAD R5, R12, 0x20, R5 ;  /* 0x000000200c057824 */ /* 0x000fc800078e0205 */
[----:B------:R-:W-:-:S04]  /*0290*/  IMAD.WIDE R6, R5, 0x4, R6 ;  /* 0x0000000405067825 */ /* 0x000fc800078e0206 */
[----:B------:R-:W-:Y:S01]  /*02a0*/  IMAD.MOV.U32 R4, RZ, RZ, c[0x0][0x178] ;  /* 0x00005e00ff047624 */ /* 0x000fe200078e00ff */
[----:B------:R0:W4:Y:S01]  /*02b0*/  LDG.E.CONSTANT R15, [R6.64] ;  /* 0x00000006060f7981 */ /* 0x000122000c1e9900 */
[----:B------:R-:W-:Y:S02]  /*02c0*/  IMAD.MOV.U32 R5, RZ, RZ, c[0x0][0x17c] ;  /* 0x00005f00ff057624 */ /* 0x000fe400078e00ff */
[----:B------:R-:W-:Y:S01]  /*02d0*/  IMAD.MOV.U32 R2, RZ, RZ, c[0x0][0x1b0] ;  /* 0x00006c00ff027624 */ /* 0x000fe200078e00ff */
[----:B------:R0:W5:Y:S01]  /*02e0*/  LDG.E.CONSTANT R21, [R6.64+0x4] ;  /* 0x0000040606157981 */ /* 0x000162000c1e9900 */
[----:B------:R-:W-:-:S03]  /*02f0*/  IMAD.MOV.U32 R3, RZ, RZ, c[0x0][0x1b4] ;  /* 0x00006d00ff037624 */ /* 0x000fc600078e00ff */
[----:B------:R0:W2:Y:S01]  /*0300*/  LDG.E.CONSTANT R17, [R6.64+0x8] ;  /* 0x0000080606117981 */ /* 0x0000a2000c1e9900 */
[----:B------:R-:W-:-:S03]  /*0310*/  SEL R4, R4, c[0x0][0x188], !P2 ;  /* 0x0000620004047a07 */ /* 0x000fc60005000000 */
[----:B------:R0:W2:Y:S01]  /*0320*/  LDG.E.CONSTANT R22, [R6.64+0xc] ;  /* 0x00000c0606167981 */ /* 0x0000a2000c1e9900 */
[----:B------:R-:W-:Y:S02]  /*0330*/  SEL R5, R5, c[0x0][0x18c], !P2 ;  /* 0x0000630005057a07 */ /* 0x000fe40005000000 */
[----:B------:R-:W-:Y:S02]  /*0340*/  SEL R2, R2, c[0x0][0x1c0], !P2 ;  /* 0x0000700002027a07 */ /* 0x000fe40005000000 */
[----:B------:R-:W-:Y:S01]  /*0350*/  SEL R3, R3, c[0x0][0x1c4], !P2 ;  /* 0x0000710003037a07 */ /* 0x000fe20005000000 */
[----:B------:R-:W-:-:S04]  /*0360*/  IMAD.WIDE R4, R0, 0x2, R4 ;  /* 0x0000000200047825 */ /* 0x000fc800078e0204 */
[----:B------:R-:W-:Y:S01]  /*0370*/  IMAD.WIDE R2, R0, 0x4, R2 ;  /* 0x0000000400027825 */ /* 0x000fe200078e0202 */
[----:B------:R1:W2:Y:S03]  /*0380*/  LDG.E.U16.CONSTANT R20, [R4.64] ;  /* 0x0000000604147981 */ /* 0x0002a6000c1e9500 */
[----:B------:R-:W-:Y:S01]  /*0390*/  @!P2 IMAD.MOV.U32 R8, RZ, RZ, c[0x0][0x1b8] ;  /* 0x00006e00ff08a624 */ /* 0x000fe200078e00ff */
[----:B------:R0:W2:Y:S01]  /*03a0*/  LDG.E.CONSTANT R16, [R2.64] ;  /* 0x0000000602107981 */ /* 0x0000a2000c1e9900 */
[----:B------:R-:W-:-:S03]  /*03b0*/  @!P2 IMAD.MOV.U32 R9, RZ, RZ, c[0x0][0x1bc] ;  /* 0x00006f00ff09a624 */ /* 0x000fc600078e00ff */
[----:B------:R1:W2:Y:S01]  /*03c0*/  LDG.E.U16.CONSTANT R23, [R4.64+0x2] ;  /* 0x0000020604177981 */ /* 0x0002a2000c1e9500 */
[----:B------:R-:W-:-:S03]  /*03d0*/  @!P2 IMAD.MOV.U32 R10, RZ, RZ, c[0x0][0x1d0] ;  /* 0x00007400ff0aa624 */ /* 0x000fc600078e00ff */
[----:B------:R1:W2:Y:S01]  /*03e0*/  LDG.E.U16.CONSTANT R26, [R4.64+0x4] ;  /* 0x00000406041a7981 */ /* 0x0002a2000c1e9500 */
[----:B------:R-:W-:-:S03]  /*03f0*/  @!P2 IMAD.MOV.U32 R11, RZ, RZ, c[0x0][0x1d4] ;  /* 0x00007500ff0ba624 */ /* 0x000fc600078e00ff */
[----:B------:R0:W2:Y:S04]  /*0400*/  LDG.E.CONSTANT R24, [R2.64+0x4] ;  /* 0x0000040602187981 */ /* 0x0000a8000c1e9900 */
[----:B------:R0:W2:Y:S04]  /*0410*/  LDG.E.CONSTANT R25, [R2.64+0x8] ;  /* 0x0000080602197981 */ /* 0x0000a8000c1e9900 */
[----:B------:R1:W2:Y:S04]  /*0420*/  LDG.E.U16.CONSTANT R27, [R4.64+0x6] ;  /* 0x00000606041b7981 */ /* 0x0002a8000c1e9500 */
[----:B------:R0:W2:Y:S04]  /*0430*/  LDG.E.CONSTANT R29, [R2.64+0xc] ;  /* 0x00000c06021d7981 */ /* 0x0000a8000c1e9900 */
[----:B------:R0:W3:Y:S04]  /*0440*/  @!P2 LDG.E.CONSTANT R19, [R8.64] ;  /* 0x000000060813a981 */ /* 0x0000e8000c1e9900 */
[----:B------:R1:W3:Y:S01]  /*0450*/  @!P2 LDG.E.CONSTANT R18, [R10.64] ;  /* 0x000000060a12a981 */ /* 0x0002e2000c1e9900 */
[----:B------:R-:W-:-:S04]  /*0460*/  IABS R28, c[0x0][0x1a0] ;  /* 0x00006800001c7a13 */ /* 0x000fc80000000000 */
[----:B0-----:R-:W0:Y:S08]  /*0470*/  I2F.RP R8, R28 ;  /* 0x0000001c00087306 */ /* 0x001e300000209400 */
[----:B------:R-:W1:Y:S08]  /*0480*/  I2F.U32.RP R9, c[0x0][0x198] ;  /* 0x0000660000097b06 */ /* 0x000e700000209000 */
        /* <DEDUP_REMOVED lines=8> */
[----:B------:R-:W-:Y:S02]  /*0510*/  IMAD R3, R3, R28, RZ ;  /* 0x0000001c03037224 */ /* 0x000fe400078e02ff */
[----:B-1----:R-:W-:Y:S02]  /*0520*/  IMAD.MOV R4, RZ, RZ, -R5 ;  /* 0x000000ffff047224 */ /* 0x002fe400078e0a05 */
[----:B------:R-:W-:-:S04]  /*0530*/  IMAD.HI.U32 R2, R7, R3, R6 ;  /* 0x0000000307027227 */ /* 0x000fc800078e0006 */
[----:B------:R-:W-:Y:S02]  /*0540*/  IMAD R3, R4, c[0x0][0x198], RZ ;  /* 0x0000660004037a24 */ /* 0x000fe400078e02ff */
[----:B------:R-:W-:-:S04]  /*0550*/  IMAD.MOV.U32 R4, RZ, RZ, RZ ;  /* 0x000000ffff047224 */ /* 0x000fc800078e00ff */
[----:B------:R-:W-:Y:S01]  /*0560*/  IMAD.HI.U32 R5, R5, R3, R4 ;  /* 0x0000000305057227 */ /* 0x000fe200078e0004 */
[----:B------:R-:W-:-:S05]  /*0570*/  IABS R3, R0 ;  /* 0x0000000000037213 */ /* 0x000fca0000000000 */
        /* <DEDUP_REMOVED lines=8> */
[----:B----4-:R-:W0:Y:S08]  /*0600*/  I2F R15, R15 ;  /* 0x0000000f000f7306 */ /* 0x010e300000201400 */
[----:B-----5:R-:W1:Y:S08]  /*0610*/  I2F R21, R21 ;  /* 0x0000001500157306 */ /* 0x020e700000201400 */
[----:B--2---:R-:W2:Y:S08]  /*0620*/  I2F R4, R17 ;  /* 0x0000001100047306 */ /* 0x004eb00000201400 */
[----:B------:R-:W4:Y:S01]  /*0630*/  I2F R22, R22 ;  /* 0x0000001600167306 */ /* 0x000f220000201400 */
[----:B------:R-:W-:Y:S01]  /*0640*/  HADD2.F32 R20, -RZ, R20.H0_H0 ;  /* 0x20000014ff147230 */ /* 0x000fe20000004100 */
[----:B0-----:R-:W-:-:S02]  /*0650*/  FMUL.FTZ R16, R15, R16 ;  /* 0x000000100f107220 */ /* 0x001fc40000410000 */
[--C-:B------:R-:W-:Y:S01]  /*0660*/  @!P3 IMAD.IADD R3, R3, 0x1, -R28.reuse ;  /* 0x000000010303b824 */ /* 0x100fe200078e0a1c */
[----:B------:R-:W-:Y:S02]  /*0670*/  HADD2.F32 R23, -RZ, R23.H0_H0 ;  /* 0x20000017ff177230 */ /* 0x000fe40000004100 */
[----:B------:R-:W-:Y:S01]  /*0680*/  HADD2.F32 R26, -RZ, R26.H0_H0 ;  /* 0x2000001aff1a7230 */ /* 0x000fe20000004100 */
[----:B-1----:R-:W-:Y:S02]  /*0690*/  FMUL.FTZ R24, R21, R24 ;  /* 0x0000001815187220 */ /* 0x002fe40000410000 */
[----:B--2---:R-:W-:Y:S01]  /*06a0*/  FMUL.FTZ R8, R4, R25 ;  /* 0x0000001904087220 */ /* 0x004fe20000410000 */
[----:B------:R-:W-:Y:S01]  /*06b0*/  HADD2.F32 R27, -RZ, R27.H0_H0 ;  /* 0x2000001bff1b7230 */ /* 0x000fe20000004100 */
[----:B------:R-:W-:Y:S01]  /*06c0*/  @P0 IADD3 R14, R14, -c[0x0][0x198], RZ ;  /* 0x800066000e0e0a10 */ /* 0x000fe20007ffe0ff */
[----:B----4-:R-:W-:Y:S01]  /*06d0*/  FMUL.FTZ R22, R22, R29 ;  /* 0x0000001d16167220 */ /* 0x010fe20000410000 */
[----:B------:R-:W-:Y:S01]  /*06e0*/  ISETP.GT.U32.AND P6, PT, R28, R3, PT ;  /* 0x000000031c00720c */ /* 0x000fe20003fc4070 */
[----:B------:R-:W-:Y:S01]  /*06f0*/  IMAD.IADD R10, R3, 0x1, -R28 ;  /* 0x00000001030a7824 */ /* 0x000fe200078e0a1c */
[----:B------:R-:W-:Y:S01]  /*0700*/  ISETP.GE.AND P4, PT, R0, RZ, PT ;  /* 0x000000ff0000720c */ /* 0x000fe20003f86270 */
[----:B------:R-:W-:Y:S01]  /*0710*/  ULDC.S8 UR4, c[0x0][0x1e0] ;  /* 0x0000780000047ab9 */ /* 0x000fe20000000200 */
[----:B------:R-:W-:-:S02]  /*0720*/  ISETP.GE.U32.AND P5, PT, R14, c[0x0][0x198], PT ;  /* 0x000066000e007a0c */ /* 0x000fc40003fa6070 */
[----:B------:R-:W-:Y:S02]  /*0730*/  SEL R10, R10, R3, !P6 ;  /* 0x000000030a0a7207 */ /* 0x000fe40007000000 */
[----:B------:R-:W-:Y:S02]  /*0740*/  ISETP.NE.AND P6, PT, RZ, UR4, PT ;  /* 0x00000004ff007c0c */ /* 0x000fe4000bfc5270 */
[----:B------:R-:W-:Y:S02]  /*0750*/  ISETP.NE.AND P1, PT, RZ, c[0x0][0x1a0], PT ;  /* 0x00006800ff007a0c */ /* 0x000fe40003f25270 */
[----:B------:R-:W-:Y:S02]  /*0760*/  ISETP.NE.U32.AND P0, PT, RZ, c[0x0][0x198], PT ;  /* 0x00006600ff007a0c */ /* 0x000fe40003f05070 */
[----:B------:R-:W-:Y:S01]  /*0770*/  LOP3.LUT R11, RZ, c[0x0][0x198], RZ, 0x33, !PT ;  /* 0x00006600ff0b7a12 */ /* 0x000fe200078e33ff */
[----:B------:R-:W-:Y:S02]  /*0780*/  @!P4 IMAD.MOV R10, RZ, RZ, -R10 ;  /* 0x000000ffff0ac224 */ /* 0x000fe400078e0a0a */
[----:B------:R-:W-:-:S04]  /*0790*/  @P5 IADD3 R14, R14, -c[0x0][0x198], RZ ;  /* 0x800066000e0e5a10 */ /* 0x000fc80007ffe0ff */
[----:B------:R-:W-:Y:S01]  /*07a0*/  SEL R14, R11, R14, !P0 ;  /* 0x0000000e0b0e7207 */ /* 0x000fe20004000000 */
[-C--:B---3--:R-:W-:Y:S02]  /*07b0*/  FFMA.FTZ R7, R16, R19.reuse, R20 ;  /* 0x0000001310077223 */ /* 0x088fe40000010014 */
[-C--:B------:R-:W-:Y:S02]  /*07c0*/  FFMA.FTZ R23, R24, R19.reuse, R23 ;  /* 0x0000001318177223 */ /* 0x080fe40000010017 */
[-C--:B------:R-:W-:Y:S02]  /*07d0*/  FFMA.FTZ R9, R8, R19.reuse, R26 ;  /* 0x0000001308097223 */ /* 0x080fe4000001001a */
[----:B------:R-:W-:Y:S02]  /*07e0*/  FFMA.FTZ R27, R22, R19, R27 ;  /* 0x00000013161b7223 */ /* 0x000fe4000001001b */
[-C--:B------:R-:W-:Y:S02]  /*07f0*/  FMUL.FTZ R6, R7, R18.reuse ;  /* 0x0000001207067220 */ /* 0x080fe40000410000 */
[----:B------:R-:W-:-:S02]  /*0800*/  FMUL.FTZ R7, R23, R18 ;  /* 0x0000001217077220 */ /* 0x000fc40000410000 */
[-C--:B------:R-:W-:Y:S02]  /*0810*/  FMUL.FTZ R8, R9, R18.reuse ;  /* 0x0000001209087220 */ /* 0x080fe40000410000 */
[----:B------:R-:W-:Y:S01]  /*0820*/  FMUL.FTZ R27, R27, R18 ;  /* 0x000000121b1b7220 */ /* 0x000fe20000410000 */
[----:B------:R0:W1:Y:S08]  /*0830*/  F2I.S8.NTZ R4, R6 ;  /* 0x0000000600047305 */ /* 0x0000700000202100 */
[----:B------:R-:W2:Y:S08]  /*0840*/  F2I.S8.NTZ R7, R7 ;  /* 0x0000000700077305 */ /* 0x000eb00000202100 */
[----:B------:R-:W3:Y:S08]  /*0850*/  F2I.S8.NTZ R8, R8 ;  /* 0x0000000800087305 */ /* 0x000ef00000202100 */
[----:B------:R0:W4:Y:S01]  /*0860*/  F2I.S8.NTZ R6, R27 ;  /* 0x0000001b00067305 */ /* 0x0001220000202100 */
[----:B------:R-:W-:-:S04]  /*0870*/  LOP3.LUT R9, RZ, c[0x0][0x1a0], RZ, 0x33, !PT ;  /* 0x00006800ff097a12 */ /* 0x000fc800078e33ff */
[----:B------:R-:W-:Y:S01]  /*0880*/  SEL R10, R9, R10, !P1 ;  /* 0x0000000a090a7207 */ /* 0x000fe20004800000 */
[----:B------:R-:W-:Y:S05]  /*0890*/  @!P6 BRA `(.L_x_101) ;  /* 0x000001000000e947 */ /* 0x000fea0003800000 */
[----:B-12---:R-:W-:-:S13]  /*08a0*/  ISETP.NE.AND P4, PT, R13, 0x1, PT ;  /* 0x000000010d00780c */ /* 0x006fda0003f85270 */
        /* <DEDUP_REMOVED lines=15> */
.L_x_101:
[----:B-12---:R-:W-:-:S13]  /*09a0*/  ISETP.NE.AND P4, PT, R13, 0x1, PT ;  /* 0x000000010d00780c */ /* 0x006fda0003f85270 */
        /* <DEDUP_REMOVED lines=21> */
.L_x_102:
        /* <DEDUP_REMOVED lines=13> */
[----:B---3--:R-:W-:-:S03]  /*0bd0*/  PRMT R7, R8, 0x7054, R7 ;  /* 0x0000705408077816 */ /* 0x008fc60000000007 */
[----:B------:R-:W-:Y:S01]  /*0be0*/  @!P4 IMAD.MOV R2, RZ, RZ, -R2 ;  /* 0x000000ffff02c224 */ /* 0x000fe200078e0a02 */
[----:B----4-:R-:W-:-:S04]  /*0bf0*/  PRMT R7, R6, 0x654, R7 ;  /* 0x0000065406077816 */ /* 0x010fc80000000007 */
[----:B------:R-:W-:Y:S02]  /*0c00*/  SEL R0, R9, R2, !P1 ;  /* 0x0000000209007207 */ /* 0x000fe40004800000 */
[----:B------:R-:W-:Y:S02]  /*0c10*/  @P5 IADD3 R12, R12, -c[0x0][0x198], RZ ;  /* 0x800066000c0c5a10 */ /* 0x000fe40007ffe0ff */
[----:B------:R-:W-:Y:S02]  /*0c20*/  @P5 IADD3 R14, R14, 0x1, RZ ;  /* 0x000000010e0e5810 */ /* 0x000fe40007ffe0ff */
[----:B------:R-:W-:Y:S02]  /*0c30*/  ISETP.GE.U32.AND P3, PT, R12, c[0x0][0x198], PT ;  /* 0x000066000c007a0c */ /* 0x000fe40003f66070 */
[----:B------:R-:W-:-:S11]  /*0c40*/  SEL R2, R5, c[0x0][0x1ac], !P2 ;  /* 0x00006b0005027a07 */ /* 0x000fd60005000000 */
[----:B------:R-:W-:-:S04]  /*0c50*/  @P3 IADD3 R14, R14, 0x1, RZ ;  /* 0x000000010e0e3810 */ /* 0x000fc80007ffe0ff */
[----:B------:R-:W-:-:S05]  /*0c60*/  SEL R11, R11, R14, !P0 ;  /* 0x0000000e0b0b7207 */ /* 0x000fca0004000000 */
[----:B------:R-:W-:Y:S01]  /*0c70*/  IMAD R11, R11, c[0x0][0x19c], R0 ;  /* 0x000067000b0b7a24 */ /* 0x000fe200078e0200 */
[----:B------:R-:W-:Y:S01]  /*0c80*/  SEL R0, R3, c[0x0][0x1a4], !P2 ;  /* 0x0000690003007a07 */ /* 0x000fe20005000000 */
[----:B------:R-:W-:Y:S02]  /*0c90*/  IMAD.MOV.U32 R3, RZ, RZ, c[0x0][0x164] ;  /* 0x00005900ff037624 */ /* 0x000fe400078e00ff */
[----:B------:R-:W-:Y:S02]  /*0ca0*/  IMAD R11, R2, R11, RZ ;  /* 0x0000000b020b7224 */ /* 0x000fe400078e02ff */
[----:B------:R-:W-:Y:S01]  /*0cb0*/  IMAD.MOV.U32 R2, RZ, RZ, c[0x0][0x160] ;  /* 0x00005800ff027624 */ /* 0x000fe200078e00ff */
[----:B------:R-:W-:Y:S01]  /*0cc0*/  SEL R3, R3, c[0x0][0x16c], !P2 ;  /* 0x00005b0003037a07 */ /* 0x000fe20005000000 */
[----:B------:R-:W-:-:S03]  /*0cd0*/  IMAD R0, R0, R10, R11 ;  /* 0x0000000a00007224 */ /* 0x000fc600078e020b */
[----:B------:R-:W-:Y:S01]  /*0ce0*/  SEL R2, R2, c[0x0][0x168], !P2 ;  /* 0x00005a0002027a07 */ /* 0x000fe20005000000 */
[----:B------:R-:W-:-:S05]  /*0cf0*/  IMAD.IADD R0, R0, 0x1, R13 ;  /* 0x0000000100007824 */ /* 0x000fca00078e020d */
[----:B------:R-:W-:-:S05]  /*0d00*/  SHF.R.S32.HI R5, RZ, 0x2, R0 ;  /* 0x00000002ff057819 */ /* 0x000fca0000011400 */
[----:B------:R-:W-:-:S05]  /*0d10*/  IMAD.WIDE R2, R5, 0x4, R2 ;  /* 0x0000000405027825 */ /* 0x000fca00078e0202 */
[----:B------:R-:W-:Y:S01]  /*0d20*/  STG.E [R2.64], R7 ;  /* 0x0000000702007986 */ /* 0x000fe2000c101906 */
[----:B------:R-:W-:Y:S05]  /*0d30*/  EXIT ;  /* 0x000000000000794d */ /* 0x000fea0003800000 */
.L_x_103:
        /* <DEDUP_REMOVED lines=12> */
.L_x_144:


//--------------------- .text._ZN17fastertransformer21add_QK_bias_transformI6__halfEEvPaS2_PKiPKT_S4_S7_iiiiiiPKfS9_S9_S9_S9_S9_b --------------------------
	.section	.text._ZN17fastertransformer21add_QK_bias_transformI6__halfEEvPaS2_PKiPKT_S4_S7_iiiiiiPKfS9_S9_S9_S9_S9_b,"ax",@progbits
	.sectioninfo	@"SHI_REGISTERS=32"
	.align	128
        .global         _ZN17fastertransformer21add_QK_bias_transformI6__halfEEvPaS2_PKiPKT_S4_S7_iiiiiiPKfS9_S9_S9_S9_S9_b
        .type           _ZN17fastertransformer21add_QK_bias_transformI6__halfEEvPaS2_PKiPKT_S4_S7_iiiiiiPKfS9_S9_S9_S9_S9_b,@function
        .size           _ZN17fastertransformer21add_QK_bias_transformI6__halfEEvPaS2_PKiPKT_S4_S7_iiiiiiPKfS9_S9_S9_S9_S9_b,(.L_x_145 - _ZN17fastertransformer21add_QK_bias_transformI6__halfEEvPaS2_PKiPKT_S4_S7_iiiiiiPKfS9_S9_S9_S9_S9_b)
        .other          _ZN17fastertransformer21add_QK_bias_transformI6__halfEEvPaS2_PKiPKT_S4_S7_iiiiiiPKfS9_S9_S9_S9_S9_b,@"STO_CUDA_ENTRY STV_DEFAULT"
_ZN17fastertransformer21add_QK_bias_transformI6__halfEEvPaS2_PKiPKT_S4_S7_iiiiiiPKfS9_S9_S9_S9_S9_b:
.text._ZN17fastertransformer21add_QK_bias_transformI6__halfEEvPaS2_PKiPKT_S4_S7_iiiiiiPKfS9_S9_S9_S9_S9_b:
        /* <DEDUP_REMOVED lines=154> */
.L_x_104:
        /* <DEDUP_REMOVED lines=22> */
.L_x_105:
[----:B------:R-:W-:Y:S01]  /*0b00*/  IMAD.HI.U32 R14, R5, R12, RZ ;  /* 0x0000000c050e7227 */ /* 0x000fe200078e00ff */
[----:B------:R-:W-:Y:S02]  /*0b10*/  ISETP.GE.U32.AND P6, PT, R3, R28, PT ;  /* 0x0000001c0300720c */ /* 0x000fe40003fc6070 */
[----:B------:R-:W-:Y:S01]  /*0b20*/  LOP3.LUT R0, R0, c[0x0][0x1a0], RZ, 0x3c, !PT ;  /* 0x0000680000007a12 */ /* 0x000fe200078e3cff */
[----:B------:R-:W-:Y:S01]  /*0b30*/  IMAD.MOV R5, RZ, RZ, -R14 ;  /* 0x000000ffff057224 */ /* 0x000fe200078e0a0e */
[----:B------:R-:W-:Y:S02]  /*0b40*/  @!P3 IADD3 R2, R2, 0x1, RZ ;  /* 0x000000010202b810 */ /* 0x000fe40007ffe0ff */
        /* <DEDUP_REMOVED lines=13> */
[----:B------:R-:W-:-:S13]  /*0c20*/  ISETP.GE.U32.AND P3, PT, R12, c[0x0][0x198], PT ;  /* 0x000066000c007a0c */ /* 0x000fda0003f66070 */
[----:B------:R-:W-:-:S04]  /*0c30*/  @P3 IADD3 R14, R14, 0x1, RZ ;  /* 0x000000010e0e3810 */ /* 0x000fc80007ffe0ff */
[----:B------:R-:W-:-:S05]  /*0c40*/  SEL R11, R11, R14, !P0 ;  /* 0x0000000e0b0b7207 */ /* 0x000fca0004000000 */
[----:B------:R-:W-:-:S04]  /*0c50*/  IMAD R2, R11, c[0x0][0x19c], R2 ;  /* 0x000067000b027a24 */ /* 0x000fc800078e0202 */
[----:B------:R-:W-:-:S04]  /*0c60*/  IMAD R2, R2, c[0x0][0x1a4], RZ ;  /* 0x0000690002027a24 */ /* 0x000fc800078e02ff */
[----:B------:R-:W-:Y:S02]  /*0c70*/  IMAD R2, R3, c[0x0][0x198], R2 ;  /* 0x0000660003027a24 */ /* 0x000fe400078e0202 */
[----:B------:R-:W-:Y:S02]  /*0c80*/  IMAD.MOV.U32 R3, RZ, RZ, c[0x0][0x160] ;  /* 0x00005800ff037624 */ /* 0x000fe400078e00ff */
[----:B------:R-:W-:-:S03]  /*0c90*/  IMAD.IADD R13, R2, 0x1, R13 ;  /* 0x00000001020d7824 */ /* 0x000fc600078e020d */
[----:B------:R-:W-:Y:S02]  /*0ca0*/  SEL R2, R3, c[0x0][0x168], !P2 ;  /* 0x00005a0003027a07 */ /* 0x000fe40005000000 */
[----:B------:R-:W-:Y:S02]  /*0cb0*/  SEL R3, R0, c[0x0][0x16c], !P2 ;  /* 0x00005b0000037a07 */ /* 0x000fe40005000000 */
[----:B------:R-:W-:-:S05]  /*0cc0*/  SHF.R.S32.HI R13, RZ, 0x2, R13 ;  /* 0x00000002ff0d7819 */ /* 0x000fca000001140d */
[----:B------:R-:W-:-:S05]  /*0cd0*/  IMAD.WIDE R2, R13, 0x4, R2 ;  /* 0x000000040d027825 */ /* 0x000fca00078e0202 */
[----:B------:R-:W-:Y:S01]  /*0ce0*/  STG.E [R2.64], R7 ;  /* 0x0000000702007986 */ /* 0x000fe2000c101906 */
[----:B------:R-:W-:Y:S05]  /*0cf0*/  EXIT ;  /* 0x000000000000794d */ /* 0x000fea0003800000 */
.L_x_106:
        /* <DEDUP_REMOVED lines=16> */
.L_x_145:


//--------------------- .text._ZN17fastertransformer28add_QK_bias_transform_varlenIfEEvPaS1_PKiPKT_S3_S6_iiiiiiiiPKfS8_S8_S8_S8_S8_b --------------------------
	.section	.text._ZN17fastertransformer28add_QK_bias_transform_varlenIfEEvPaS1_PKiPKT_S3_S6_iiiiiiiiPKfS8_S8_S8_S8_S8_b,"ax",@progbits
	.sectioninfo	@"SHI_REGISTERS=31"
	.align	128
        .global         _ZN17fastertransformer28add_QK_bias_transform_varlenIfEEvPaS1_PKiPKT_S3_S6_iiiiiiiiPKfS8_S8_S8_S8_S8_b
        .type           _ZN17fastertransformer28add_QK_bias_transform_varlenIfEEvPaS1_PKiPKT_S3_S6_iiiiiiiiPKfS8_S8_S8_S8_S8_b,@function
        .size           _ZN17fastertransformer28add_QK_bias_transform_varlenIfEEvPaS1_PKiPKT_S3_S6_iiiiiiiiPKfS8_S8_S8_S8_S8_b,(.L_x_146 - _ZN17fastertransformer28add_QK_bias_transform_varlenIfEEvPaS1_PKiPKT_S3_S6_iiiiiiiiPKfS8_S8_S8_S8_S8_b)
        .other          _ZN17fastertransformer28add_QK_bias_transform_varlenIfEEvPaS1_PKiPKT_S3_S6_iiiiiiiiPKfS8_S8_S8_S8_S8_b,@"STO_CUDA_ENTRY STV_DEFAULT"
_ZN17fastertransformer28add_QK_bias_transform_varlenIfEEvPaS1_PKiPKT_S3_S6_iiiiiiiiPKfS8_S8_S8_S8_S8_b:
.text._ZN17fastertransformer28add_QK_bias_transform_varlenIfEEvPaS1_PKiPKT_S3_S6_iiiiiiiiPKfS8_S8_S8_S8_S8_b:
        /* <DEDUP_REMOVED lines=11> */
[----:B------:R-:W-:Y:S01]  /*00b0*/  ISETP.NE.U32.AND P3, PT, RZ, c[0x0][0x190], PT ;  /* 0x00006400ff007a0c */ /* 0x000fe20003f65070 */
[----:B------:R-:W-:Y:S01]  /*00c0*/  IMAD.MOV.U32 R24, RZ, RZ, c[0x0][0x170] ;  /* 0x00005c00ff187624 */ /* 0x000fe200078e00ff */
[----:B------:R-:W5:Y:S01]  /*00d0*/  S2R R9, SR_TID.X ;  /* 0x0000000000097919 */ /* 0x000f620000002100 */
[----:B------:R-:W-:-:S03]  /*00e0*/  LOP3.LUT R8, RZ, c[0x0][0x190], RZ, 0x33, !PT ;  /* 0x00006400ff087a12 */ /* 0x000fc600078e33ff */
[----:B------:R-:W-:Y:S01]  /*00f0*/  SEL R24, R24, c[0x0][0x180], !P2 ;  /* 0x0000600018187a07 */ /* 0x000fe20005000000 */
[----:B----4-:R-:W4:Y:S01]  /*0100*/  MUFU.RCP R0, R0 ;  /* 0x0000000000007308 */ /* 0x010f220000001000 */
[----:B-----5:R-:W-:Y:S01]  /*0110*/  IMAD.SHL.U32 R9, R9, 0x4, RZ ;  /* 0x0000000409097824 */ /* 0x020fe200078e00ff */
[----:B----4-:R-:W-:-:S04]  /*0120*/  IADD3 R4, R0, 0xffffffe, RZ ;  /* 0x0ffffffe00047810 */ /* 0x010fc80007ffe0ff */
[----:B------:R-:W-:Y:S02]  /*0130*/  LOP3.LUT R0, R9, 0xffffffe0, RZ, 0xc0, !PT ;  /* 0xffffffe009007812 */ /* 0x000fe400078ec0ff */
[----:B------:R4:W5:Y:S02]  /*0140*/  F2I.FTZ.U32.TRUNC.NTZ R5, R4 ;  /* 0x0000000400057305 */ /* 0x000964000021f000 */
[----:B----4-:R-:W-:Y:S02]  /*0150*/  IMAD.MOV.U32 R4, RZ, RZ, RZ ;  /* 0x000000ffff047224 */ /* 0x010fe400078e00ff */
[----:B-----5:R-:W-:-:S04]  /*0160*/  IMAD.MOV R7, RZ, RZ, -R5 ;  /* 0x000000ffff077224 */ /* 0x020fc800078e0a05 */
[----:B------:R-:W-:-:S04]  /*0170*/  IMAD R7, R7, c[0x0][0x190], RZ ;  /* 0x0000640007077a24 */ /* 0x000fc800078e02ff */
[----:B------:R-:W-:-:S04]  /*0180*/  IMAD.HI.U32 R5, R5, R7, R4 ;  /* 0x0000000705057227 */ /* 0x000fc800078e0004 */
[----:B------:R-:W-:Y:S02]  /*0190*/  IMAD.MOV.U32 R4, RZ, RZ, c[0x0][0x174] ;  /* 0x00005d00ff047624 */ /* 0x000fe400078e00ff */
[----:B------:R-:W-:-:S03]  /*01a0*/  IMAD.HI.U32 R5, R5, R10, RZ ;  /* 0x0000000a05057227 */ /* 0x000fc600078e00ff */
[----:B------:R-:W-:Y:S01]  /*01b0*/  SEL R25, R4, c[0x0][0x184], !P2 ;  /* 0x0000610004197a07 */ /* 0x000fe20005000000 */
[----:B0-----:R-:W-:-:S04]  /*01c0*/  IMAD.MOV R3, RZ, RZ, -R5 ;  /* 0x000000ffff037224 */ /* 0x001fc800078e0a05 */
[----:B------:R-:W-:Y:S01]  /*01d0*/  IMAD R2, R3, c[0x0][0x190], R10 ;  /* 0x0000640003027a24 */ /* 0x000fe200078e020a */
[----:B------:R-:W-:-:S04]  /*01e0*/  LOP3.LUT R3, R9, 0x1c, RZ, 0xc0, !PT ;  /* 0x0000001c09037812 */ /* 0x000fc800078ec0ff */
[----:B------:R-:W-:Y:S01]  /*01f0*/  ISETP.GE.U32.AND P0, PT, R2, c[0x0][0x190], PT ;  /* 0x0000640002007a0c */ /* 0x000fe20003f06070 */
[----:B------:R-:W-:-:S12]  /*0200*/  IMAD R7, R0, c[0x0][0x190], R3 ;  /* 0x0000640000077a24 */ /* 0x000fd800078e0203 */
[----:B------:R-:W-:Y:S02]  /*0210*/  @P0 IADD3 R2, R2, -c[0x0][0x190], RZ ;  /* 0x8000640002020a10 */ /* 0x000fe40007ffe0ff */
[----:B------:R-:W-:Y:S02]  /*0220*/  @P0 IADD3 R5, R5, 0x1, RZ ;  /* 0x0000000105050810 */ /* 0x000fe40007ffe0ff */
[C---:B------:R-:W-:Y:S02]  /*0230*/  ISETP.GE.U32.AND P1, PT, R2.reuse, c[0x0][0x190], PT ;  /* 0x0000640002007a0c */ /* 0x040fe40003f26070 */
[----:B------:R-:W-:-:S11]  /*0240*/  IADD3 R3, R2, -c[0x0][0x190], RZ ;  /* 0x8000640002037a10 */ /* 0x000fd60007ffe0ff */
[----:B------:R-:W-:-:S04]  /*0250*/  @P1 IADD3 R5, R5, 0x1, RZ ;  /* 0x0000000105051810 */ /* 0x000fc80007ffe0ff */
[----:B------:R-:W-:Y:S02]  /*0260*/  SEL R0, R8, R5, !P3 ;  /* 0x0000000508007207 */ /* 0x000fe40005800000 */
[----:B------:R-:W-:-:S05]  /*0270*/  @P3 SEL R8, R3, R2, P1 ;  /* 0x0000000203083207 */ /* 0x000fca0000800000 */
[----:B------:R-:W-:-:S04]  /*0280*/  IMAD R7, R8, 0x20, R7 ;  /* 0x0000002008077824 */ /* 0x000fc800078e0207 */
[----:B------:R-:W-:-:S05]  /*0290*/  IMAD.WIDE R24, R7, 0x4, R24 ;  /* 0x0000000407187825 */ /* 0x000fca00078e0218 */
[----:B-1----:R0:W4:Y:S01]  /*02a0*/  LDG.E.CONSTANT R13, [R24.64] ;  /* 0x00000006180d7981 */ /* 0x002122000c1e9900 */
[----:B------:R-:W-:Y:S02]  /*02b0*/  IMAD.MOV.U32 R4, RZ, RZ, c[0x0][0x1b0] ;  /* 0x00006c00ff047624 */ /* 0x000fe400078e00ff */
[----:B------:R-:W-:Y:S01]  /*02c0*/  IMAD.MOV.U32 R2, RZ, RZ, c[0x0][0x1b4] ;  /* 0x00006d00ff027624 */ /* 0x000fe200078e00ff */
[----:B------:R0:W5:Y:S01]  /*02d0*/  LDG.E.CONSTANT R14, [R24.64+0x4] ;  /* 0x00000406180e7981 */ /* 0x000162000c1e9900 */
[----:B------:R-:W-:Y:S01]  /*02e0*/  IMAD.MOV.U32 R6, RZ, RZ, c[0x0][0x178] ;  /* 0x00005e00ff067624 */ /* 0x000fe200078e00ff */
[----:B------:R-:W-:Y:S01]  /*02f0*/  SEL R4, R4, c[0x0][0x1c0], !P2 ;  /* 0x0000700004047a07 */ /* 0x000fe20005000000 */
[----:B------:R-:W-:Y:S01]  /*0300*/  IMAD.MOV.U32 R3, RZ, RZ, c[0x0][0x17c] ;  /* 0x00005f00ff037624 */ /* 0x000fe200078e00ff */
[----:B------:R0:W2:Y:S01]  /*0310*/  LDG.E.CONSTANT R15, [R24.64+0x8] ;  /* 0x00000806180f7981 */ /* 0x0000a2000c1e9900 */
[----:B------:R-:W-:Y:S02]  /*0320*/  SEL R5, R2, c[0x0][0x1c4], !P2 ;  /* 0x0000710002057a07 */ /* 0x000fe40005000000 */
[----:B------:R-:W-:Y:S01]  /*0330*/  SEL R6, R6, c[0x0][0x188], !P2 ;  /* 0x0000620006067a07 */ /* 0x000fe20005000000 */
[----:B------:R0:W2:Y:S01]  /*0340*/  LDG.E.CONSTANT R16, [R24.64+0xc] ;  /* 0x00000c0618107981 */ /* 0x0000a2000c1e9900 */
[----:B------:R-:W-:Y:S01]  /*0350*/  SEL R7, R3, c[0x0][0x18c], !P2 ;  /* 0x0000630003077a07 */ /* 0x000fe20005000000 */
[----:B------:R-:W-:-:S04]  /*0360*/  IMAD.WIDE R4, R9, 0x4, R4 ;  /* 0x0000000409047825 */ /* 0x000fc800078e0204 */
[----:B------:R-:W-:Y:S01]  /*0370*/  @!P2 IMAD.MOV.U32 R20, RZ, RZ, c[0x0][0x1b8] ;  /* 0x00006e00ff14a624 */ /* 0x000fe200078e00ff */
[----:B------:R1:W2:Y:S01]  /*0380*/  LDG.E.CONSTANT R17, [R4.64] ;  /* 0x0000000604117981 */ /* 0x0002a2000c1e9900 */
[----:B------:R-:W-:Y:S02]  /*0390*/  @!P2 IMAD.MOV.U32 R21, RZ, RZ, c[0x0][0x1bc] ;  /* 0x00006f00ff15a624 */ /* 0x000fe400078e00ff */
[----:B------:R-:W-:Y:S01]  /*03a0*/  IMAD.WIDE R6, R9, 0x4, R6 ;  /* 0x0000000409067825 */ /* 0x000fe200078e0206 */
[----:B------:R1:W2:Y:S03]  /*03b0*/  LDG.E.CONSTANT R19, [R4.64+0x4] ;  /* 0x0000040604137981 */ /* 0x0002a6000c1e9900 */
[----:B------:R-:W-:Y:S01]  /*03c0*/  @!P2 IMAD.MOV.U32 R2, RZ, RZ, c[0x0][0x1d0] ;  /* 0x00007400ff02a624 */ /* 0x000fe200078e00ff */
[----:B------:R1:W2:Y:S01]  /*03d0*/  LDG.E.CONSTANT R18, [R6.64] ;  /* 0x0000000606127981 */ /* 0x0002a2000c1e9900 */
[----:B------:R-:W-:-:S03]  /*03e0*/  @!P2 IMAD.MOV.U32 R3, RZ, RZ, c[0x0][0x1d4] ;  /* 0x00007500ff03a624 */ /* 0x000fc600078e00ff */
[----:B------:R1:W2:Y:S04]  /*03f0*/  LDG.E.CONSTANT R23, [R4.64+0x8] ;  /* 0x0000080604177981 */ /* 0x0002a8000c1e9900 */
[----:B0-----:R1:W2:Y:S04]  /*0400*/  LDG.E.CONSTANT R25, [R4.64+0xc] ;  /* 0x00000c0604197981 */ /* 0x0012a8000c1e9900 */
[----:B------:R0:W2:Y:S04]  /*0410*/  LDG.E.CONSTANT R22, [R6.64+0x4] ;  /* 0x0000040606167981 */ /* 0x0000a8000c1e9900 */
[----:B------:R0:W2:Y:S04]  /*0420*/  LDG.E.CONSTANT R24, [R6.64+0x8] ;  /* 0x0000080606187981 */ /* 0x0000a8000c1e9900 */
[----:B------:R0:W2:Y:S04]  /*0430*/  LDG.E.CONSTANT R26, [R6.64+0xc] ;  /* 0x00000c06061a7981 */ /* 0x0000a8000c1e9900 */
[----:B------:R0:W3:Y:S04]  /*0440*/  @!P2 LDG.E.CONSTANT R11, [R20.64] ;  /* 0x00000006140ba981 */ /* 0x0000e8000c1e9900 */
[----:B------:R1:W3:Y:S01]  /*0450*/  @!P2 LDG.E.CONSTANT R12, [R2.64] ;  /* 0x00000006020ca981 */ /* 0x0002e2000c1e9900 */
[----:B0-----:R-:W-:-:S04]  /*0460*/  IABS R20, c[0x0][0x1a0] ;  /* 0x0000680000147a13 */ /* 0x001fc80000000000 */
[----:B------:R-:W0:Y:S08]  /*0470*/  I2F.RP R21, R20 ;  /* 0x0000001400157306 */ /* 0x000e300000209400 */
[----:B------:R-:W1:Y:S08]  /*0480*/  I2F.U32.RP R27, c[0x0][0x198] ;  /* 0x00006600001b7b06 */ /* 0x000e700000209000 */
        /* <DEDUP_REMOVED lines=17> */
[----:B------:R-:W-:-:S04]  /*05a0*/  IMAD.MOV R7, RZ, RZ, -R7 ;  /* 0x000000ffff077224 */ /* 0x000fc800078e0a07 */
[----:B------:R-:W-:-:S05]  /*05b0*/  IMAD R10, R7, c[0x0][0x198], R10 ;  /* 0x00006600070a7a24 */ /* 0x000fca00078e020a */
[----:B------:R-:W-:Y:S01]  /*05c0*/  ISETP.GE.U32.AND P0, PT, R10, c[0x0][0x198], PT ;  /* 0x000066000a007a0c */ /* 0x000fe20003f06070 */
[----:B----4-:R0:W1:Y:S02]  /*05d0*/  I2F R6, R13 ;  /* 0x0000000d00067306 */ /* 0x0100640000201400 */
[----:B0-----:R-:W-:-:S06]  /*05e0*/  IMAD.MOV R13, RZ, RZ, -R2 ;  /* 0x000000ffff0d7224 */ /* 0x001fcc00078e0a02 */
[----:B-----5:R-:W0:Y:S01]  /*05f0*/  I2F R14, R14 ;  /* 0x0000000e000e7306 */ /* 0x020e220000201400 */
[----:B------:R-:W-:-:S07]  /*0600*/  IMAD R3, R20, R13, R3 ;  /* 0x0000000d14037224 */ /* 0x000fce00078e0203 */
[----:B--2---:R-:W2:Y:S01]  /*0610*/  I2F R4, R15 ;  /* 0x0000000f00047306 */ /* 0x004ea20000201400 */
[----:B------:R-:W-:-:S07]  /*0620*/  ISETP.GT.U32.AND P3, PT, R20, R3, PT ;  /* 0x000000031400720c */ /* 0x000fce0003f64070 */
[----:B------:R-:W4:Y:S01]  /*0630*/  I2F R16, R16 ;  /* 0x0000001000107306 */ /* 0x000f220000201400 */
[----:B-1----:R-:W-:Y:S02]  /*0640*/  FMUL.FTZ R6, R6, R17 ;  /* 0x0000001106067220 */ /* 0x002fe40000410000 */
[----:B0-----:R-:W-:-:S03]  /*0650*/  FMUL.FTZ R14, R14, R19 ;  /* 0x000000130e0e7220 */ /* 0x001fc60000410000 */
[----:B------:R-:W-:Y:S02]  /*0660*/  @!P3 IMAD.IADD R3, R3, 0x1, -R20 ;  /* 0x000000010303b824 */ /* 0x000fe400078e0a14 */
[----:B--2---:R-:W-:Y:S01]  /*0670*/  FMUL.FTZ R4, R4, R23 ;  /* 0x0000001704047220 */ /* 0x004fe20000410000 */
[----:B------:R-:W-:Y:S01]  /*0680*/  @P0 IADD3 R10, R10, -c[0x0][0x198], RZ ;  /* 0x800066000a0a0a10 */ /* 0x000fe20007ffe0ff */
[----:B----4-:R-:W-:Y:S01]  /*0690*/  FMUL.FTZ R16, R16, R25 ;  /* 0x0000001910107220 */ /* 0x010fe20000410000 */
[----:B------:R-:W-:Y:S01]  /*06a0*/  ISETP.GT.U32.AND P6, PT, R20, R3, PT ;  /* 0x000000031400720c */ /* 0x000fe20003fc4070 */
[----:B------:R-:W-:Y:S01]  /*06b0*/  ULDC.S8 UR4, c[0x0][0x1e0] ;  /* 0x0000780000047ab9 */ /* 0x000fe20000000200 */
[----:B------:R-:W-:Y:S02]  /*06c0*/  ISETP.GE.AND P4, PT, R9, RZ, PT ;  /* 0x000000ff0900720c */ /* 0x000fe40003f86270 */
[----:B------:R-:W-:Y:S02]  /*06d0*/  ISETP.GE.U32.AND P5, PT, R10, c[0x0][0x198], PT ;  /* 0x000066000a007a0c */ /* 0x000fe40003fa6070 */
[----:B------:R-:W-:-:S02]  /*06e0*/  ISETP.NE.U32.AND P0, PT, RZ, c[0x0][0x198], PT ;  /* 0x00006600ff007a0c */ /* 0x000fc40003f05070 */
[----:B------:R-:W-:-:S09]  /*06f0*/  ISETP.NE.AND P1, PT, RZ, c[0x0][0x1a0], PT ;  /* 0x00006800ff007a0c */ /* 0x000fd20003f25270 */
[----:B------:R-:W-:Y:S01]  /*0700*/  @P5 IADD3 R10, R10, -c[0x0][0x198], RZ ;  /* 0x800066000a0a5a10 */ /* 0x000fe20007ffe0ff */
[-C--:B---3--:R-:W-:Y:S02]  /*0710*/  FFMA.FTZ R7, R6, R11.reuse, R18 ;  /* 0x0000000b06077223 */ /* 0x088fe40000010012 */
[-C--:B------:R-:W-:Y:S02]  /*0720*/  FFMA.FTZ R13, R4, R11.reuse, R24 ;  /* 0x0000000b040d7223 */ /* 0x080fe40000010018 */
[----:B------:R-:W-:Y:S02]  /*0730*/  FMUL.FTZ R6, R7, R12 ;  /* 0x0000000c07067220 */ /* 0x000fe40000410000 */
[-C--:B------:R-:W-:Y:S02]  /*0740*/  FFMA.FTZ R7, R14, R11.reuse, R22 ;  /* 0x0000000b0e077223 */ /* 0x080fe40000010016 */
[----:B------:R-:W-:Y:S02]  /*0750*/  FFMA.FTZ R15, R16, R11, R26 ;  /* 0x0000000b100f7223 */ /* 0x000fe4000001001a */
[----:B------:R-:W-:-:S02]  /*0760*/  IMAD.IADD R14, R3, 0x1, -R20 ;  /* 0x00000001030e7824 */ /* 0x000fc400078e0a14 */
[-C--:B------:R-:W-:Y:S02]  /*0770*/  FMUL.FTZ R7, R7, R12.reuse ;  /* 0x0000000c07077220 */ /* 0x080fe40000410000 */
[-C--:B------:R-:W-:Y:S02]  /*0780*/  FMUL.FTZ R11, R13, R12.reuse ;  /* 0x0000000c0d0b7220 */ /* 0x080fe40000410000 */
[----:B------:R-:W-:Y:S01]  /*0790*/  FMUL.FTZ R4, R15, R12 ;  /* 0x0000000c0f047220 */ /* 0x000fe20000410000 */
        /* <DEDUP_REMOVED lines=8> */
[----:B------:R-:W-:Y:S02]  /*0820*/  LOP3.LUT R12, RZ, c[0x0][0x1a0], RZ, 0x33, !PT ;  /* 0x00006800ff0c7a12 */ /* 0x000fe400078e33ff */
[----:B------:R-:W-:-:S02]  /*0830*/  SEL R14, R13, R10, !P0 ;  /* 0x0000000a0d0e7207 */ /* 0x000fc40004000000 */
[----:B------:R-:W-:Y:S01]  /*0840*/  SEL R10, R12, R15, !P1 ;  /* 0x0000000f0c0a7207 */ /* 0x000fe20004800000 */
[----:B------:R-:W-:Y:S05]  /*0850*/  @!P6 BRA `(.L_x_107) ;  /* 0x000001000000e947 */ /* 0x000fea0003800000 */
[----:B01----:R-:W-:-:S13]  /*0860*/  ISETP.NE.AND P4, PT, R0, 0x1, PT ;  /* 0x000000010000780c */ /* 0x003fda0003f85270 */
        /* <DEDUP_REMOVED lines=15> */
.L_x_107:
[----:B01----:R-:W-:-:S13]  /*0960*/  ISETP.NE.AND P4, PT, R0, 0x1, PT ;  /* 0x000000010000780c */ /* 0x003fda0003f85270 */
        /* <DEDUP_REMOVED lines=21> */
.L_x_108:
        /* <DEDUP_REMOVED lines=10> */
[----:B------:R-:W-:-:S02]  /*0b60*/  SEL R3, R3, c[0x0][0x1ac], !P2 ;  /* 0x00006b0003037a07 */ /* 0x000fc40005000000 */
[----:B------:R-:W-:Y:S02]  /*0b70*/  ISETP.GE.U32.AND P5, PT, R8, c[0x0][0x198], PT ;  /* 0x0000660008007a0c */ /* 0x000fe40003fa6070 */
[----:B------:R-:W-:Y:S02]  /*0b80*/  @P6 IADD3 R2, R2, 0x1, RZ ;  /* 0x0000000102026810 */ /* 0x000fe40007ffe0ff */
[----:B------:R-:W-:-:S03]  /*0b90*/  PRMT R6, R7, 0x7604, R6 ;  /* 0x0000760407067816 */ /* 0x000fc60000000006 */
[----:B------:R-:W-:Y:S01]  /*0ba0*/  @!P4 IMAD.MOV R2, RZ, RZ, -R2 ;  /* 0x000000ffff02c224 */ /* 0x000fe200078e0a02 */
[----:B--2---:R-:W-:-:S04]  /*0bb0*/  PRMT R11, R11, 0x7054, R6 ;  /* 0x000070540b0b7816 */ /* 0x004fc80000000006 */
[----:B------:R-:W-:Y:S02]  /*0bc0*/  SEL R2, R12, R2, !P1 ;  /* 0x000000020c027207 */ /* 0x000fe40004800000 */
[----:B------:R-:W-:Y:S02]  /*0bd0*/  @P5 IADD3 R8, R8, -c[0x0][0x198], RZ ;  /* 0x8000660008085a10 */ /* 0x000fe40007ffe0ff */
[----:B------:R-:W-:Y:S02]  /*0be0*/  @P5 IADD3 R14, R14, 0x1, RZ ;  /* 0x000000010e0e5810 */ /* 0x000fe40007ffe0ff */
[----:B------:R-:W-:Y:S02]  /*0bf0*/  ISETP.GE.U32.AND P3, PT, R8, c[0x0][0x198], PT ;  /* 0x0000660008007a0c */ /* 0x000fe40003f66070 */
[----:B---3--:R-:W-:-:S11]  /*0c00*/  PRMT R11, R4, 0x654, R11 ;  /* 0x00000654040b7816 */ /* 0x008fd6000000000b */
[----:B------:R-:W-:-:S04]  /*0c10*/  @P3 IADD3 R14, R14, 0x1, RZ ;  /* 0x000000010e0e3810 */ /* 0x000fc80007ffe0ff */
[----:B------:R-:W-:-:S05]  /*0c20*/  SEL R13, R13, R14, !P0 ;  /* 0x0000000e0d0d7207 */ /* 0x000fca0004000000 */
[----:B------:R-:W-:Y:S01]  /*0c30*/  IMAD R8, R13, c[0x0][0x19c], R2 ;  /* 0x000067000d087a24 */ /* 0x000fe200078e0202 */
[----:B------:R-:W-:Y:S01]  /*0c40*/  SEL R2, R5, c[0x0][0x1a4], !P2 ;  /* 0x0000690005027a07 */ /* 0x000fe20005000000 */
[----:B------:R-:W-:Y:S02]  /*0c50*/  IMAD.MOV.U32 R5, RZ, RZ, c[0x0][0x164] ;  /* 0x00005900ff057624 */ /* 0x000fe400078e00ff */
[----:B------:R-:W-:-:S04]  /*0c60*/  IMAD R3, R3, R8, RZ ;  /* 0x0000000803037224 */ /* 0x000fc800078e02ff */
[----:B------:R-:W-:Y:S02]  /*0c70*/  IMAD R3, R2, R10, R3 ;  /* 0x0000000a02037224 */ /* 0x000fe400078e0203 */
        /* <DEDUP_REMOVED lines=8> */
.L_x_109:
        /* <DEDUP_REMOVED lines=16> */
.L_x_146:


//--------------------- .text._ZN17fastertransformer21add_QK_bias_transformIfEEvPaS1_PKiPKT_S3_S6_iiiiiiPKfS8_S8_S8_S8_S8_b --------------------------
	.section	.text._ZN17fastertransformer21add_QK_bias_transformIfEEvPaS1_PKiPKT_S3_S6_iiiiiiPKfS8_S8_S8_S8_S8_b,"ax",@progbits
	.sectioninfo	@"SHI_REGISTERS=31"
	.align	128
        .global         _ZN17fastertransformer21add_QK_bias_transformIfEEvPaS1_PKiPKT_S3_S6_iiiiiiPKfS8_S8_S8_S8_S8_b
        .type           _ZN17fastertransformer21add_QK_bias_transformIfEEvPaS1_PKiPKT_S3_S6_iiiiiiPKfS8_S8_S8_S8_S8_b,@function
        .size           _ZN17fastertransformer21add_QK_bias_transformIfEEvPaS1_PKiPKT_S3_S6_iiiiiiPKfS8_S8_S8_S8_S8_b,(.L_x_147 - _ZN17fastertransformer21add_QK_bias_transformIfEEvPaS1_PKiPKT_S3_S6_iiiiiiPKfS8_S8_S8_S8_S8_b)
        .other          _ZN17fastertransformer21add_QK_bias_transformIfEEvPaS1_PKiPKT_S3_S6_iiiiiiPKfS8_S8_S8_S8_S8_b,@"STO_CUDA_ENTRY STV_DEFAULT"
_ZN17fastertransformer21add_QK_bias_transformIfEEvPaS1_PKiPKT_S3_S6_iiiiiiPKfS8_S8_S8_S8_S8_b:
.text._ZN17fastertransformer21add_QK_bias_transformIfEEvPaS1_PKiPKT_S3_S6_iiiiiiPKfS8_S8_S8_S8_S8_b:
        /* <DEDUP_REMOVED lines=41> */
[----:B------:R-:W-:-:S04]  /*0290*/  IMAD.WIDE R26, R7, 0x4, R26 ;  /* 0x00000004071a7825 */ /* 0x000fc800078e021a */
[----:B------:R-:W-:Y:S01]  /*02a0*/  IMAD.MOV.U32 R4, RZ, RZ, c[0x0][0x1a8] ;  /* 0x00006a00ff047624 */ /* 0x000fe200078e00ff */
[----:B-1----:R0:W4:Y:S01]  /*02b0*/  LDG.E.CONSTANT R13, [R26.64] ;  /* 0x000000061a0d7981 */ /* 0x002122000c1e9900 */
[----:B------:R-:W-:Y:S02]  /*02c0*/  IMAD.MOV.U32 R2, RZ, RZ, c[0x0][0x1ac] ;  /* 0x00006b00ff027624 */ /* 0x000fe400078e00ff */
[----:B------:R-:W-:Y:S01]  /*02d0*/  IMAD.MOV.U32 R6, RZ, RZ, c[0x0][0x178] ;  /* 0x00005e00ff067624 */ /* 0x000fe200078e00ff */
[----:B------:R0:W5:Y:S01]  /*02e0*/  LDG.E.CONSTANT R14, [R26.64+0x4] ;  /* 0x000004061a0e7981 */ /* 0x000162000c1e9900 */
[----:B------:R-:W-:Y:S01]  /*02f0*/  IMAD.MOV.U32 R3, RZ, RZ, c[0x0][0x17c] ;  /* 0x00005f00ff037624 */ /* 0x000fe200078e00ff */
[----:B------:R-:W-:Y:S02]  /*0300*/  SEL R4, R4, c[0x0][0x1b8], !P2 ;  /* 0x00006e0004047a07 */ /* 0x000fe40005000000 */
[----:B------:R0:W2:Y:S01]  /*0310*/  LDG.E.CONSTANT R15, [R26.64+0x8] ;  /* 0x000008061a0f7981 */ /* 0x0000a2000c1e9900 */
[----:B------:R-:W-:-:S02]  /*0320*/  SEL R5, R2, c[0x0][0x1bc], !P2 ;  /* 0x00006f0002057a07 */ /* 0x000fc40005000000 */
        /* <DEDUP_REMOVED lines=13> */
[----:B------:R1:W2:Y:S04]  /*0400*/  LDG.E.CONSTANT R23, [R4.64+0xc] ;  /* 0x00000c0604177981 */ /* 0x0002a8000c1e9900 */
[----:B------:R1:W2:Y:S04]  /*0410*/  LDG.E.CONSTANT R24, [R6.64+0x4] ;  /* 0x0000040606187981 */ /* 0x0002a8000c1e9900 */
[----:B0-----:R0:W2:Y:S04]  /*0420*/  LDG.E.CONSTANT R26, [R6.64+0x8] ;  /* 0x00000806061a7981 */ /* 0x0010a8000c1e9900 */
        /* <DEDUP_REMOVED lines=33> */
[----:B0-----:R-:W-:-:S02]  /*0640*/  FMUL.FTZ R6, R6, R17 ;  /* 0x0000001106067220 */ /* 0x001fc40000410000 */
[----:B-1----:R-:W-:Y:S02]  /*0650*/  FMUL.FTZ R14, R14, R19 ;  /* 0x000000130e0e7220 */ /* 0x002fe40000410000 */
[----:B------:R-:W-:Y:S02]  /*0660*/  @!P3 IMAD.IADD R3, R3, 0x1, -R20 ;  /* 0x000000010303b824 */ /* 0x000fe400078e0a14 */
[----:B--2---:R-:W-:Y:S01]  /*0670*/  FMUL.FTZ R15, R15, R22 ;  /* 0x000000160f0f7220 */ /* 0x004fe20000410000 */
[----:B------:R-:W-:Y:S01]  /*0680*/  @P0 IADD3 R10, R10, -c[0x0][0x198], RZ ;  /* 0x800066000a0a0a10 */ /* 0x000fe20007ffe0ff */
[----:B----4-:R-:W-:Y:S01]  /*0690*/  FMUL.FTZ R16, R16, R23 ;  /* 0x0000001710107220 */ /* 0x010fe20000410000 */
[----:B------:R-:W-:Y:S01]  /*06a0*/  ISETP.GT.U32.AND P6, PT, R20, R3, PT ;  /* 0x000000031400720c */ /* 0x000fe20003fc4070 */
[----:B------:R-:W-:Y:S01]  /*06b0*/  ULDC.S8 UR4, c[0x0][0x1d8] ;  /* 0x0000760000047ab9 */ /* 0x000fe20000000200 */
[----:B------:R-:W-:Y:S02]  /*06c0*/  ISETP.GE.AND P4, PT, R9, RZ, PT ;  /* 0x000000ff0900720c */ /* 0x000fe40003f86270 */
[----:B------:R-:W-:-:S02]  /*06d0*/  ISETP.GE.U32.AND P5, PT, R10, c[0x0][0x198], PT ;  /* 0x000066000a007a0c */ /* 0x000fc40003fa6070 */
[----:B------:R-:W-:Y:S02]  /*06e0*/  ISETP.NE.U32.AND P0, PT, RZ, c[0x0][0x198], PT ;  /* 0x00006600ff007a0c */ /* 0x000fe40003f05070 */
        /* <DEDUP_REMOVED lines=39> */
.L_x_110:
        /* <DEDUP_REMOVED lines=22> */
.L_x_111:
[----:B------:R-:W-:Y:S01]  /*0ac0*/  IMAD.HI.U32 R0, R5, R8, RZ ;  /* 0x0000000805007227 */ /* 0x000fe200078e00ff */
[----:B------:R-:W-:Y:S02]  /*0ad0*/  ISETP.GE.U32.AND P6, PT, R3, R20, PT ;  /* 0x000000140300720c */ /* 0x000fe40003fc6070 */
[----:B------:R-:W-:Y:S01]  /*0ae0*/  LOP3.LUT R9, R9, c[0x0][0x1a0], RZ, 0x3c, !PT ;  /* 0x0000680009097a12 */ /* 0x000fe200078e3cff */
[----:B------:R-:W-:Y:S01]  /*0af0*/  IMAD.MOV R5, RZ, RZ, -R0 ;  /* 0x000000ffff057224 */ /* 0x000fe200078e0a00 */
[----:B------:R-:W-:Y:S02]  /*0b00*/  @!P3 IADD3 R2, R2, 0x1, RZ ;  /* 0x000000010202b810 */ /* 0x000fe40007ffe0ff */
[----:B------:R-:W-:Y:S01]  /*0b10*/  ISETP.GE.AND P4, PT, R9, RZ, PT ;  /* 0x000000ff0900720c */ /* 0x000fe20003f86270 */
[----:B------:R-:W-:Y:S01]  /*0b20*/  IMAD R8, R5, c[0x0][0x198], R8 ;  /* 0x0000660005087a24 */ /* 0x000fe200078e0208 */
[----:B------:R-:W-:-:S04]  /*0b30*/  PRMT R4, R7, 0x7604, R4 ;  /* 0x0000760407047816 */ /* 0x000fc80000000004 */
[----:B------:R-:W-:Y:S02]  /*0b40*/  ISETP.GE.U32.AND P5, PT, R8, c[0x0][0x198], PT ;  /* 0x0000660008007a0c */ /* 0x000fe40003fa6070 */
[----:B------:R-:W-:Y:S02]  /*0b50*/  @P6 IADD3 R2, R2, 0x1, RZ ;  /* 0x0000000102026810 */ /* 0x000fe40007ffe0ff */
[----:B--2---:R-:W-:-:S03]  /*0b60*/  PRMT R11, R11, 0x7054, R4 ;  /* 0x000070540b0b7816 */ /* 0x004fc60000000004 */
[----:B------:R-:W-:Y:S01]  /*0b70*/  @!P4 IMAD.MOV R2, RZ, RZ, -R2 ;  /* 0x000000ffff02c224 */ /* 0x000fe200078e0a02 */
[----:B---3--:R-:W-:-:S04]  /*0b80*/  PRMT R11, R6, 0x654, R11 ;  /* 0x00000654060b7816 */ /* 0x008fc8000000000b */
[----:B------:R-:W-:Y:S01]  /*0b90*/  SEL R3, R12, R2, !P1 ;  /* 0x000000020c037207 */ /* 0x000fe20004800000 */
[----:B------:R-:W-:Y:S01]  /*0ba0*/  IMAD.MOV.U32 R2, RZ, RZ, c[0x0][0x160] ;  /* 0x00005800ff027624 */ /* 0x000fe200078e00ff */
[----:B------:R-:W-:Y:S02]  /*0bb0*/  @P5 IADD3 R8, R8, -c[0x0][0x198], RZ ;  /* 0x8000660008085a10 */ /* 0x000fe40007ffe0ff */
[----:B------:R-:W-:Y:S02]  /*0bc0*/  @P5 IADD3 R0, R0, 0x1, RZ ;  /* 0x0000000100005810 */ /* 0x000fe40007ffe0ff */
[----:B------:R-:W-:Y:S02]  /*0bd0*/  ISETP.GE.U32.AND P3, PT, R8, c[0x0][0x198], PT ;  /* 0x0000660008007a0c */ /* 0x000fe40003f66070 */
[----:B------:R-:W-:-:S11]  /*0be0*/  SEL R2, R2, c[0x0][0x168], !P2 ;  /* 0x00005a0002027a07 */ /* 0x000fd60005000000 */
[----:B------:R-:W-:-:S04]  /*0bf0*/  @P3 IADD3 R0, R0, 0x1, RZ ;  /* 0x0000000100003810 */ /* 0x000fc80007ffe0ff */
[----:B------:R-:W-:-:S05]  /*0c00*/  SEL R0, R13, R0, !P0 ;  /* 0x000000000d007207 */ /* 0x000fca0004000000 */
[----:B------:R-:W-:Y:S01]  /*0c10*/  IMAD R0, R0, c[0x0][0x19c], R3 ;  /* 0x0000670000007a24 */ /* 0x000fe200078e0203 */
[----:B------:R-:W-:-:S03]  /*0c20*/  LOP3.LUT R3, R10, 0xffffffe0, RZ, 0xc0, !PT ;  /* 0xffffffe00a037812 */ /* 0x000fc600078ec0ff */
        /* <DEDUP_REMOVED lines=9> */
.L_x_112:
        /* <DEDUP_REMOVED lines=12> */
.L_x_147:


//--------------------- .text._ZN17fastertransformer36add_V_bias_transform_rebuild_paddingI6__halfEEvPaPKiPKT_S4_iiiiiiPKfS9_S9_b --------------------------
	.section	.text._ZN17fastertransformer36add_V_bias_transform_rebuild_paddingI6__halfEEvPaPKiPKT_S4_iiiiiiPKfS9_S9_b,"ax",@progbits
	.sectioninfo	@"SHI_REGISTERS=32"
	.align	128
        .global         _ZN17fastertransformer36add_V_bias_transform_rebuild_paddingI6__halfEEvPaPKiPKT_S4_iiiiiiPKfS9_S9_b
        .type           _ZN17fastertransformer36add_V_bias_transform_rebuild_paddingI6__halfEEvPaPKiPKT_S4_iiiiiiPKfS9_S9_b,@function
        .size           _ZN17fastertransformer36add_V_bias_transform_rebuild_paddingI6__halfEEvPaPKiPKT_S4_iiiiiiPKfS9_S9_b,(.L_x_148 - _ZN17fastertransformer36add_V_bias_transform_rebuild_paddingI6__halfEEvPaPKiPKT_S4_iiiiiiPKfS9_S9_b)
        .other          _ZN17fastertransformer36add_V_bias_transform_rebuild_paddingI6__halfEEvPaPKiPKT_S4_iiiiiiPKfS9_S9_b,@"STO_CUDA_ENTRY STV_DEFAULT"
_ZN17fastertransformer36add_V_bias_transform_rebuild_paddingI6__halfEEvPaPKiPKT_S4_iiiiiiPKfS9_S9_b:
.text._ZN17fastertransformer36add_V_bias_transform_rebuild_paddingI6__halfEEvPaPKiPKT_S4_iiiiiiPKfS9_S9_b:
        /* <DEDUP_REMOVED lines=8> */
[----:B0-----:R-:W-:Y:S01]  /*0080*/  IADD3 R2, R0, 0xffffffe, RZ ;  /* 0x0ffffffe00027810 */ /* 0x001fe20007ffe0ff */
[----:B--2---:R-:W-:-:S05]  /*0090*/  IMAD R0, R15, 0x20, R14 ;  /* 0x000000200f007824 */ /* 0x004fca00078e020e */
[----:B------:R0:W2:Y:S02]  /*00a0*/  F2I.FTZ.U32.TRUNC.NTZ R3, R2 ;  /* 0x0000000200037305 */ /* 0x0000a4000021f000 */
[----:B0-----:R-:W-:Y:S02]  /*00b0*/  IMAD.MOV.U32 R2, RZ, RZ, RZ ;  /* 0x000000ffff027224 */ /* 0x001fe400078e00ff */
[----:B--2---:R-:W-:-:S04]  /*00c0*/  IMAD.MOV R5, RZ, RZ, -R3 ;  /* 0x000000ffff057224 */ /* 0x004fc800078e0a03 */
[----:B------:R-:W-:-:S04]  /*00d0*/  IMAD R5, R5, c[0x0][0x18c], RZ ;  /* 0x0000630005057a24 */ /* 0x000fc800078e02ff */
[----:B------:R-:W-:Y:S01]  /*00e0*/  IMAD.HI.U32 R3, R3, R5, R2 ;  /* 0x0000000503037227 */ /* 0x000fe200078e0002 */
[----:B------:R-:W-:-:S05]  /*00f0*/  SHF.R.S32.HI R2, RZ, 0x1f, R0 ;  /* 0x0000001fff027819 */ /* 0x000fca0000011400 */
        /* <DEDUP_REMOVED lines=19> */
[----:B0-----:R-:W-:-:S05]  /*0230*/  SHF.L.U32 R13, R13, 0x2, RZ ;  /* 0x000000020d0d7819 */ /* 0x001fca00000006ff */
[----:B------:R-:W-:Y:S02]  /*0240*/  IMAD R17, R14, 0x21, R13 ;  /* 0x000000210e117824 */ /* 0x000fe400078e020d */
[----:B------:R-:W-:Y:S01]  /*0250*/  IMAD R0, R13, 0x21, R14 ;  /* 0x000000210d007824 */ /* 0x000fe200078e020e */
[----:B--2---:R-:W-:-:S13]  /*0260*/  ISETP.GT.AND P2, PT, R2, -0x1, PT ;  /* 0xffffffff0200780c */ /* 0x004fda0003f44270 */
[----:B------:R0:W-:Y:S04]  /*0270*/  @!P2 STS.U8 [R17+0x3], RZ ;  /* 0x000003ff1100a388 */ /* 0x0001e80000000000 */
[----:B------:R0:W-:Y:S04]  /*0280*/  @!P2 STS.U8 [R17+0x2], RZ ;  /* 0x000002ff1100a388 */ /* 0x0001e80000000000 */
[----:B------:R0:W-:Y:S04]  /*0290*/  @!P2 STS.U8 [R17+0x1], RZ ;  /* 0x000001ff1100a388 */ /* 0x0001e80000000000 */
[----:B------:R0:W-:Y:S01]  /*02a0*/  @!P2 STS.U8 [R17], RZ ;  /* 0x000000ff1100a388 */ /* 0x0001e20000000000 */
[----:B------:R-:W-:Y:S05]  /*02b0*/  @!P2 BRA `(.L_x_114) ;  /* 0x000003900000a947 */ /* 0x000fea0003800000 */
[----:B-1----:R-:W-:Y:S01]  /*02c0*/  IADD3 R3, R4, -c[0x0][0x18c], RZ ;  /* 0x8000630004037a10 */ /* 0x002fe20007ffe0ff */
[----:B------:R-:W-:-:S02]  /*02d0*/  IMAD R5, R12, 0x20, R13 ;  /* 0x000000200c057824 */ /* 0x000fc400078e020d */
[----:B------:R-:W-:Y:S01]  /*02e0*/  IMAD.SHL.U32 R2, R2, 0x20, RZ ;  /* 0x0000002002027824 */ /* 0x000fe200078e00ff */
[----:B------:R-:W-:Y:S01]  /*02f0*/  @P1 SEL R6, R3, R4, P0 ;  /* 0x0000000403061207 */ /* 0x000fe20000000000 */
[----:B------:R-:W-:-:S04]  /*0300*/  IMAD.MOV.U32 R9, RZ, RZ, 0x4 ;  /* 0x00000004ff097424 */ /* 0x000fc800078e00ff */
[----:B------:R-:W-:-:S05]  /*0310*/  IMAD R5, R6, c[0x0][0x190], R5 ;  /* 0x0000640006057a24 */ /* 0x000fca00078e0205 */
[----:B------:R-:W-:Y:S02]  /*0320*/  LOP3.LUT R3, R2, 0xffffffe0, R5, 0xe2, !PT ;  /* 0xffffffe002037812 */ /* 0x000fe400078ee205 */
[----:B------:R-:W-:-:S05]  /*0330*/  LOP3.LUT R2, R5, 0xffffffe0, RZ, 0xc0, !PT ;  /* 0xffffffe005027812 */ /* 0x000fca00078ec0ff */
[----:B------:R-:W-:-:S04]  /*0340*/  IMAD R2, R2, c[0x0][0x180], R3 ;  /* 0x0000600002027a24 */ /* 0x000fc800078e0203 */
[----:B------:R-:W-:Y:S01]  /*0350*/  IMAD.WIDE R6, R2, R9, c[0x0][0x168] ;  /* 0x00005a0002067625 */ /* 0x000fe200078e0209 */
[----:B------:R-:W-:-:S04]  /*0360*/  SHF.R.S32.HI R2, RZ, 0x1, R5 ;  /* 0x00000001ff027819 */ /* 0x000fc80000011405 */
[----:B------:R-:W2:Y:S04]  /*0370*/  LDG.E.CONSTANT R18, [R6.64+0x8] ;  /* 0x0000080606127981 */ /* 0x000ea8000c1e9900 */
[----:B------:R-:W3:Y:S01]  /*0380*/  LDG.E.CONSTANT R19, [R6.64] ;  /* 0x0000000606137981 */ /* 0x000ee2000c1e9900 */
[----:B------:R-:W-:-:S03]  /*0390*/  IMAD.WIDE R2, R2, R9, c[0x0][0x170] ;  /* 0x00005c0002027625 */ /* 0x000fc600078e0209 */
[----:B------:R-:W4:Y:S01]  /*03a0*/  LDG.E.CONSTANT R22, [R6.64+0x4] ;  /* 0x0000040606167981 */ /* 0x000f22000c1e9900 */
[----:B------:R-:W-:Y:S01]  /*03b0*/  IMAD.WIDE R4, R5, R9, c[0x0][0x198] ;  /* 0x0000660005047625 */ /* 0x000fe200078e0209 */
[----:B------:R-:W-:Y:S02]  /*03c0*/  MOV R9, c[0x0][0x1a4] ;  /* 0x0000690000097a02 */ /* 0x000fe40000000f00 */
[----:B------:R-:W5:Y:S01]  /*03d0*/  LDG.E.CONSTANT R26, [R6.64+0xc] ;  /* 0x00000c06061a7981 */ /* 0x000f62000c1e9900 */
[----:B------:R-:W-:-:S03]  /*03e0*/  IMAD.MOV.U32 R8, RZ, RZ, c[0x0][0x1a0] ;  /* 0x00006800ff087624 */ /* 0x000fc600078e00ff */
[----:B------:R-:W4:Y:S04]  /*03f0*/  LDG.E.CONSTANT R20, [R2.64+0x4] ;  /* 0x0000040602147981 */ /* 0x000f28000c1e9900 */
[----:B------:R-:W5:Y:S01]  /*0400*/  LDG.E.CONSTANT R24, [R2.64] ;  /* 0x0000000602187981 */ /* 0x000f62000c1e9900 */
[----:B------:R-:W-:-:S03]  /*0410*/  IMAD.MOV.U32 R10, RZ, RZ, c[0x0][0x1a8] ;  /* 0x00006a00ff0a7624 */ /* 0x000fc600078e00ff */
[----:B------:R-:W5:Y:S01]  /*0420*/  LDG.E.CONSTANT R21, [R4.64+0x8] ;  /* 0x0000080604157981 */ /* 0x000f62000c1e9900 */
[----:B------:R-:W-:-:S03]  /*0430*/  IMAD.MOV.U32 R11, RZ, RZ, c[0x0][0x1ac] ;  /* 0x00006b00ff0b7624 */ /* 0x000fc600078e00ff */
[----:B------:R-:W5:Y:S04]  /*0440*/  LDG.E.CONSTANT R27, [R4.64] ;  /* 0x00000006041b7981 */ /* 0x000f68000c1e9900 */
[----:B------:R-:W5:Y:S04]  /*0450*/  LDG.E.CONSTANT R25, [R4.64+0x4] ;  /* 0x0000040604197981 */ /* 0x000f68000c1e9900 */
[----:B------:R-:W5:Y:S04]  /*0460*/  LDG.E.CONSTANT R23, [R4.64+0xc] ;  /* 0x00000c0604177981 */ /* 0x000f68000c1e9900 */
[----:B------:R-:W5:Y:S04]  /*0470*/  LDG.E.CONSTANT R8, [R8.64] ;  /* 0x0000000608087981 */ /* 0x000f68000c1e9900 */
[----:B------:R-:W5:Y:S01]  /*0480*/  LDG.E.CONSTANT R10, [R10.64] ;  /* 0x000000060a0a7981 */ /* 0x000f62000c1e9900 */
[----:B--2---:R-:W1:Y:S08]  /*0490*/  I2F R18, R18 ;  /* 0x0000001200127306 */ /* 0x004e700000201400 */
[----:B---3--:R-:W2:Y:S08]  /*04a0*/  I2F R28, R19 ;  /* 0x00000013001c7306 */ /* 0x008eb00000201400 */
[----:B----4-:R-:W3:Y:S08]  /*04b0*/  I2F R22, R22 ;  /* 0x0000001600167306 */ /* 0x010ef00000201400 */
[----:B-----5:R-:W4:Y:S01]  /*04c0*/  I2F R26, R26 ;  /* 0x0000001a001a7306 */ /* 0x020f220000201400 */
[----:B------:R-:W-:-:S02]  /*04d0*/  HADD2.F32 R29, -RZ, R20.H0_H0 ;  /* 0x20000014ff1d7230 */ /* 0x000fc40000004100 */
[--C-:B------:R-:W-:Y:S01]  /*04e0*/  HADD2.F32 R2, -RZ, R24.reuse.H0_H0 ;  /* 0x20000018ff027230 */ /* 0x100fe20000004100 */
[----:B-1----:R-:W-:Y:S01]  /*04f0*/  FMUL.FTZ R21, R18, R21 ;  /* 0x0000001512157220 */ /* 0x002fe20000410000 */
[----:B------:R-:W-:Y:S01]  /*0500*/  HADD2.F32 R24, -RZ, R24.H1_H1 ;  /* 0x30000018ff187230 */ /* 0x000fe20000004100 */
[----:B--2---:R-:W-:Y:S01]  /*0510*/  FMUL.FTZ R27, R28, R27 ;  /* 0x0000001b1c1b7220 */ /* 0x004fe20000410000 */
[----:B------:R-:W-:Y:S01]  /*0520*/  HADD2.F32 R20, -RZ, R20.H1_H1 ;  /* 0x30000014ff147230 */ /* 0x000fe20000004100 */
[----:B---3--:R-:W-:Y:S02]  /*0530*/  FMUL.FTZ R25, R22, R25 ;  /* 0x0000001916197220 */ /* 0x008fe40000410000 */
[----:B----4-:R-:W-:Y:S02]  /*0540*/  FMUL.FTZ R23, R26, R23 ;  /* 0x000000171a177220 */ /* 0x010fe40000410000 */
[C---:B------:R-:W-:Y:S02]  /*0550*/  FFMA.FTZ R21, R8.reuse, R21, R29 ;  /* 0x0000001508157223 */ /* 0x040fe4000001001d */
[----:B------:R-:W-:-:S02]  /*0560*/  FFMA.FTZ R27, R8, R27, R2 ;  /* 0x0000001b081b7223 */ /* 0x000fc40000010002 */
[C---:B------:R-:W-:Y:S02]  /*0570*/  FFMA.FTZ R25, R8.reuse, R25, R24 ;  /* 0x0000001908197223 */ /* 0x040fe40000010018 */
        /* <DEDUP_REMOVED lines=9> */
[----:B-1----:R1:W-:Y:S04]  /*0610*/  STS.U8 [R17+0x2], R6 ;  /* 0x0000020611007388 */ /* 0x0023e80000000000 */
[----:B--2---:R1:W-:Y:S04]  /*0620*/  STS.U8 [R17], R2 ;  /* 0x0000000211007388 */ /* 0x0043e80000000000 */
[----:B---3--:R1:W-:Y:S04]  /*0630*/  STS.U8 [R17+0x1], R4 ;  /* 0x0000010411007388 */ /* 0x0083e80000000000 */
[----:B----4-:R1:W-:Y:S02]  /*0640*/  STS.U8 [R17+0x3], R8 ;  /* 0x0000030811007388 */ /* 0x0103e40000000000 */
.L_x_114:
[----:B-1----:R-:W-:Y:S05]  /*0650*/  BSYNC B0 ;  /* 0x0000000000007941 */ /* 0x002fea0003800000 */
.L_x_113:
[----:B------:R-:W-:Y:S01]  /*0660*/  BAR.SYNC.DEFER_BLOCKING 0x0 ;  /* 0x0000000000007b1d */ /* 0x000fe20000010000 */
[----:B------:R-:W-:-:S02]  /*0670*/  IMAD R12, R12, 0x20, R14 ;  /* 0x000000200c0c7824 */ /* 0x000fc400078e020e */
[----:B------:R-:W-:-:S03]  /*0680*/  IMAD R13, R15, 0x20, R13 ;  /* 0x000000200f0d7824 */ /* 0x000fc600078e020d */
[----:B------:R-:W-:Y:S02]  /*0690*/  ULDC.S8 UR4, c[0x0][0x1b0] ;  /* 0x00006c0000047ab9 */ /* 0x000fe40000000200 */
[----:B------:R-:W-:Y:S01]  /*06a0*/  ISETP.NE.AND P0, PT, RZ, UR4, PT ;  /* 0x00000004ff007c0c */ /* 0x000fe2000bf05270 */
[----:B------:R1:W2:Y:S04]  /*06b0*/  LDS.U8 R4, [R0] ;  /* 0x0000000000047984 */ /* 0x0002a80000000000 */
[----:B------:R1:W3:Y:S04]  /*06c0*/  LDS.U8 R5, [R0+0x21] ;  /* 0x0000210000057984 */ /* 0x0002e80000000000 */
[----:B------:R1:W4:Y:S04]  /*06d0*/  LDS.U8 R2, [R0+0x42] ;  /* 0x0000420000027984 */ /* 0x0003280000000000 */
[----:B------:R1:W0:Y:S01]  /*06e0*/  LDS.U8 R3, [R0+0x63] ;  /* 0x0000630000037984 */ /* 0x0002220000000000 */
[----:B------:R-:W-:Y:S05]  /*06f0*/  @!P0 BRA `(.L_x_115) ;  /* 0x000000b000008947 */ /* 0x000fea0003800000 */
[C---:B------:R-:W-:Y:S02]  /*0700*/  SHF.L.U32 R6, R12.reuse, 0x1, RZ ;  /* 0x000000010c067819 */ /* 0x040fe400000006ff */
[----:B-1----:R-:W-:-:S02]  /*0710*/  LOP3.LUT R0, R12, 0x1f, RZ, 0xc0, !PT ;  /* 0x0000001f0c007812 */ /* 0x002fc400078ec0ff */
[----:B------:R-:W-:Y:S01]  /*0720*/  LOP3.LUT R7, R6, 0xc, RZ, 0xc0, !PT ;  /* 0x0000000c06077812 */ /* 0x000fe200078ec0ff */
[----:B------:R-:W-:-:S03]  /*0730*/  IMAD.SHL.U32 R6, R12, 0x20, RZ ;  /* 0x000000200c067824 */ /* 0x000fc600078e00ff */
[----:B------:R-:W-:Y:S02]  /*0740*/  LEA.HI R0, R0, R7, RZ, 0x1d ;  /* 0x0000000700007211 */ /* 0x000fe400078fe8ff */
[----:B------:R-:W-:-:S03]  /*0750*/  LOP3.LUT R6, R6, 0xfffffc00, RZ, 0xc0, !PT ;  /* 0xfffffc0006067812 */ /* 0x000fc600078ec0ff */
[----:B------:R-:W-:Y:S01]  /*0760*/  IMAD.SHL.U32 R9, R0, 0x2, RZ ;  /* 0x0000000200097824 */ /* 0x000fe200078e00ff */
[----:B------:R-:W-:-:S04]  /*0770*/  LOP3.LUT R7, R6, 0x1c, R13, 0xf8, !PT ;  /* 0x0000001c06077812 */ /* 0x000fc800078ef80d */
[----:B------:R-:W-:-:S05]  /*0780*/  LOP3.LUT R12, R9, 0xfffffffe, R12, 0xe2, !PT ;  /* 0xfffffffe090c7812 */ /* 0x000fca00078ee20c */
[----:B------:R-:W-:Y:S01]  /*0790*/  IMAD R7, R12, 0x20, R7 ;  /* 0x000000200c077824 */ /* 0x000fe200078e0207 */
[----:B------:R-:W-:Y:S05]  /*07a0*/  BRA `(.L_x_116) ;  /* 0x0000010000007947 */ /* 0x000fea0003800000 */
.L_x_115:
[----:B------:R-:W-:Y:S02]  /*07b0*/  SHF.R.S32.HI R7, RZ, 0x1f, R12 ;  /* 0x0000001fff077819 */ /* 0x000fe4000001140c */
[----:B------:R-:W-:Y:S02]  /*07c0*/  SHF.R.S32.HI R6, RZ, 0x1f, R13 ;  /* 0x0000001fff067819 */ /* 0x000fe4000001140d */
[----:B------:R-:W-:Y:S02]  /*07d0*/  LEA.HI R8, R7, R12, RZ, 0x3 ;  /* 0x0000000c07087211 */ /* 0x000fe400078f18ff */
[----:B------:R-:W-:Y:S02]  /*07e0*/  LEA.HI R6, R6, R13, RZ, 0x5 ;  /* 0x0000000d06067211 */ /* 0x000fe400078f28ff */
[----:B-1----:R-:W-:Y:S02]  /*07f0*/  SHF.L.U32 R0, R12, 0x2, RZ ;  /* 0x000000020c007819 */ /* 0x002fe400000006ff */
[----:B------:R-:W-:-:S02]  /*0800*/  LOP3.LUT R9, R8, 0x7ffffff8, RZ, 0xc0, !PT ;  /* 0x7ffffff808097812 */ /* 0x000fc400078ec0ff */
[----:B------:R-:W-:Y:S02]  /*0810*/  LOP3.LUT R6, R6, 0x3fffffe0, RZ, 0xc0, !PT ;  /* 0x3fffffe006067812 */ /* 0x000fe400078ec0ff */
[----:B------:R-:W-:Y:S01]  /*0820*/  LOP3.LUT R7, R0, 0x4, RZ, 0xc0, !PT ;  /* 0x0000000400077812 */ /* 0x000fe200078ec0ff */
[----:B------:R-:W-:Y:S01]  /*0830*/  IMAD.IADD R9, R12, 0x1, -R9 ;  /* 0x000000010c097824 */ /* 0x000fe200078e0a09 */
[C---:B------:R-:W-:Y:S01]  /*0840*/  LOP3.LUT R0, R13.reuse, 0x4, RZ, 0xc0, !PT ;  /* 0x000000040d007812 */ /* 0x040fe200078ec0ff */
[----:B------:R-:W-:Y:S01]  /*0850*/  IMAD.IADD R6, R13, 0x1, -R6 ;  /* 0x000000010d067824 */ /* 0x000fe200078e0a06 */
[----:B------:R-:W-:Y:S02]  /*0860*/  LOP3.LUT R7, R7, 0x7fffff8, R12, 0xf8, !PT ;  /* 0x07fffff807077812 */ /* 0x000fe400078ef80c */
[----:B------:R-:W-:Y:S02]  /*0870*/  LEA.HI R9, R9, R0, RZ, 0x1f ;  /* 0x0000000009097211 */ /* 0x000fe400078ff8ff */
[----:B------:R-:W-:-:S05]  /*0880*/  LEA.HI R6, R6, R7, RZ, 0x1d ;  /* 0x0000000706067211 */ /* 0x000fca00078fe8ff */
[----:B------:R-:W-:-:S05]  /*0890*/  IMAD R6, R6, 0x8, R9 ;  /* 0x0000000806067824 */ /* 0x000fca00078e0209 */
[----:B------:R-:W-:Y:S02]  /*08a0*/  SHF.L.U32 R7, R6, 0x2, RZ ;  /* 0x0000000206077819 */ /* 0x000fe400000006ff */
.L_x_116:
[----:B------:R-:W-:Y:S02]  /*08b0*/  LOP3.LUT R13, R13, 0xffffffe0, RZ, 0xc0, !PT ;  /* 0xffffffe00d0d7812 */ /* 0x000fe400078ec0ff */
[----:B--23--:R-:W-:-:S03]  /*08c0*/  PRMT R5, R5, 0x7604, R4 ;  /* 0x0000760405057816 */ /* 0x00cfc60000000004 */
[----:B------:R-:W-:Y:S01]  /*08d0*/  IMAD R13, R13, c[0x0][0x190], RZ ;  /* 0x000064000d0d7a24 */ /* 0x000fe200078e02ff */
[----:B----4-:R-:W-:-:S03]  /*08e0*/  PRMT R2, R2, 0x7054, R5 ;  /* 0x0000705402027816 */ /* 0x010fc60000000005 */
[----:B------:R-:W-:Y:S01]  /*08f0*/  IMAD R16, R16, c[0x0][0x194], R13 ;  /* 0x0000650010107a24 */ /* 0x000fe200078e020d */
[----:B0-----:R-:W-:-:S03]  /*0900*/  PRMT R3, R3, 0x654, R2 ;  /* 0x0000065403037816 */ /* 0x001fc60000000002 */
[----:B------:R-:W-:-:S05]  /*0910*/  IMAD.IADD R7, R16, 0x1, R7 ;  /* 0x0000000110077824 */ /* 0x000fca00078e0207 */
[----:B------:R-:W-:-:S04]  /*0920*/  LOP3.LUT R7, R7, 0xfffffffc, RZ, 0xc0, !PT ;  /* 0xfffffffc07077812 */ /* 0x000fc800078ec0ff */
[----:B------:R-:W-:-:S05]  /*0930*/  IADD3 R4, P0, R7, c[0x0][0x160], RZ ;  /* 0x0000580007047a10 */ /* 0x000fca0007f1e0ff */
[----:B------:R-:W-:-:S05]  /*0940*/  IMAD.X R5, RZ, RZ, c[0x0][0x164], P0 ;  /* 0x00005900ff057624 */ /* 0x000fca00000e06ff */
[----:B------:R-:W-:Y:S01]  /*0950*/  STG.E [R4.64], R3 ;  /* 0x0000000304007986 */ /* 0x000fe2000c101906 */
[----:B------:R-:W-:Y:S05]  /*0960*/  EXIT ;  /* 0x000000000000794d */ /* 0x000fea0003800000 */
.L_x_117:
        /* <DEDUP_REMOVED lines=9> */
.L_x_148:


//--------------------- .text._ZN17fastertransformer20add_V_bias_transformI6__halfEEvPaPKiPKT_iiiiiPKfS9_S9_b --------------------------
	.section	.text._ZN17fastertransformer20add_V_bias_transformI6__halfEEvPaPKiPKT_iiiiiPKfS9_S9_b,"ax",@progbits
	.sectioninfo	@"SHI_REGISTERS=30"
	.align	128
        .global         _ZN17fastertransformer20add_V_bias_transformI6__halfEEvPaPKiPKT_iiiiiPKfS9_S9_b
        .type           _ZN17fastertransformer20add_V_bias_transformI6__halfEEvPaPKiPKT_iiiiiPKfS9_S9_b,@function
        .size           _ZN17fastertransformer20add_V_bias_transformI6__halfEEvPaPKiPKT_iiiiiPKfS9_S9_b,(.L_x_149 - _ZN17fastertransformer20add_V_bias_transformI6__halfEEvPaPKiPKT_iiiiiPKfS9_S9_b)
        .other          _ZN17fastertransformer20add_V_bias_transformI6__halfEEvPaPKiPKT_iiiiiPKfS9_S9_b,@"STO_CUDA_ENTRY STV_DEFAULT"
_ZN17fastertransformer20add_V_bias_transformI6__halfEEvPaPKiPKT_iiiiiPKfS9_S9_b:
.text._ZN17fastertransformer20add_V_bias_transformI6__halfEEvPaPKiPKT_iiiiiPKfS9_S9_b:
        /* <DEDUP_REMOVED lines=39> */
[----:B------:R-:W-:Y:S01]  /*0270*/  IMAD.WIDE R8, R3, R7, c[0x0][0x168] ;  /* 0x00005a0003087625 */ /* 0x000fe200078e0207 */
[----:B------:R-:W-:-:S04]  /*0280*/  SHF.R.S32.HI R4, RZ, 0x1, R2 ;  /* 0x00000001ff047819 */ /* 0x000fc80000011402 */
[----:B------:R-:W2:Y:S04]  /*0290*/  LDG.E.CONSTANT R24, [R8.64] ;  /* 0x0000000608187981 */ /* 0x000ea8000c1e9900 */
[----:B------:R-:W3:Y:S01]  /*02a0*/  LDG.E.CONSTANT R22, [R8.64+0x4] ;  /* 0x0000040608167981 */ /* 0x000ee2000c1e9900 */
[-C--:B------:R-:W-:Y:S01]  /*02b0*/  IMAD.WIDE R4, R4, R7.reuse, c[0x0][0x170] ;  /* 0x00005c0004047625 */ /* 0x080fe200078e0207 */
[----:B------:R-:W-:Y:S02]  /*02c0*/  MOV R17, c[0x0][0x19c] ;  /* 0x0000670000117a02 */ /* 0x000fe40000000f00 */
[----:B------:R-:W4:Y:S01]  /*02d0*/  LDG.E.CONSTANT R26, [R8.64+0x8] ;  /* 0x00000806081a7981 */ /* 0x000f22000c1e9900 */
[----:B------:R-:W-:-:S03]  /*02e0*/  IMAD.WIDE R2, R2, R7, c[0x0][0x190] ;  /* 0x0000640002027625 */ /* 0x000fc600078e0207 */
[----:B------:R-:W5:Y:S01]  /*02f0*/  LDG.E.CONSTANT R27, [R8.64+0xc] ;  /* 0x00000c06081b7981 */ /* 0x000f62000c1e9900 */
[----:B------:R-:W-:-:S03]  /*0300*/  IMAD.MOV.U32 R16, RZ, RZ, c[0x0][0x198] ;  /* 0x00006600ff107624 */ /* 0x000fc600078e00ff */
[----:B------:R-:W4:Y:S04]  /*0310*/  LDG.E.CONSTANT R15, [R4.64] ;  /* 0x00000006040f7981 */ /* 0x000f28000c1e9900 */
[----:B------:R-:W5:Y:S01]  /*0320*/  LDG.E.CONSTANT R18, [R4.64+0x4] ;  /* 0x0000040604127981 */ /* 0x000f62000c1e9900 */
[----:B------:R-:W-:-:S03]  /*0330*/  IMAD.MOV.U32 R6, RZ, RZ, c[0x0][0x1a0] ;  /* 0x00006800ff067624 */ /* 0x000fc600078e00ff */
[----:B------:R0:W5:Y:S01]  /*0340*/  LDG.E.CONSTANT R19, [R2.64] ;  /* 0x0000000602137981 */ /* 0x000162000c1e9900 */
[----:B------:R-:W-:-:S03]  /*0350*/  IMAD.MOV.U32 R7, RZ, RZ, c[0x0][0x1a4] ;  /* 0x00006900ff077624 */ /* 0x000fc600078e00ff */
[----:B------:R0:W5:Y:S04]  /*0360*/  LDG.E.CONSTANT R23, [R2.64+0x4] ;  /* 0x0000040602177981 */ /* 0x000168000c1e9900 */
[----:B------:R0:W5:Y:S04]  /*0370*/  LDG.E.CONSTANT R21, [R2.64+0x8] ;  /* 0x0000080602157981 */ /* 0x000168000c1e9900 */
[----:B------:R0:W5:Y:S04]  /*0380*/  LDG.E.CONSTANT R20, [R2.64+0xc] ;  /* 0x00000c0602147981 */ /* 0x000168000c1e9900 */
[----:B------:R-:W5:Y:S04]  /*0390*/  LDG.E.CONSTANT R14, [R16.64] ;  /* 0x00000006100e7981 */ /* 0x000f68000c1e9900 */
[----:B------:R-:W5:Y:S01]  /*03a0*/  LDG.E.CONSTANT R6, [R6.64] ;  /* 0x0000000606067981 */ /* 0x000f62000c1e9900 */
[----:B------:R-:W-:-:S02]  /*03b0*/  ULDC.S8 UR4, c[0x0][0x1a8] ;  /* 0x00006a0000047ab9 */ /* 0x000fc40000000200 */
[----:B------:R-:W-:Y:S01]  /*03c0*/  ISETP.NE.AND P0, PT, RZ, UR4, PT ;  /* 0x00000004ff007c0c */ /* 0x000fe2000bf05270 */
[----:B------:R-:W-:Y:S01]  /*03d0*/  IMAD R12, R12, 0x20, R11 ;  /* 0x000000200c0c7824 */ /* 0x000fe200078e020b */
[----:B------:R-:W-:Y:S01]  /*03e0*/  LEA R13, R13, R10, 0x5 ;  /* 0x0000000a0d0d7211 */ /* 0x000fe200078e28ff */
[----:B--2---:R-:W1:Y:S08]  /*03f0*/  I2F R24, R24 ;  /* 0x0000001800187306 */ /* 0x004e700000201400 */
[----:B---3--:R-:W2:Y:S08]  /*0400*/  I2F R22, R22 ;  /* 0x0000001600167306 */ /* 0x008eb00000201400 */
[----:B----4-:R-:W3:Y:S08]  /*0410*/  I2F R26, R26 ;  /* 0x0000001a001a7306 */ /* 0x010ef00000201400 */
[----:B-----5:R-:W4:Y:S01]  /*0420*/  I2F R27, R27 ;  /* 0x0000001b001b7306 */ /* 0x020f220000201400 */
[----:B------:R-:W-:-:S02]  /*0430*/  HADD2.F32 R25, -RZ, R15.H0_H0 ;  /* 0x2000000fff197230 */ /* 0x000fc40000004100 */
[--C-:B0-----:R-:W-:Y:S01]  /*0440*/  HADD2.F32 R2, -RZ, R18.reuse.H0_H0 ;  /* 0x20000012ff027230 */ /* 0x101fe20000004100 */
        /* <DEDUP_REMOVED lines=18> */
[----:B------:R-:W-:-:S05]  /*0570*/  IMAD R2, R10, 0x21, R11 ;  /* 0x000000210a027824 */ /* 0x000fca00078e020b */
        /* <DEDUP_REMOVED lines=17> */
.L_x_118:
        /* <DEDUP_REMOVED lines=16> */
.L_x_119:
        /* <DEDUP_REMOVED lines=17> */
.L_x_120:
        /* <DEDUP_REMOVED lines=14> */
.L_x_149:


//--------------------- .text._ZN17fastertransformer24mappingRemovePaddingDataEPiPKii --------------------------
	.section	.text._ZN17fastertransformer24mappingRemovePaddingDataEPiPKii,"ax",@progbits
	.sectioninfo	@"SHI_REGISTERS=10"
	.align	128
        .global         _ZN17fastertransformer24mappingRemovePaddingDataEPiPKii
        .type           _ZN17fastertransformer24mappingRemovePaddingDataEPiPKii,@function
        .size           _ZN17fastertransformer24mappingRemovePaddingDataEPiPKii,(.L_x_150 - _ZN17fastertransformer24mappingRemovePaddingDataEPiPKii)
        .other          _ZN17fastertransformer24mappingRemovePaddingDataEPiPKii,@"STO_CUDA_ENTRY STV_DEFAULT"
_ZN17fastertransformer24mappingRemovePaddingDataEPiPKii:
.text._ZN17fastertransformer24mappingRemovePaddingDataEPiPKii:
[----:B------:R-:W-:Y:S02]  /*0000*/  MOV R1, c[0x0][0x28] ;  /* 0x00000a0000017a02 */ /* 0x000fe40000000f00 */
[----:B------:R-:W0:Y:S04]  /*0010*/  S2R R7, SR_CTAID.X ;  /* 0x0000000000077919 */ /* 0x000e280000002500 */
[----:B------:R-:W0:Y:S02]  /*0020*/  S2R R0, SR_TID.X ;  /* 0x0000000000007919 */ /* 0x000e240000002100 */
[----:B0-----:R-:W-:-:S05]  /*0030*/  IMAD R7, R7, c[0x0][0x0], R0 ;  /* 0x0000000007077a24 */ /* 0x001fca00078e0200 */
[----:B------:R-:W-:-:S13]  /*0040*/  ISETP.GE.AND P0, PT, R7, c[0x0][0x170], PT ;  /* 0x00005c0007007a0c */ /* 0x000fda0003f06270 */
[----:B------:R-:W-:Y:S05]  /*0050*/  @P0 EXIT ;  /* 0x000000000000094d */ /* 0x000fea0003800000 */
[----:B------:R-:W-:Y:S01]  /*0060*/  HFMA2.MMA R5, -RZ, RZ, 0, 2.384185791015625e-07 ;  /* 0x00000004ff057435 */ /* 0x000fe200000001ff */
[----:B------:R-:W-:-:S09]  /*0070*/  ULDC.64 UR4, c[0x0][0x118] ;  /* 0x0000460000047ab9 */ /* 0x000fd20000000a00 */
[----:B------:R-:W-:-:S06]  /*0080*/  IMAD.WIDE R2, R7, R5, c[0x0][0x168] ;  /* 0x00005a0007027625 */ /* 0x000fcc00078e0205 */
[----:B------:R-:W2:Y:S02]  /*0090*/  LDG.E.CONSTANT R2, [R2.64] ;  /* 0x0000000402027981 */ /* 0x000ea4000c1e9900 */
[----:B--2---:R-:W-:-:S05]  /*00a0*/  IADD3 R4, R7, R2, RZ ;  /* 0x0000000207047210 */ /* 0x004fca0007ffe0ff */
[----:B------:R-:W-:-:S05]  /*00b0*/  IMAD.WIDE R4, R4, R5, c[0x0][0x160] ;  /* 0x0000580004047625 */ /* 0x000fca00078e0205 */
[----:B------:R-:W-:Y:S01]  /*00c0*/  STG.E [R4.64], R7 ;  /* 0x0000000704007986 */ /* 0x000fe2000c101904 */
[----:B------:R-:W-:Y:S05]  /*00d0*/  EXIT ;  /* 0x000000000000794d */ /* 0x000fea0003800000 */
.L_x_121:
        /* <DEDUP_REMOVED lines=10> */
.L_x_150:


//--------------------- .nv.global.init           --------------------------
	.section	.nv.global.init,"aw",@progbits
	.align	4
.nv.global.init:
	.type		mrg32k3aM1SubSeq,@object
	.size		mrg32k3aM1SubSeq,(mrg32k3aM2SubSeq - mrg32k3aM1SubSeq)
mrg32k3aM1SubSeq:
        /*0000*/ 	.byte	0x0b, 0xcc, 0xee, 0x04, 0x73, 0x29, 0x8b, 0x6f, 0xf6, 0x53, 0x03, 0xf6, 0x23, 0xf6, 0xea, 0xda
        /* <DEDUP_REMOVED lines=125> */
	.type		mrg32k3aM2SubSeq,@object
	.size		mrg32k3aM2SubSeq,(mrg32k3aM1 - mrg32k3aM2SubSeq)
mrg32k3aM2SubSeq:
        /* <DEDUP_REMOVED lines=126> */
	.type		mrg32k3aM1,@object
	.size		mrg32k3aM1,(mrg32k3aM1Seq - mrg32k3aM1)
mrg32k3aM1:
        /* <DEDUP_REMOVED lines=144> */
	.type		mrg32k3aM1Seq,@object
	.size		mrg32k3aM1Seq,(mrg32k3aM2 - mrg32k3aM1Seq)
mrg32k3aM1Seq:
        /* <DEDUP_REMOVED lines=144> */
	.type		mrg32k3aM2,@object
	.size		mrg32k3aM2,(mrg32k3aM2Seq - mrg32k3aM2)
mrg32k3aM2:
        /* <DEDUP_REMOVED lines=144> */
	.type		mrg32k3aM2Seq,@object
	.size		mrg32k3aM2Seq,(precalc_xorwow_matrix - mrg32k3aM2Seq)
mrg32k3aM2Seq:
        /* <DEDUP_REMOVED lines=144> */
	.type		precalc_xorwow_matrix,@object
	.size		precalc_xorwow_matrix,(precalc_xorwow_offset_matrix - precalc_xorwow_matrix)
precalc_xorwow_matrix:
        /* <DEDUP_REMOVED lines=6400> */
	.type		precalc_xorwow_offset_matrix,@object
	.size		precalc_xorwow_offset_matrix,(.L_1 - precalc_xorwow_offset_matrix)
precalc_xorwow_offset_matrix:
        /* <DEDUP_REMOVED lines=6400> */
.L_1:


//--------------------- .nv.shared._ZN17fastertransformer47add_V_bias_transform_rebuild_padding_varlen_rowI6__halfEEvPaPKaPKT_PKiiiiiiiiPKfSB_bi --------------------------
	.section	.nv.shared._ZN17fastertransformer47add_V_bias_transform_rebuild_padding_varlen_rowI6__halfEEvPaPKaPKT_PKiiiiiiiiPKfSB_bi,"aw",@nobits
	.sectionflags	@""
.nv.shared._ZN17fastertransformer47add_V_bias_transform_rebuild_padding_varlen_rowI6__halfEEvPaPKaPKT_PKiiiiiiiiPKfSB_bi:
	.zero		1056


//--------------------- .nv.global                --------------------------
	.section	.nv.global,"aw",@nobits
.nv.global:
	.type		_ZN64_INTERNAL_7e5b9208_33_unfused_attention_int8_kernels_cu_182ad4484cuda3std6ranges3__45__cpo9iter_moveE,@object
	.size		_ZN64_INTERNAL_7e5b9208_33_unfused_attention_int8_kernels_cu_182ad4484cuda3std6ranges3__45__cpo9iter_moveE,(_ZN64_INTERNAL_7e5b9208_33_unfused_attention_int8_kernels_cu_182ad4484cuda3std3__466_GLOBAL__N__7e5b9208_33_unfused_attention_int8_kernels_cu_182ad4486ignoreE - _ZN64_INTERNAL_7e5b9208_33_unfused_attention_int8_kernels_cu_182ad4484cuda3std6ranges3__45__cpo9iter_moveE)
_ZN64_INTERNAL_7e5b9208_33_unfused_attention_int8_kernels_cu_182ad4484cuda3std6ranges3__45__cpo9iter_moveE:
	.zero		1
	.type		_ZN64_INTERNAL_7e5b9208_33_unfused_attention_int8_kernels_cu_182ad4484cuda3std3__466_GLOBAL__N__7e5b9208_33_unfused_attention_int8_kernels_cu_182ad4486ignoreE,@object
	.size		_ZN64_INTERNAL_7e5b9208_33_unfused_attention_int8_kernels_cu_182ad4484cuda3std3__466_GLOBAL__N__7e5b9208_33_unfused_attention_int8_kernels_cu_182ad4486ignoreE,(_ZN64_INTERNAL_7e5b9208_33_unfused_attention_int8_kernels_cu_182ad4484cuda3std3__45__cpo4cendE - _ZN64_INTERNAL_7e5b9208_33_unfused_attention_int8_kernels_cu_182ad4484cuda3std3__466_GLOBAL__N__7e5b9208_33_unfused_attention_int8_kernels_cu_182ad4486ignoreE)
_ZN64_INTERNAL_7e5b9208_33_unfused_attention_int8_kernels_cu_182ad4484cuda3std3__466_GLOBAL__N__7e5b9208_33_unfused_attention_int8_kernels_cu_182ad4486ignoreE:
	.zero		1
	.type		_ZN64_INTERNAL_7e5b9208_33_unfused_attention_int8_kernels_cu_182ad4484cuda3std3__45__cpo4cendE,@object
	.size		_ZN64_INTERNAL_7e5b9208_33_unfused_attention_int8_kernels_cu_182ad4484cuda3std3__45__cpo4cendE,(_ZN64_INTERNAL_7e5b9208_33_unfused_attention_int8_kernels_cu_182ad4484cuda3std3__45__cpo3endE - _ZN64_INTERNAL_7e5b9208_33_unfused_attention_int8_kernels_cu_182ad4484cuda3std3__45__cpo4cendE)
_ZN64_INTERNAL_7e5b9208_33_unfused_attention_int8_kernels_cu_182ad4484cuda3std3__45__cpo4cendE:
	.zero		1
	.type		_ZN64_INTERNAL_7e5b9208_33_unfused_attention_int8_kernels_cu_182ad4484cuda3std3__45__cpo3endE,@object
	.size		_ZN64_INTERNAL_7e5b9208_33_unfused_attention_int8_kernels_cu_182ad4484cuda3std3__45__cpo3endE,(_ZN64_INTERNAL_7e5b9208_33_unfused_attention_int8_kernels_cu_182ad4484cuda3std3__48in_placeE - _ZN64_INTERNAL_7e5b9208_33_unfused_attention_int8_kernels_cu_182ad4484cuda3std3__45__cpo3endE)
_ZN64_INTERNAL_7e5b9208_33_unfused_attention_int8_kernels_cu_182ad4484cuda3std3__45__cpo3endE:
	.zero		1
	.type		_ZN64_INTERNAL_7e5b9208_33_unfused_attention_int8_kernels_cu_182ad4484cuda3std3__48in_placeE,@object
	.size		_ZN64_INTERNAL_7e5b9208_33_unfused_attention_int8_kernels_cu_182ad4484cuda3std3__48in_placeE,(_ZN64_INTERNAL_7e5b9208_33_unfused_attention_int8_kernels_cu_182ad4484cuda3std6ranges3__45__cpo7advanceE - _ZN64_INTERNAL_7e5b9208_33_unfused_attention_int8_kernels_cu_182ad4484cuda3std3__48in_placeE)
_ZN64_INTERNAL_7e5b9208_33_unfused_attention_int8_kernels_cu_182ad4484cuda3std3__48in_placeE:
	.zero		1
	.type		_ZN64_INTERNAL_7e5b9208_33_unfused_attention_int8_kernels_cu_182ad4484cuda3std6ranges3__45__cpo7advanceE,@object
	.size		_ZN64_INTERNAL_7e5b9208_33_unfused_attention_int8_kernels_cu_182ad4484cuda3std6ranges3__45__cpo7advanceE,(_ZN64_INTERNAL_7e5b9208_33_unfused_attention_int8_kernels_cu_182ad4484cuda3std3__45__cpo5beginE - _ZN64_INTERNAL_7e5b9208_33_unfused_attention_int8_kernels_cu_182ad4484cuda3std6ranges3__45__cpo7advanceE)
_ZN64_INTERNAL_7e5b9208_33_unfused_attention_int8_kernels_cu_182ad4484cuda3std6ranges3__45__cpo7advanceE:
	.zero		1
	.type		_ZN64_INTERNAL_7e5b9208_33_unfused_attention_int8_kernels_cu_182ad4484cuda3std3__45__cpo5beginE,@object
	.size		_ZN64_INTERNAL_7e5b9208_33_unfused_attention_int8_kernels_cu_182ad4484cuda3std3__45__cpo5beginE,(_ZN64_INTERNAL_7e5b9208_33_unfused_attention_int8_kernels_cu_182ad4484cuda3std3__419piecewise_constructE - _ZN64_INTERNAL_7e5b9208_33_unfused_attention_int8_kernels_cu_182ad4484cuda3std3__45__cpo5beginE)
_ZN64_INTERNAL_7e5b9208_33_unfused_attention_int8_kernels_cu_182ad4484cuda3std3__45__cpo5beginE:
	.zero		1
	.type		_ZN64_INTERNAL_7e5b9208_33_unfused_attention_int8_kernels_cu_182ad4484cuda3std3__419piecewise_constructE,@object
	.size		_ZN64_INTERNAL_7e5b9208_33_unfused_attention_int8_kernels_cu_182ad4484cuda3std3__419piecewise_constructE,(_ZN64_INTERNAL_7e5b9208_33_unfused_attention_int8_kernels_cu_182ad4484cuda3std3__45__cpo6cbeginE - _ZN64_INTERNAL_7e5b9208_33_unfused_attention_int8_kernels_cu_182ad4484cuda3std3__419piecewise_constructE)
_ZN64_INTERNAL_7e5b9208_33_unfused_attention_int8_kernels_cu_182ad4484cuda3std3__419piecewise_constructE:
	.zero		1
	.type		_ZN64_INTERNAL_7e5b9208_33_unfused_attention_int8_kernels_cu_182ad4484cuda3std3__45__cpo6cbeginE,@object
	.size		_ZN64_INTERNAL_7e5b9208_33_unfused_attention_int8_kernels_cu_182ad4484cuda3std3__45__cpo6cbeginE,(_ZN64_INTERNAL_7e5b9208_33_unfused_attention_int8_kernels_cu_182ad4484cuda3std6ranges3__45__cpo4swapE - _ZN64_INTERNAL_7e5b9208_33_unfused_attention_int8_kernels_cu_182ad4484cuda3std3__45__cpo6cbeginE)
_ZN64_INTERNAL_7e5b9208_33_unfused_attention_int8_kernels_cu_182ad4484cuda3std3__45__cpo6cbeginE:
	.zero		1
	.type		_ZN64_INTERNAL_7e5b9208_33_unfused_attention_int8_kernels_cu_182ad4484cuda3std6ranges3__45__cpo4swapE,@object
	.size		_ZN64_INTERNAL_7e5b9208_33_unfused_attention_int8_kernels_cu_182ad4484cuda3std6ranges3__45__cpo4swapE,(.L_16 - _ZN64_INTERNAL_7e5b9208_33_unfused_attention_int8_kernels_cu_182ad4484cuda3std6ranges3__45__cpo4swapE)
_ZN64_INTERNAL_7e5b9208_33_unfused_attention_int8_kernels_cu_182ad4484cuda3std6ranges3__45__cpo4swapE:
	.zero		1
.L_16:


//--------------------- .nv.shared._ZN17fastertransformer47add_V_bias_transform_rebuild_padding_varlen_rowIfEEvPaPKaPKT_PKiiiiiiiiPKfSA_bi --------------------------
	.section	.nv.shared._ZN17fastertransformer47add_V_bias_transform_rebuild_padding_varlen_rowIfEEvPaPKaPKT_PKiiiiiiiiPKfSA_bi,"aw",@nobits
	.sectionflags	@""
.nv.shared._ZN17fastertransformer47add_V_bias_transform_rebuild_padding_varlen_rowIfEEvPaPKaPKT_PKiiiiiiiiPKfSA_bi:
	.zero		1056


//--------------------- .nv.shared._ZN17fastertransformer43add_V_bias_transform_rebuild_padding_varlenI6__halfEEvPaPKaPKT_PKiiiiiiiiPKfSB_b --------------------------
	.section	.nv.shared._ZN17fastertransformer43add_V_bias_transform_rebuild_padding_varlenI6__halfEEvPaPKaPKT_PKiiiiiiiiPKfSB_b,"aw",@nobits
	.sectionflags	@""
.nv.shared._ZN17fastertransformer43add_V_bias_transform_rebuild_padding_varlenI6__halfEEvPaPKaPKT_PKiiiiiiiiPKfSB_b:
	.zero		1056


//--------------------- .nv.shared._ZN17fastertransformer43add_V_bias_transform_rebuild_padding_varlenIfEEvPaPKaPKT_PKiiiiiiiiPKfSA_b --------------------------
	.section	.nv.shared._ZN17fastertransformer43add_V_bias_transform_rebuild_padding_varlenIfEEvPaPKaPKT_PKiiiiiiiiPKfSA_b,"aw",@nobits
	.sectionflags	@""
.nv.shared._ZN17fastertransformer43add_V_bias_transform_rebuild_padding_varlenIfEEvPaPKaPKT_PKiiiiiiiiPKfSA_b:
	.zero		1056


//--------------------- .nv.shared._ZN17fastertransformer36add_V_bias_transform_rebuild_paddingIfEEvPaPKiPKT_S3_iiiiiiPKfS8_S8_b --------------------------
	.section	.nv.shared._ZN17fastertransformer36add_V_bias_transform_rebuild_paddingIfEEvPaPKiPKT_S3_iiiiiiPKfS8_S8_b,"aw",@nobits
	.sectionflags	@""
.nv.shared._ZN17fastertransformer36add_V_bias_transform_rebuild_paddingIfEEvPaPKiPKT_S3_iiiiiiPKfS8_S8_b:
	.zero		1056


//--------------------- .nv.shared._ZN17fastertransformer31add_V_bias_transform_varlen_rowI6__halfEEvPaPKaPKT_iiiiiiPKfS9_bi --------------------------
	.section	.nv.shared._ZN17fastertransformer31add_V_bias_transform_varlen_rowI6__halfEEvPaPKaPKT_iiiiiiPKfS9_bi,"aw",@nobits
	.sectionflags	@""
.nv.shared._ZN17fastertransformer31add_V_bias_transform_varlen_rowI6__halfEEvPaPKaPKT_iiiiiiPKfS9_bi:
	.zero		1056


//--------------------- .nv.shared._ZN17fastertransformer31add_V_bias_transform_varlen_rowIfEEvPaPKaPKT_iiiiiiPKfS8_bi --------------------------
	.section	.nv.shared._ZN17fastertransformer31add_V_bias_transform_varlen_rowIfEEvPaPKaPKT_iiiiiiPKfS8_bi,"aw",@nobits
	.sectionflags	@""
.nv.shared._ZN17fastertransformer31add_V_bias_transform_varlen_rowIfEEvPaPKaPKT_iiiiiiPKfS8_bi:
	.zero		1056


//--------------------- .nv.shared._ZN17fastertransformer27add_V_bias_transform_varlenI6__halfEEvPaPKaPKT_iiiiiiPKfS9_b --------------------------
	.section	.nv.shared._ZN17fastertransformer27add_V_bias_transform_varlenI6__halfEEvPaPKaPKT_iiiiiiPKfS9_b,"aw",@nobits
	.sectionflags	@""
.nv.shared._ZN17fastertransformer27add_V_bias_transform_varlenI6__halfEEvPaPKaPKT_iiiiiiPKfS9_b:
	.zero		1056


//--------------------- .nv.shared._ZN17fastertransformer27add_V_bias_transform_varlenIfEEvPaPKaPKT_iiiiiiPKfS8_b --------------------------
	.section	.nv.shared._ZN17fastertransformer27add_V_bias_transform_varlenIfEEvPaPKaPKT_iiiiiiPKfS8_b,"aw",@nobits
	.sectionflags	@""
.nv.shared._ZN17fastertransformer27add_V_bias_transform_varlenIfEEvPaPKaPKT_iiiiiiPKfS8_b:
	.zero		1056


//--------------------- .nv.shared._ZN17fastertransformer27add_V_bias_transform_varlenI6__halfEEvPaPKiPKT_iiiiiPKfS9_S9_b --------------------------
	.section	.nv.shared._ZN17fastertransformer27add_V_bias_transform_varlenI6__halfEEvPaPKiPKT_iiiiiPKfS9_S9_b,"aw",@nobits
	.sectionflags	@""
.nv.shared._ZN17fastertransformer27add_V_bias_transform_varlenI6__halfEEvPaPKiPKT_iiiiiPKfS9_S9_b:
	.zero		1056


//--------------------- .nv.shared._ZN17fastertransformer27add_V_bias_transform_varlenIfEEvPaPKiPKT_iiiiiPKfS8_S8_b --------------------------
	.section	.nv.shared._ZN17fastertransformer27add_V_bias_transform_varlenIfEEvPaPKiPKT_iiiiiPKfS8_S8_b,"aw",@nobits
	.sectionflags	@""
.nv.shared._ZN17fastertransformer27add_V_bias_transform_varlenIfEEvPaPKiPKT_iiiiiPKfS8_S8_b:
	.zero		1056


//--------------------- .nv.shared._ZN17fastertransformer20add_V_bias_transformIfEEvPaPKiPKT_iiiiiPKfS8_S8_b --------------------------
	.section	.nv.shared._ZN17fastertransformer20add_V_bias_transformIfEEvPaPKiPKT_iiiiiPKfS8_S8_b,"aw",@nobits
	.sectionflags	@""
.nv.shared._ZN17fastertransformer20add_V_bias_transformIfEEvPaPKiPKT_iiiiiPKfS8_S8_b:
	.zero		1056


//--------------------- .nv.shared._ZN17fastertransformer36add_V_bias_transform_rebuild_paddingI6__halfEEvPaPKiPKT_S4_iiiiiiPKfS9_S9_b --------------------------
	.section	.nv.shared._ZN17fastertransformer36add_V_bias_transform_rebuild_paddingI6__halfEEvPaPKiPKT_S4_iiiiiiPKfS9_S9_b,"aw",@nobits
	.sectionflags	@""
.nv.shared._ZN17fastertransformer36add_V_bias_transform_rebuild_paddingI6__halfEEvPaPKiPKT_S4_iiiiiiPKfS9_S9_b:
	.zero		1056


//--------------------- .nv.shared._ZN17fastertransformer20add_V_bias_transformI6__halfEEvPaPKiPKT_iiiiiPKfS9_S9_b --------------------------
	.section	.nv.shared._ZN17fastertransformer20add_V_bias_transformI6__halfEEvPaPKiPKT_iiiiiPKfS9_S9_b,"aw",@nobits
	.sectionflags	@""
.nv.shared._ZN17fastertransformer20add_V_bias_transformI6__halfEEvPaPKiPKT_iiiiiPKfS9_S9_b:
	.zero		1056
